def matmul_kernel(
    a_ptr,
    b_ptr,
    c_ptr,
    M,
    N,
    K,
    stride_am,
    stride_ak,
    stride_bk,
    stride_bn,
    stride_cm,
    stride_cn,
    BLOCK_M: tl.constexpr,
    BLOCK_N: tl.constexpr,
    BLOCK_K: tl.constexpr,
    GROUP_M: tl.constexpr,
):
    pid = tl.program_id(axis=0)
    num_pid_m = tl.cdiv(M, BLOCK_M)
    num_pid_n = tl.cdiv(N, BLOCK_N)
    num_pid_in_group = GROUP_M * num_pid_n
    group_id = pid // num_pid_in_group
    first_pid_m = group_id * GROUP_M
    group_size_m = min(num_pid_m - first_pid_m, GROUP_M)
    pid_m = first_pid_m + ((pid % num_pid_in_group) % group_size_m)
    pid_n = (pid % num_pid_in_group) // group_size_m

    offs_am = (pid_m * BLOCK_M + tl.arange(0, BLOCK_M)) % M
    offs_bn = (pid_n * BLOCK_N + tl.arange(0, BLOCK_N)) % N
    offs_k = tl.arange(0, BLOCK_K)
    a_ptrs = a_ptr + offs_am[:, None] * stride_am + offs_k[None, :] * stride_ak
    b_ptrs = b_ptr + offs_k[:, None] * stride_bk + offs_bn[None, :] * stride_bn

    acc = tl.zeros((BLOCK_M, BLOCK_N), dtype=tl.float32)
    for kk in range(0, tl.cdiv(K, BLOCK_K)):
        a = tl.load(a_ptrs, mask=offs_k[None, :] < K - kk * BLOCK_K, other=0.0)
        b = tl.load(b_ptrs, mask=offs_k[:, None] < K - kk * BLOCK_K, other=0.0)
        acc = tl.dot(a, b, acc)
        a_ptrs += BLOCK_K * stride_ak
        b_ptrs += BLOCK_K * stride_bk

    c = acc.to(c_ptr.dtype.element_ty)
    offs_cm = pid_m * BLOCK_M + tl.arange(0, BLOCK_M)
    offs_cn = pid_n * BLOCK_N + tl.arange(0, BLOCK_N)
    c_ptrs = c_ptr + offs_cm[:, None] * stride_cm + offs_cn[None, :] * stride_cn
    mask = (offs_cm[:, None] < M) & (offs_cn[None, :] < N)
    tl.store(c_ptrs, c, mask=mask)

# config = {"BLOCK_K": 128, "BLOCK_M": 64, "BLOCK_N": 256, "GROUP_M": 8, "arch": "sm_90", "dtype": "fp8e5m2", "num_ctas": 1, "num_stages": 3, "num_warps": 2}
# arch = sm_90


// ===== COMPILED SASS (sm_90a) =====

	.target	sm_90a

	.elftype	@"ET_EXEC"


//--------------------- .note.nv.tkinfo           --------------------------
	.section	.note.nv.tkinfo,"",@"SHT_NOTE"
	.sectionflags	@"SHF_NOTE_NV_TKINFO"
	.tkinfo
        /*0018*/ 	.word	0x00000002
        /*0030*/ 	.string	""
        /*0030*/ 	.string	"ptxas"
        /*0030*/ 	.string	"Cuda compilation tools, release 13.0, V13.0.88"
        /*0030*/ 	.string	"Build cuda_13.0.r13.0/compiler.36424714_0"
        /*0030*/ 	.string	"-v  -suppress-debug-info  -lineinfo  -arch sm_90a "



//--------------------- .note.nv.cuinfo           --------------------------
	.section	.note.nv.cuinfo,"",@"SHT_NOTE"
	.sectionflags	@"SHF_NOTE_NV_CUINFO"
        /*0018*/ 	.short	0x0002
        /*001a*/ 	.short	0x005a
        /*001c*/ 	.short	0x0082
	.zero		2


//--------------------- .nv.info                  --------------------------
	.section	.nv.info,"",@"SHT_CUDA_INFO"
	.align	4


	//----- nvinfo : EIATTR_REGCOUNT
	.align		4
        /*0000*/ 	.byte	0x04, 0x2f
        /*0002*/ 	.short	(.L_1 - .L_0)
	.align		4
.L_0:
        /*0004*/ 	.word	index@(matmul_kernel)
        /*0008*/ 	.word	0x00000020


	//----- nvinfo : EIATTR_FRAME_SIZE
	.align		4
.L_1:
        /*000c*/ 	.byte	0x04, 0x11
        /*000e*/ 	.short	(.L_3 - .L_2)
	.align		4
.L_2:
        /*0010*/ 	.word	index@(matmul_kernel)
        /*0014*/ 	.word	0x00004f28


	//----- nvinfo : EIATTR_MIN_STACK_SIZE
	.align		4
.L_3:
        /*0018*/ 	.byte	0x04, 0x12
        /*001a*/ 	.short	(.L_5 - .L_4)
	.align		4
.L_4:
        /*001c*/ 	.word	index@(matmul_kernel)
        /*0020*/ 	.word	0x00004f28
.L_5:


//--------------------- .nv.compat                --------------------------
	.section	.nv.compat,"",@"SHT_CUDA_COMPAT_INFO"
	.align	4
        /*0000*/ 	.byte	0x02, 0x09, 0x01, 0x00, 0x02, 0x02, 0x02, 0x00, 0x02, 0x05, 0x05, 0x00, 0x03, 0x07, 0x01, 0x01
        /*0010*/ 	.byte	0x02, 0x03, 0x00, 0x00, 0x02, 0x06, 0x01, 0x00, 0x04, 0x0b, 0x08, 0x00, 0x00, 0x00, 0x00, 0x00
        /*0020*/ 	.byte	0x00, 0x00, 0x00, 0x00


//--------------------- .nv.info.matmul_kernel    --------------------------
	.section	.nv.info.matmul_kernel,"",@"SHT_CUDA_INFO"
	.sectionflags	@""
	.align	4


	//----- nvinfo : EIATTR_CUDA_API_VERSION
	.align		4
        /*0000*/ 	.byte	0x04, 0x37
        /*0002*/ 	.short	(.L_7 - .L_6)
.L_6:
        /*0004*/ 	.word	0x00000082


	//----- nvinfo : EIATTR_KPARAM_INFO
	.align		4
.L_7:
        /*0008*/ 	.byte	0x04, 0x17
        /*000a*/ 	.short	(.L_9 - .L_8)
.L_8:
        /*000c*/ 	.word	0x00000000
        /*0010*/ 	.short	0x000d
        /*0012*/ 	.short	0x0048
        /*0014*/ 	.byte	0x00, 0xf4, 0x21, 0x00


	//----- nvinfo : EIATTR_KPARAM_INFO
	.align		4
.L_9:
        /*0018*/ 	.byte	0x04, 0x17
        /*001a*/ 	.short	(.L_11 - .L_10)
.L_10:
        /*001c*/ 	.word	0x00000000
        /*0020*/ 	.short	0x000c
        /*0022*/ 	.short	0x0040
        /*0024*/ 	.byte	0x00, 0xf4, 0x21, 0x00


	//----- nvinfo : EIATTR_KPARAM_INFO
	.align		4
.L_11:
        /*0028*/ 	.byte	0x04, 0x17
        /*002a*/ 	.short	(.L_13 - .L_12)
.L_12:
        /*002c*/ 	.word	0x00000000
        /*0030*/ 	.short	0x000b
        /*0032*/ 	.short	0x0038
        /*0034*/ 	.byte	0x00, 0xf0, 0x11, 0x00


	//----- nvinfo : EIATTR_KPARAM_INFO
	.align		4
.L_13:
        /*0038*/ 	.byte	0x04, 0x17
        /*003a*/ 	.short	(.L_15 - .L_14)
.L_14:
        /*003c*/ 	.word	0x00000000
        /*0040*/ 	.short	0x000a
        /*0042*/ 	.short	0x0034
        /*0044*/ 	.byte	0x00, 0xf0, 0x11, 0x00


	//----- nvinfo : EIATTR_KPARAM_INFO
	.align		4
.L_15:
        /*0048*/ 	.byte	0x04, 0x17
        /*004a*/ 	.short	(.L_17 - .L_16)
.L_16:
        /*004c*/ 	.word	0x00000000
        /*0050*/ 	.short	0x0009
        /*0052*/ 	.short	0x0030
        /*0054*/ 	.byte	0x00, 0xf0, 0x11, 0x00


	//----- nvinfo : EIATTR_KPARAM_INFO
	.align		4
.L_17:
        /*0058*/ 	.byte	0x04, 0x17
        /*005a*/ 	.short	(.L_19 - .L_18)
.L_18:
        /*005c*/ 	.word	0x00000000
        /*0060*/ 	.short	0x0008
        /*0062*/ 	.short	0x002c
        /*0064*/ 	.byte	0x00, 0xf0, 0x11, 0x00


	//----- nvinfo : EIATTR_KPARAM_INFO
	.align		4
.L_19:
        /*0068*/ 	.byte	0x04, 0x17
        /*006a*/ 	.short	(.L_21 - .L_20)
.L_20:
        /*006c*/ 	.word	0x00000000
        /*0070*/ 	.short	0x0007
        /*0072*/ 	.short	0x0028
        /*0074*/ 	.byte	0x00, 0xf0, 0x11, 0x00


	//----- nvinfo : EIATTR_KPARAM_INFO
	.align		4
.L_21:
        /*0078*/ 	.byte	0x04, 0x17
        /*007a*/ 	.short	(.L_23 - .L_22)
.L_22:
        /*007c*/ 	.word	0x00000000
        /*0080*/ 	.short	0x0006
        /*0082*/ 	.short	0x0024
        /*0084*/ 	.byte	0x00, 0xf0, 0x11, 0x00


	//----- nvinfo : EIATTR_KPARAM_INFO
	.align		4
.L_23:
        /*0088*/ 	.byte	0x04, 0x17
        /*008a*/ 	.short	(.L_25 - .L_24)
.L_24:
        /*008c*/ 	.word	0x00000000
        /*0090*/ 	.short	0x0005
        /*0092*/ 	.short	0x0020
        /*0094*/ 	.byte	0x00, 0xf0, 0x11, 0x00


	//----- nvinfo : EIATTR_KPARAM_INFO
	.align		4
.L_25:
        /*0098*/ 	.byte	0x04, 0x17
        /*009a*/ 	.short	(.L_27 - .L_26)
.L_26:
        /*009c*/ 	.word	0x00000000
        /*00a0*/ 	.short	0x0004
        /*00a2*/ 	.short	0x001c
        /*00a4*/ 	.byte	0x00, 0xf0, 0x11, 0x00


	//----- nvinfo : EIATTR_KPARAM_INFO
	.align		4
.L_27:
        /*00a8*/ 	.byte	0x04, 0x17
        /*00aa*/ 	.short	(.L_29 - .L_28)
.L_28:
        /*00ac*/ 	.word	0x00000000
        /*00b0*/ 	.short	0x0003
        /*00b2*/ 	.short	0x0018
        /*00b4*/ 	.byte	0x00, 0xf0, 0x11, 0x00


	//----- nvinfo : EIATTR_KPARAM_INFO
	.align		4
.L_29:
        /*00b8*/ 	.byte	0x04, 0x17
        /*00ba*/ 	.short	(.L_31 - .L_30)
.L_30:
        /*00bc*/ 	.word	0x00000000
        /*00c0*/ 	.short	0x0002
        /*00c2*/ 	.short	0x0010
        /*00c4*/ 	.byte	0x00, 0xf4, 0x21, 0x00


	//----- nvinfo : EIATTR_KPARAM_INFO
	.align		4
.L_31:
        /*00c8*/ 	.byte	0x04, 0x17
        /*00ca*/ 	.short	(.L_33 - .L_32)
.L_32:
        /*00cc*/ 	.word	0x00000000
        /*00d0*/ 	.short	0x0001
        /*00d2*/ 	.short	0x0008
        /*00d4*/ 	.byte	0x00, 0xf4, 0x21, 0x00


	//----- nvinfo : EIATTR_KPARAM_INFO
	.align		4
.L_33:
        /*00d8*/ 	.byte	0x04, 0x17
        /*00da*/ 	.short	(.L_35 - .L_34)
.L_34:
        /*00dc*/ 	.word	0x00000000
        /*00e0*/ 	.short	0x0000
        /*00e2*/ 	.short	0x0000
        /*00e4*/ 	.byte	0x00, 0xf4, 0x21, 0x00


	//----- nvinfo : EIATTR_SPARSE_MMA_MASK
	.align		4
.L_35:
        /*00e8*/ 	.byte	0x03, 0x50
        /*00ea*/ 	.short	0x0000


	//----- nvinfo : EIATTR_MAXREG_COUNT
	.align		4
        /*00ec*/ 	.byte	0x03, 0x1b
        /*00ee*/ 	.short	0x00ff


	//----- nvinfo : EIATTR_NUM_BARRIERS
	.align		4
        /*00f0*/ 	.byte	0x02, 0x4c
        /*00f2*/ 	.byte	0x01
	.zero		1


	//----- nvinfo : EIATTR_ANNOTATIONS
	.align		4
        /*00f4*/ 	.byte	0x04, 0x55
        /*00f6*/ 	.short	(.L_37 - .L_36)


	//   ....[0]....
.L_36:
        /*00f8*/ 	.word	0x00000001
        /*00fc*/ 	.byte	0x10, 0x05, 0x00, 0x00, 0x01, 0x00, 0x00, 0x00, 0x40, 0x05, 0x00, 0x00, 0x01, 0x00, 0x00, 0x00
        /* <DEDUP_REMOVED lines=933> */
        /*3b5c*/ 	.byte	0x70, 0x4f, 0x01, 0x00, 0x01, 0x00, 0x00, 0x00, 0xa0, 0x4f, 0x01, 0x00


	//----- nvinfo : EIATTR_MERCURY_ISA_VERSION
	.align		4
.L_37:
        /*3b68*/ 	.byte	0x03, 0x5f
        /*3b6a*/ 	.short	0x0101


	//----- nvinfo : EIATTR_EXIT_INSTR_OFFSETS
	.align		4
        /*3b6c*/ 	.byte	0x04, 0x1c
        /*3b6e*/ 	.short	(.L_39 - .L_38)


	//   ....[0]....
.L_38:
        /*3b70*/ 	.word	0x00081d10


	//   ....[1]....
        /*3b74*/ 	.word	0x00081d30


	//----- nvinfo : EIATTR_REQNTID
	.align		4
.L_39:
        /*3b78*/ 	.byte	0x04, 0x10
        /*3b7a*/ 	.short	(.L_41 - .L_40)
.L_40:
        /*3b7c*/ 	.word	0x00000040
        /*3b80*/ 	.word	0x00000001
        /*3b84*/ 	.word	0x00000001


	//----- nvinfo : EIATTR_CBANK_PARAM_SIZE
	.align		4
.L_41:
        /*3b88*/ 	.byte	0x03, 0x19
        /*3b8a*/ 	.short	0x0050


	//----- nvinfo : EIATTR_PARAM_CBANK
	.align		4
        /*3b8c*/ 	.byte	0x04, 0x0a
        /*3b8e*/ 	.short	(.L_43 - .L_42)
	.align		4
.L_42:
        /*3b90*/ 	.word	index@(.nv.constant0.matmul_kernel)
        /*3b94*/ 	.short	0x0210
        /*3b96*/ 	.short	0x0050


	//----- nvinfo : EIATTR_SW_WAR
	.align		4
.L_43:
        /*3b98*/ 	.byte	0x04, 0x36
        /*3b9a*/ 	.short	(.L_45 - .L_44)
.L_44:
        /*3b9c*/ 	.word	0x00000008
.L_45:


//--------------------- .nv.callgraph             --------------------------
	.section	.nv.callgraph,"",@"SHT_CUDA_CALLGRAPH"
	.align	4
	.sectionentsize	8
	.align		4
        /*0000*/ 	.word	0x00000000
	.align		4
        /*0004*/ 	.word	0xffffffff
	.align		4
        /*0008*/ 	.word	0x00000000
	.align		4
        /*000c*/ 	.word	0xfffffffe
	.align		4
        /*0010*/ 	.word	0x00000000
	.align		4
        /*0014*/ 	.word	0xfffffffd
	.align		4
        /*0018*/ 	.word	0x00000000
	.align		4
        /*001c*/ 	.word	0xfffffffc


//--------------------- .text.matmul_kernel       --------------------------
	.section	.text.matmul_kernel,"ax",@progbits
	.align	128
        .global         matmul_kernel
        .type           matmul_kernel,@function
        .size           matmul_kernel,(.L_x_4 - matmul_kernel)
        .other          matmul_kernel,@"STO_CUDA_ENTRY STV_DEFAULT"
matmul_kernel:
.text.matmul_kernel:
[----:B------:R-:W0:Y:S08]  /*0000*/  LDC R1, c[0x0][0x28] ;  /* 0x00000a00ff017b82 */ /* 0x000e300000000800 */
[----:B------:R-:W1:Y:S01]  /*0010*/  LDC.64 R2, c[0x0][0x228] ;  /* 0x00008a00ff027b82 */ /* 0x000e620000000a00 */
[----:B0-----:R-:W-:Y:S01]  /*0020*/  VIADD R1, R1, 0xffffb0d8 ;  /* 0xffffb0d801017836 */ /* 0x001fe20000000000 */
[----:B------:R-:W0:Y:S01]  /*0030*/  S2R R14, SR_TID.X ;  /* 0x00000000000e7919 */ /* 0x000e220000002100 */
[----:B------:R-:W-:Y:S01]  /*0040*/  UMOV UR4, 0x400 ;  /* 0x0000040000047882 */ /* 0x000fe20000000000 */
[----:B------:R-:W-:-:S04]  /*0050*/  ULDC.64 UR6, c[0x0][0x208] ;  /* 0x0000820000067ab9 */ /* 0x000fc80000000a00 */
[----:B------:R-:W2:Y:S01]  /*0060*/  S2UR UR5, SR_CgaCtaId ;  /* 0x00000000000579c3 */ /* 0x000ea20000008800 */
[----:B-1----:R-:W-:-:S05]  /*0070*/  VIADD R0, R3, 0xff ;  /* 0x000000ff03007836 */ /* 0x002fca0000000000 */
[----:B------:R-:W-:Y:S01]  /*0080*/  SHF.R.S32.HI R5, RZ, 0x1f, R0 ;  /* 0x0000001fff057819 */ /* 0x000fe20000011400 */
[----:B--2---:R-:W-:-:S03]  /*0090*/  ULEA UR4, UR5, UR4, 0x18 ;  /* 0x0000000405047291 */ /* 0x004fc6000f8ec03f */
[----:B------:R-:W-:Y:S02]  /*00a0*/  LEA.HI R5, R5, R0, RZ, 0x8 ;  /* 0x0000000005057211 */ /* 0x000fe400078f40ff */
[----:B0-----:R-:W-:Y:S02]  /*00b0*/  LOP3.LUT R18, R14, 0x3f, RZ, 0xc0, !PT ;  /* 0x0000003f0e127812 */ /* 0x001fe400078ec0ff */
[----:B------:R-:W-:Y:S02]  /*00c0*/  SHF.R.S32.HI R0, RZ, 0x8, R5 ;  /* 0x00000008ff007819 */ /* 0x000fe40000011405 */
[----:B------:R-:W0:Y:S03]  /*00d0*/  S2R R5, SR_CTAID.X ;  /* 0x0000000000057919 */ /* 0x000e260000002500 */
[----:B------:R-:W-:-:S05]  /*00e0*/  IMAD.SHL.U32 R0, R0, 0x8, RZ ;  /* 0x0000000800007824 */ /* 0x000fca00078e00ff */
[-C--:B------:R-:W-:Y:S02]  /*00f0*/  IABS R9, R0.reuse ;  /* 0x0000000000097213 */ /* 0x080fe40000000000 */
[----:B------:R-:W-:Y:S02]  /*0100*/  IABS R12, R0 ;  /* 0x00000000000c7213 */ /* 0x000fe40000000000 */
[----:B------:R-:W1:Y:S08]  /*0110*/  I2F.RP R4, R9 ;  /* 0x0000000900047306 */ /* 0x000e700000209400 */
[----:B-1----:R-:W1:Y:S01]  /*0120*/  MUFU.RCP R4, R4 ;  /* 0x0000000400047308 */ /* 0x002e620000001000 */
[----:B0-----:R-:W-:Y:S01]  /*0130*/  IABS R10, R5 ;  /* 0x00000005000a7213 */ /* 0x001fe20000000000 */
[----:B-1----:R-:W-:-:S02]  /*0140*/  VIADD R6, R4, 0xffffffe ;  /* 0x0ffffffe04067836 */ /* 0x002fc40000000000 */
[----:B------:R-:W-:-:S04]  /*0150*/  IMAD.MOV R4, RZ, RZ, -R12 ;  /* 0x000000ffff047224 */ /* 0x000fc800078e0a0c */
[----:B------:R0:W1:Y:S02]  /*0160*/  F2I.FTZ.U32.TRUNC.NTZ R7, R6 ;  /* 0x0000000600077305 */ /* 0x000064000021f000 */
[----:B0-----:R-:W-:Y:S02]  /*0170*/  IMAD.MOV.U32 R6, RZ, RZ, RZ ;  /* 0x000000ffff067224 */ /* 0x001fe400078e00ff */
[----:B-1----:R-:W-:-:S04]  /*0180*/  IMAD.MOV R8, RZ, RZ, -R7 ;  /* 0x000000ffff087224 */ /* 0x002fc800078e0a07 */
[----:B------:R-:W-:Y:S02]  /*0190*/  IMAD R11, R8, R9, RZ ;  /* 0x00000009080b7224 */ /* 0x000fe400078e02ff */
[----:B------:R-:W-:Y:S02]  /*01a0*/  IMAD.MOV.U32 R8, RZ, RZ, R10 ;  /* 0x000000ffff087224 */ /* 0x000fe400078e000a */
[----:B------:R-:W-:-:S06]  /*01b0*/  IMAD.HI.U32 R7, R7, R11, R6 ;  /* 0x0000000b07077227 */ /* 0x000fcc00078e0006 */
[----:B------:R-:W-:-:S04]  /*01c0*/  IMAD.HI.U32 R7, R7, R8, RZ ;  /* 0x0000000807077227 */ /* 0x000fc800078e00ff */
[----:B------:R-:W-:-:S05]  /*01d0*/  IMAD R4, R7, R4, R8 ;  /* 0x0000000407047224 */ /* 0x000fca00078e0208 */
[----:B------:R-:W-:-:S13]  /*01e0*/  ISETP.GT.U32.AND P1, PT, R9, R4, PT ;  /* 0x000000040900720c */ /* 0x000fda0003f24070 */
[----:B------:R-:W-:Y:S02]  /*01f0*/  @!P1 IMAD.IADD R4, R4, 0x1, -R9 ;  /* 0x0000000104049824 */ /* 0x000fe400078e0a09 */
[----:B------:R-:W-:Y:S01]  /*0200*/  @!P1 VIADD R7, R7, 0x1 ;  /* 0x0000000107079836 */ /* 0x000fe20000000000 */
[----:B------:R-:W-:Y:S02]  /*0210*/  ISETP.NE.AND P1, PT, R0, RZ, PT ;  /* 0x000000ff0000720c */ /* 0x000fe40003f25270 */
[----:B------:R-:W-:Y:S02]  /*0220*/  ISETP.GE.U32.AND P0, PT, R4, R9, PT ;  /* 0x000000090400720c */ /* 0x000fe40003f06070 */
[----:B------:R-:W-:-:S04]  /*0230*/  LOP3.LUT R4, R5, R0, RZ, 0x3c, !PT ;  /* 0x0000000005047212 */ /* 0x000fc800078e3cff */
[----:B------:R-:W-:Y:S01]  /*0240*/  ISETP.GE.AND P2, PT, R4, RZ, PT ;  /* 0x000000ff0400720c */ /* 0x000fe20003f46270 */
[----:B------:R-:W-:-:S06]  /*0250*/  VIADD R4, R2, 0x3f ;  /* 0x0000003f02047836 */ /* 0x000fcc0000000000 */
[----:B------:R-:W-:-:S04]  /*0260*/  @P0 VIADD R7, R7, 0x1 ;  /* 0x0000000107070836 */ /* 0x000fc80000000000 */
[----:B------:R-:W-:Y:S01]  /*0270*/  IMAD.MOV.U32 R6, RZ, RZ, R7 ;  /* 0x000000ffff067224 */ /* 0x000fe200078e0007 */
[----:B------:R-:W-:-:S03]  /*0280*/  SHF.R.S32.HI R7, RZ, 0x1f, R4 ;  /* 0x0000001fff077819 */ /* 0x000fc60000011404 */
[----:B------:R-:W-:Y:S01]  /*0290*/  @!P2 IMAD.MOV R6, RZ, RZ, -R6 ;  /* 0x000000ffff06a224 */ /* 0x000fe200078e0a06 */
[----:B------:R-:W-:Y:S02]  /*02a0*/  @!P1 LOP3.LUT R6, RZ, R0, RZ, 0x33, !PT ;  /* 0x00000000ff069212 */ /* 0x000fe400078e33ff */
[----:B------:R-:W-:-:S03]  /*02b0*/  LEA.HI R7, R7, R4, RZ, 0x6 ;  /* 0x0000000407077211 */ /* 0x000fc600078f30ff */
[----:B------:R-:W-:Y:S02]  /*02c0*/  IMAD.SHL.U32 R4, R6, 0x8, RZ ;  /* 0x0000000806047824 */ /* 0x000fe400078e00ff */
[----:B------:R-:W-:-:S03]  /*02d0*/  IMAD.MOV R6, RZ, RZ, -R6 ;  /* 0x000000ffff067224 */ /* 0x000fc600078e0a06 */
[----:B------:R-:W-:Y:S01]  /*02e0*/  LEA.HI.SX32 R7, R7, -R4, 0x1a ;  /* 0x8000000407077211 */ /* 0x000fe200078fd2ff */
[----:B------:R-:W-:Y:S02]  /*02f0*/  IMAD R15, R0, R6, R5 ;  /* 0x00000006000f7224 */ /* 0x000fe400078e0205 */
[----:B------:R-:W-:Y:S01]  /*0300*/  IMAD.MOV.U32 R6, RZ, RZ, RZ ;  /* 0x000000ffff067224 */ /* 0x000fe200078e00ff */
[----:B------:R-:W-:Y:S02]  /*0310*/  VIMNMX R8, R7, 0x8, PT ;  /* 0x0000000807087848 */ /* 0x000fe40003fe0100 */
[----:B------:R-:W-:Y:S02]  /*0320*/  IABS R13, R15 ;  /* 0x0000000f000d7213 */ /* 0x000fe40000000000 */
[----:B------:R-:W-:-:S04]  /*0330*/  IABS R11, R8 ;  /* 0x00000008000b7213 */ /* 0x000fc80000000000 */
[----:B------:R-:W0:Y:S08]  /*0340*/  I2F.RP R9, R11 ;  /* 0x0000000b00097306 */ /* 0x000e300000209400 */
[----:B0-----:R-:W0:Y:S02]  /*0350*/  MUFU.RCP R9, R9 ;  /* 0x0000000900097308 */ /* 0x001e240000001000 */
[----:B0-----:R-:W-:-:S06]  /*0360*/  VIADD R7, R9, 0xffffffe ;  /* 0x0ffffffe09077836 */ /* 0x001fcc0000000000 */
[----:B------:R-:W0:Y:S02]  /*0370*/  F2I.FTZ.U32.TRUNC.NTZ R7, R7 ;  /* 0x0000000700077305 */ /* 0x000e24000021f000 */
[----:B0-----:R-:W-:-:S04]  /*0380*/  IMAD.MOV R10, RZ, RZ, -R7 ;  /* 0x000000ffff0a7224 */ /* 0x001fc800078e0a07 */
[----:B------:R-:W-:-:S04]  /*0390*/  IMAD.MOV.U32 R0, RZ, RZ, R10 ;  /* 0x000000ffff007224 */ /* 0x000fc800078e000a */
[----:B------:R-:W-:Y:S01]  /*03a0*/  IMAD R5, R0, R11, RZ ;  /* 0x0000000b00057224 */ /* 0x000fe200078e02ff */
[----:B------:R-:W-:-:S03]  /*03b0*/  IABS R0, R8 ;  /* 0x0000000800007213 */ /* 0x000fc60000000000 */
[----:B------:R-:W-:Y:S02]  /*03c0*/  IMAD.HI.U32 R6, R7, R5, R6 ;  /* 0x0000000507067227 */ /* 0x000fe400078e0006 */
[----:B------:R-:W0:Y:S02]  /*03d0*/  LDC R7, c[0x0][0x230] ;  /* 0x00008c00ff077b82 */ /* 0x000e240000000800 */
[----:B------:R-:W-:Y:S02]  /*03e0*/  IMAD.MOV R0, RZ, RZ, -R0 ;  /* 0x000000ffff007224 */ /* 0x000fe400078e0a00 */
[----:B------:R-:W-:-:S04]  /*03f0*/  IMAD.HI.U32 R6, R6, R13, RZ ;  /* 0x0000000d06067227 */ /* 0x000fc800078e00ff */
[----:B------:R-:W-:-:S05]  /*0400*/  IMAD R0, R6, R0, R13 ;  /* 0x0000000006007224 */ /* 0x000fca00078e020d */
[----:B------:R-:W-:Y:S01]  /*0410*/  ISETP.GT.U32.AND P1, PT, R11, R0, PT ;  /* 0x000000000b00720c */ /* 0x000fe20003f24070 */
[----:B0-----:R-:W-:-:S12]  /*0420*/  VIADD R16, R7, 0x7f ;  /* 0x0000007f07107836 */ /* 0x001fd80000000000 */
[----:B------:R-:W-:Y:S02]  /*0430*/  @!P1 IMAD.IADD R0, R0, 0x1, -R11 ;  /* 0x0000000100009824 */ /* 0x000fe400078e0a0b */
[----:B------:R-:W-:Y:S01]  /*0440*/  @!P1 VIADD R6, R6, 0x1 ;  /* 0x0000000106069836 */ /* 0x000fe20000000000 */
[----:B------:R-:W-:Y:S02]  /*0450*/  ISETP.NE.AND P1, PT, R8, RZ, PT ;  /* 0x000000ff0800720c */ /* 0x000fe40003f25270 */
[----:B------:R-:W-:Y:S02]  /*0460*/  ISETP.GE.U32.AND P0, PT, R0, R11, PT ;  /* 0x0000000b0000720c */ /* 0x000fe40003f06070 */
[----:B------:R-:W-:-:S04]  /*0470*/  LOP3.LUT R0, R15, R8, RZ, 0x3c, !PT ;  /* 0x000000080f007212 */ /* 0x000fc800078e3cff */
[----:B------:R-:W-:-:S07]  /*0480*/  ISETP.GE.AND P2, PT, R0, RZ, PT ;  /* 0x000000ff0000720c */ /* 0x000fce0003f46270 */
[----:B------:R-:W-:Y:S01]  /*0490*/  @P0 VIADD R6, R6, 0x1 ;  /* 0x0000000106060836 */ /* 0x000fe20000000000 */
[----:B------:R-:W-:-:S05]  /*04a0*/  ISETP.GT.AND P0, PT, R16, 0x7f, PT ;  /* 0x0000007f1000780c */ /* 0x000fca0003f04270 */
[----:B------:R-:W-:Y:S01]  /*04b0*/  @!P2 IMAD.MOV R6, RZ, RZ, -R6 ;  /* 0x000000ffff06a224 */ /* 0x000fe200078e0a06 */
[----:B------:R-:W-:-:S05]  /*04c0*/  @!P1 LOP3.LUT R6, RZ, R8, RZ, 0x33, !PT ;  /* 0x00000008ff069212 */ /* 0x000fca00078e33ff */
[----:B------:R-:W-:Y:S02]  /*04d0*/  IMAD.MOV R5, RZ, RZ, -R6 ;  /* 0x000000ffff057224 */ /* 0x000fe400078e0a06 */
[----:B------:R-:W-:Y:S02]  /*04e0*/  IMAD.SHL.U32 R24, R6, 0x100, RZ ;  /* 0x0000010006187824 */ /* 0x000fe400078e00ff */
[----:B------:R-:W-:Y:S02]  /*04f0*/  IMAD R5, R8, R5, R15 ;  /* 0x0000000508057224 */ /* 0x000fe400078e020f */
[----:B------:R-:W-:Y:S01]  /*0500*/  VIADD R6, R24, 0x1 ;  /* 0x0000000118067836 */ /* 0x000fe20000000000 */
[----:B------:R-:W-:Y:S01]  /*0510*/  STL [R1+0x728], R24 ;  /* 0x0007281801007387 */ /* 0x000fe20000100800 */
[----:B------:R-:W-:Y:S02]  /*0520*/  IMAD.IADD R0, R4, 0x1, R5 ;  /* 0x0000000104007824 */ /* 0x000fe400078e0205 */
[C---:B------:R-:W-:Y:S01]  /*0530*/  VIADD R4, R24.reuse, 0x2 ;  /* 0x0000000218047836 */ /* 0x040fe20000000000 */
[----:B------:R0:W-:Y:S01]  /*0540*/  STL [R1+0x5a4], R6 ;  /* 0x0005a40601007387 */ /* 0x0001e20000100800 */
[----:B------:R-:W-:-:S02]  /*0550*/  VIADD R5, R24, 0x3 ;  /* 0x0000000318057836 */ /* 0x000fc40000000000 */
[C---:B------:R-:W-:Y:S01]  /*0560*/  VIADD R16, R24.reuse, 0x13 ;  /* 0x0000001318107836 */ /* 0x040fe20000000000 */
[----:B------:R1:W-:Y:S01]  /*0570*/  STL [R1+0x5a0], R4 ;  /* 0x0005a00401007387 */ /* 0x0003e20000100800 */
[C---:B------:R-:W-:Y:S02]  /*0580*/  VIADD R28, R24.reuse, 0x15 ;  /* 0x00000015181c7836 */ /* 0x040fe40000000000 */
[C---:B------:R-:W-:Y:S01]  /*0590*/  VIADD R26, R24.reuse, 0x18 ;  /* 0x00000018181a7836 */ /* 0x040fe20000000000 */
[----:B------:R2:W-:Y:S01]  /*05a0*/  STL [R1+0x59c], R5 ;  /* 0x00059c0501007387 */ /* 0x0005e20000100800 */
[C---:B------:R-:W-:Y:S02]  /*05b0*/  VIADD R15, R24.reuse, 0x19 ;  /* 0x00000019180f7836 */ /* 0x040fe40000000000 */
[C---:B0-----:R-:W-:Y:S02]  /*05c0*/  VIADD R6, R24.reuse, 0x4 ;  /* 0x0000000418067836 */ /* 0x041fe40000000000 */
[----:B------:R-:W-:-:S02]  /*05d0*/  VIADD R17, R24, 0x1b ;  /* 0x0000001b18117836 */ /* 0x000fc40000000000 */
[C---:B-1----:R-:W-:Y:S01]  /*05e0*/  VIADD R4, R24.reuse, 0x5 ;  /* 0x0000000518047836 */ /* 0x042fe20000000000 */
[----:B------:R0:W-:Y:S01]  /*05f0*/  STL [R1+0x598], R6 ;  /* 0x0005980601007387 */ /* 0x0001e20000100800 */
[C---:B------:R-:W-:Y:S02]  /*0600*/  VIADD R22, R24.reuse, 0xed ;  /* 0x000000ed18167836 */ /* 0x040fe40000000000 */
[C---:B--2---:R-:W-:Y:S01]  /*0610*/  VIADD R5, R24.reuse, 0x6 ;  /* 0x0000000618057836 */ /* 0x044fe20000000000 */
[----:B------:R1:W-:Y:S01]  /*0620*/  STL [R1+0x594], R4 ;  /* 0x0005940401007387 */ /* 0x0003e20000100800 */
[C---:B------:R-:W-:Y:S02]  /*0630*/  VIADD R21, R24.reuse, 0xee ;  /* 0x000000ee18157836 */ /* 0x040fe40000000000 */
[C---:B------:R-:W-:Y:S01]  /*0640*/  VIADD R20, R24.reuse, 0xef ;  /* 0x000000ef18147836 */ /* 0x040fe20000000000 */
[----:B------:R2:W-:Y:S01]  /*0650*/  STL [R1+0x590], R5 ;  /* 0x0005900501007387 */ /* 0x0005e20000100800 */
[----:B------:R-:W-:-:S02]  /*0660*/  VIADD R19, R24, 0xf0 ;  /* 0x000000f018137836 */ /* 0x000fc40000000000 */
[C---:B0-----:R-:W-:Y:S02]  /*0670*/  VIADD R6, R24.reuse, 0x7 ;  /* 0x0000000718067836 */ /* 0x041fe40000000000 */
[C---:B------:R-:W-:Y:S02]  /*0680*/  VIADD R13, R24.reuse, 0xf4 ;  /* 0x000000f4180d7836 */ /* 0x040fe40000000000 */
[C---:B-1----:R-:W-:Y:S01]  /*0690*/  VIADD R4, R24.reuse, 0x8 ;  /* 0x0000000818047836 */ /* 0x042fe20000000000 */
[----:B------:R0:W-:Y:S01]  /*06a0*/  STL [R1+0x58c], R6 ;  /* 0x00058c0601007387 */ /* 0x0001e20000100800 */
[C---:B------:R-:W-:Y:S02]  /*06b0*/  VIADD R12, R24.reuse, 0xf5 ;  /* 0x000000f5180c7836 */ /* 0x040fe40000000000 */
[C---:B--2---:R-:W-:Y:S01]  /*06c0*/  VIADD R5, R24.reuse, 0x9 ;  /* 0x0000000918057836 */ /* 0x044fe20000000000 */
[----:B------:R1:W-:Y:S01]  /*06d0*/  STL [R1+0x588], R4 ;  /* 0x0005880401007387 */ /* 0x0003e20000100800 */
[----:B------:R-:W-:-:S02]  /*06e0*/  VIADD R11, R24, 0xf6 ;  /* 0x000000f6180b7836 */ /* 0x000fc40000000000 */
[C---:B------:R-:W-:Y:S01]  /*06f0*/  VIADD R10, R24.reuse, 0xf7 ;  /* 0x000000f7180a7836 */ /* 0x040fe20000000000 */
[----:B------:R2:W-:Y:S01]  /*0700*/  STL [R1+0x584], R5 ;  /* 0x0005840501007387 */ /* 0x0005e20000100800 */
[C---:B------:R-:W-:Y:S02]  /*0710*/  VIADD R9, R24.reuse, 0xf8 ;  /* 0x000000f818097836 */ /* 0x040fe40000000000 */
[C---:B0-----:R-:W-:Y:S02]  /*0720*/  VIADD R6, R24.reuse, 0xa ;  /* 0x0000000a18067836 */ /* 0x041fe40000000000 */
[C---:B------:R-:W-:Y:S02]  /*0730*/  VIADD R8, R24.reuse, 0xf9 ;  /* 0x000000f918087836 */ /* 0x040fe40000000000 */
[C---:B-1----:R-:W-:Y:S01]  /*0740*/  VIADD R4, R24.reuse, 0xb ;  /* 0x0000000b18047836 */ /* 0x042fe20000000000 */
[----:B------:R0:W-:Y:S01]  /*0750*/  STL [R1+0x580], R6 ;  /* 0x0005800601007387 */ /* 0x0001e20000100800 */
[----:B------:R-:W-:-:S02]  /*0760*/  VIADD R7, R24, 0xfa ;  /* 0x000000fa18077836 */ /* 0x000fc40000000000 */
[C---:B--2---:R-:W-:Y:S01]  /*0770*/  VIADD R5, R24.reuse, 0xc ;  /* 0x0000000c18057836 */ /* 0x044fe20000000000 */
[----:B------:R1:W-:Y:S01]  /*0780*/  STL [R1+0x57c], R4 ;  /* 0x00057c0401007387 */ /* 0x0003e20000100800 */
[C---:B------:R-:W-:Y:S02]  /*0790*/  VIADD R23, R24.reuse, 0xfe ;  /* 0x000000fe18177836 */ /* 0x040fe40000000000 */
[C---:B------:R-:W-:Y:S01]  /*07a0*/  VIADD R25, R24.reuse, 0xff ;  /* 0x000000ff18197836 */ /* 0x040fe20000000000 */
[----:B------:R2:W-:Y:S01]  /*07b0*/  STL [R1+0x578], R5 ;  /* 0x0005780501007387 */ /* 0x0005e20000100800 */
[C---:B0-----:R-:W-:Y:S02]  /*07c0*/  VIADD R6, R24.reuse, 0xd ;  /* 0x0000000d18067836 */ /* 0x041fe40000000000 */
[----:B-1----:R-:W-:-:S03]  /*07d0*/  VIADD R4, R24, 0xe ;  /* 0x0000000e18047836 */ /* 0x002fc60000000000 */
[----:B------:R0:W-:Y:S01]  /*07e0*/  STL [R1+0x574], R6 ;  /* 0x0005740601007387 */ /* 0x0001e20000100800 */
[----:B--2---:R-:W-:-:S03]  /*07f0*/  VIADD R5, R24, 0xf ;  /* 0x0000000f18057836 */ /* 0x004fc60000000000 */
[----:B------:R1:W-:Y:S04]  /*0800*/  STL [R1+0x570], R4 ;  /* 0x0005700401007387 */ /* 0x0003e80000100800 */
        /* <DEDUP_REMOVED lines=8> */
[C---:B-1----:R-:W-:Y:S02]  /*0890*/  VIADD R4, R24.reuse, 0x14 ;  /* 0x0000001418047836 */ /* 0x042fe40000000000 */
[----:B--2---:R-:W-:-:S03]  /*08a0*/  VIADD R5, R24, 0x16 ;  /* 0x0000001618057836 */ /* 0x004fc60000000000 */
[----:B------:R0:W-:Y:S04]  /*08b0*/  STL [R1+0x558], R4 ;  /* 0x0005580401007387 */ /* 0x0001e80000100800 */
[----:B------:R1:W-:Y:S01]  /*08c0*/  STL [R1+0x548], R5 ;  /* 0x0005480501007387 */ /* 0x0003e20000100800 */
[C---:B0-----:R-:W-:Y:S02]  /*08d0*/  VIADD R4, R24.reuse, 0x17 ;  /* 0x0000001718047836 */ /* 0x041fe40000000000 */
[----:B-1----:R-:W-:-:S03]  /*08e0*/  VIADD R5, R24, 0x1c ;  /* 0x0000001c18057836 */ /* 0x002fc60000000000 */
[----:B------:R0:W-:Y:S02]  /*08f0*/  STL [R1+0x554], R4 ;  /* 0x0005540401007387 */ /* 0x0001e40000100800 */
[----:B0-----:R-:W-:-:S05]  /*0900*/  VIADD R4, R24, 0x1a ;  /* 0x0000001a18047836 */ /* 0x001fca0000000000 */
[----:B------:R0:W-:Y:S04]  /*0910*/  STL [R1+0x540], R4 ;  /* 0x0005400401007387 */ /* 0x0001e80000100800 */
[----:B------:R1:W-:Y:S01]  /*0920*/  STL [R1+0x538], R5 ;  /* 0x0005380501007387 */ /* 0x0003e20000100800 */
[C---:B0-----:R-:W-:Y:S02]  /*0930*/  VIADD R4, R24.reuse, 0x1d ;  /* 0x0000001d18047836 */ /* 0x041fe40000000000 */
[----:B-1----:R-:W-:-:S03]  /*0940*/  VIADD R5, R24, 0x1f ;  /* 0x0000001f18057836 */ /* 0x002fc60000000000 */
[----:B------:R0:W-:Y:S04]  /*0950*/  STL [R1+0x534], R4 ;  /* 0x0005340401007387 */ /* 0x0001e80000100800 */
        /* <DEDUP_REMOVED lines=410> */
[----:B0-----:R-:W-:Y:S02]  /*2300*/  IMAD R4, R0, 0x40, R18 ;  /* 0x0000004000047824 */ /* 0x001fe400078e0212 */
[C---:B------:R-:W-:Y:S02]  /*2310*/  VIADD R0, R24.reuse, 0xec ;  /* 0x000000ec18007836 */ /* 0x040fe40000000000 */
[C---:B------:R-:W-:Y:S01]  /*2320*/  VIADD R18, R24.reuse, 0xf3 ;  /* 0x000000f318127836 */ /* 0x040fe20000000000 */
[----:B------:R0:W-:Y:S01]  /*2330*/  STL [R1+0x23e4], R4 ;  /* 0x0023e40401007387 */ /* 0x0001e20000100800 */
[----:B-1----:R-:W-:-:S02]  /*2340*/  VIADD R6, R24, 0xfb ;  /* 0x000000fb18067836 */ /* 0x002fc40000000000 */
[C---:B--2---:R-:W-:Y:S01]  /*2350*/  VIADD R5, R24.reuse, 0xfc ;  /* 0x000000fc18057836 */ /* 0x044fe20000000000 */
[----:B------:R1:W-:Y:S01]  /*2360*/  STL [R1], R0 ;  /* 0x0000000001007387 */ /* 0x0003e20000100800 */
[C---:B0-----:R-:W-:Y:S02]  /*2370*/  VIADD R4, R24.reuse, 0xf1 ;  /* 0x000000f118047836 */ /* 0x041fe40000000000 */
[----:B-1----:R-:W-:-:S03]  /*2380*/  VIADD R0, R24, 0xf2 ;  /* 0x000000f218007836 */ /* 0x002fc60000000000 */
[----:B------:R0:W-:Y:S04]  /*2390*/  STL [R1+0x24], R4 ;  /* 0x0000240401007387 */ /* 0x0001e80000100800 */
[----:B------:R1:W-:Y:S01]  /*23a0*/  STL [R1+0x20], R0 ;  /* 0x0000200001007387 */ /* 0x0003e20000100800 */
[----:B0-----:R-:W-:Y:S01]  /*23b0*/  VIADD R4, R24, 0xfd ;  /* 0x000000fd18047836 */ /* 0x001fe20000000000 */
[----:B------:R-:W-:Y:S06]  /*23c0*/  @P0 BRA `(.L_x_0) ;  /* 0x0000001000100947 */ /* 0x000fec0003800000 */
[----:B------:R2:W-:Y:S01]  /*23d0*/  STL [R1+0x3e0], RZ ;  /* 0x0003e0ff01007387 */ /* 0x0005e20000100800 */
[----:B-1----:R-:W-:-:S03]  /*23e0*/  IMAD.SHL.U32 R0, R14, 0x20, RZ ;  /* 0x000000200e007824 */ /* 0x002fc600078e00ff */
[----:B------:R2:W-:Y:S02]  /*23f0*/  STL [R1+0x3e4], RZ ;  /* 0x0003e4ff01007387 */ /* 0x0005e40000100800 */
[----:B------:R-:W-:Y:S02]  /*2400*/  LOP3.LUT R0, R0, 0x400, RZ, 0xc0, !PT ;  /* 0x0000040000007812 */ /* 0x000fe400078ec0ff */
[----:B------:R2:W-:Y:S04]  /*2410*/  STL [R1+0x3e8], RZ ;  /* 0x0003e8ff01007387 */ /* 0x0005e80000100800 */
        /* <DEDUP_REMOVED lines=234> */
[----:B------:R2:W-:Y:S04]  /*32c0*/  STL [R1+0x23e0], R0 ;  /* 0x0023e00001007387 */ /* 0x0005e80000100800 */
        /* <DEDUP_REMOVED lines=18> */
[----:B------:R2:W-:Y:S01]  /*33f0*/  STL [R1+0x2ac], RZ ;  /* 0x0002acff01007387 */ /* 0x0005e20000100800 */
[----:B------:R-:W-:Y:S05]  /*3400*/  BRA `(.L_x_1) ;  /* 0x0000072000187947 */ /* 0x000fea0003800000 */
.L_x_0:
[----:B------:R0:W-:Y:S01]  /*3410*/  STL [R1+0x2670], R18 ;  /* 0x0026701201007387 */ /* 0x0001e20000100800 */
[----:B------:R-:W-:Y:S02]  /*3420*/  IABS R24, R2 ;  /* 0x0000000200187213 */ /* 0x000fe40000000000 */
[----:B------:R-:W-:Y:S01]  /*3430*/  IABS R27, R3 ;  /* 0x00000003001b7213 */ /* 0x000fe20000000000 */
[----:B------:R-:W-:Y:S01]  /*3440*/  IMAD.MOV.U32 R14, RZ, RZ, RZ ;  /* 0x000000ffff0e7224 */ /* 0x000fe200078e00ff */
[----:B------:R-:W-:Y:S01]  /*3450*/  ISETP.GE.AND P2, PT, R23, RZ, PT ;  /* 0x000000ff1700720c */ /* 0x000fe20003f46270 */
[----:B------:R-:W-:Y:S01]  /*3460*/  ULDC.64 UR8, c[0x0][0x218] ;  /* 0x0000860000087ab9 */ /* 0x000fe20000000a00 */
[----:B------:R-:W-:Y:S01]  /*3470*/  ISETP.GE.AND P0, PT, R25, RZ, PT ;  /* 0x000000ff1900720c */ /* 0x000fe20003f06270 */
[----:B------:R-:W-:Y:S01]  /*3480*/  ULDC UR5, c[0x0][0x234] ;  /* 0x00008d0000057ab9 */ /* 0x000fe20000000800 */
[----:B------:R-:W-:Y:S01]  /*3490*/  ULDC UR10, c[0x0][0x240] ;  /* 0x00009000000a7ab9 */ /* 0x000fe20000000800 */
[----:B0-----:R-:W2:Y:S01]  /*34a0*/  LDL R18, [R1+0x23e4] ;  /* 0x0023e40001127983 */ /* 0x001ea20000100800 */
[----:B-1----:R-:W0:Y:S03]  /*34b0*/  I2F.RP R0, R24 ;  /* 0x0000001800007306 */ /* 0x002e260000209400 */
[----:B------:R1:W-:Y:S04]  /*34c0*/  STL [R1+0x266c], R19 ;  /* 0x00266c1301007387 */ /* 0x0003e80000100800 */
[----:B------:R3:W-:Y:S04]  /*34d0*/  STL [R1+0x2668], R20 ;  /* 0x0026681401007387 */ /* 0x0007e80000100800 */
[----:B------:R4:W-:Y:S01]  /*34e0*/  STL [R1+0x2664], R21 ;  /* 0x0026641501007387 */ /* 0x0009e20000100800 */
[----:B-1----:R-:W-:Y:S01]  /*34f0*/  IMAD.MOV.U32 R19, RZ, RZ, R15 ;  /* 0x000000ffff137224 */ /* 0x002fe200078e000f */
[----:B0-----:R-:W0:Y:S02]  /*3500*/  MUFU.RCP R0, R0 ;  /* 0x0000000000007308 */ /* 0x001e240000001000 */
[----:B------:R1:W-:Y:S01]  /*3510*/  STL [R1+0x2660], R22 ;  /* 0x0026601601007387 */ /* 0x0003e20000100800 */
[----:B---3--:R-:W-:-:S03]  /*3520*/  IMAD.MOV.U32 R20, RZ, RZ, R17 ;  /* 0x000000ffff147224 */ /* 0x008fc600078e0011 */
[----:B------:R3:W-:Y:S01]  /*3530*/  STL [R1+0x2598], R3 ;  /* 0x0025980301007387 */ /* 0x0007e20000100800 */
[----:B----4-:R-:W-:Y:S01]  /*3540*/  IMAD.MOV.U32 R21, RZ, RZ, R26 ;  /* 0x000000ffff157224 */ /* 0x010fe200078e001a */
[----:B------:R-:W-:Y:S01]  /*3550*/  IABS R26, R4 ;  /* 0x00000004001a7213 */ /* 0x000fe20000000000 */
[----:B-1----:R-:W-:Y:S02]  /*3560*/  IMAD.MOV.U32 R22, RZ, RZ, R16 ;  /* 0x000000ffff167224 */ /* 0x002fe400078e0010 */
[----:B------:R-:W1:Y:S01]  /*3570*/  I2F.RP R16, R27 ;  /* 0x0000001b00107306 */ /* 0x000e620000209400 */
[----:B---3--:R-:W-:Y:S02]  /*3580*/  IMAD.MOV.U32 R3, RZ, RZ, R28 ;  /* 0x000000ffff037224 */ /* 0x008fe400078e001c */
[----:B0-----:R-:W-:-:S05]  /*3590*/  VIADD R0, R0, 0xffffffe ;  /* 0x0ffffffe00007836 */ /* 0x001fca0000000000 */
[----:B------:R-:W0:Y:S08]  /*35a0*/  F2I.FTZ.U32.TRUNC.NTZ R15, R0 ;  /* 0x00000000000f7305 */ /* 0x000e30000021f000 */
[----:B-1----:R-:W1:Y:S01]  /*35b0*/  MUFU.RCP R16, R16 ;  /* 0x0000001000107308 */ /* 0x002e620000001000 */
[----:B0-----:R-:W-:-:S04]  /*35c0*/  IMAD.MOV R0, RZ, RZ, -R15 ;  /* 0x000000ffff007224 */ /* 0x001fc800078e0a0f */
[----:B------:R-:W-:-:S04]  /*35d0*/  IMAD R0, R0, R24, RZ ;  /* 0x0000001800007224 */ /* 0x000fc800078e02ff */
[----:B------:R-:W-:Y:S01]  /*35e0*/  IMAD.HI.U32 R0, R15, R0, R14 ;  /* 0x000000000f007227 */ /* 0x000fe200078e000e */
[----:B------:R-:W-:Y:S02]  /*35f0*/  IABS R14, R25 ;  /* 0x00000019000e7213 */ /* 0x000fe40000000000 */
[----:B------:R-:W-:Y:S01]  /*3600*/  IABS R25, R5 ;  /* 0x0000000500197213 */ /* 0x000fe20000000000 */
[----:B-1----:R-:W-:-:S04]  /*3610*/  VIADD R16, R16, 0xffffffe ;  /* 0x0ffffffe10107836 */ /* 0x002fc80000000000 */
[----:B------:R2:W0:Y:S02]  /*3620*/  F2I.FTZ.U32.TRUNC.NTZ R17, R16 ;  /* 0x0000001000117305 */ /* 0x000424000021f000 */
[----:B--2---:R-:W-:Y:S02]  /*3630*/  IABS R16, R18 ;  /* 0x0000001200107213 */ /* 0x004fe40000000000 */
[----:B------:R-:W-:Y:S02]  /*3640*/  ISETP.GE.AND P3, PT, R18, RZ, PT ;  /* 0x000000ff1200720c */ /* 0x000fe40003f66270 */
[----:B------:R-:W2:Y:S01]  /*3650*/  LDL.LU R18, [R1+0x2670] ;  /* 0x0026700001127983 */ /* 0x000ea20000300800 */
[----:B------:R-:W-:-:S04]  /*3660*/  IMAD.HI.U32 R15, R0, R16, RZ ;  /* 0x00000010000f7227 */ /* 0x000fc800078e00ff */
[----:B------:R-:W-:Y:S02]  /*3670*/  IMAD.MOV R15, RZ, RZ, -R15 ;  /* 0x000000ffff0f7224 */ /* 0x000fe400078e0a0f */
[----:B0-----:R-:W-:Y:S02]  /*3680*/  IMAD.MOV R0, RZ, RZ, -R17 ;  /* 0x000000ffff007224 */ /* 0x001fe400078e0a11 */
[----:B------:R-:W-:Y:S02]  /*3690*/  IMAD R15, R24, R15, R16 ;  /* 0x0000000f180f7224 */ /* 0x000fe400078e0210 */
[----:B------:R-:W-:Y:S02]  /*36a0*/  IMAD R0, R0, R27, RZ ;  /* 0x0000001b00007224 */ /* 0x000fe400078e02ff */
[----:B------:R-:W-:Y:S01]  /*36b0*/  IMAD.MOV.U32 R16, RZ, RZ, RZ ;  /* 0x000000ffff107224 */ /* 0x000fe200078e00ff */
[----:B------:R-:W-:-:S03]  /*36c0*/  ISETP.GT.U32.AND P1, PT, R24, R15, PT ;  /* 0x0000000f1800720c */ /* 0x000fc60003f24070 */
[----:B------:R-:W-:Y:S01]  /*36d0*/  IMAD.HI.U32 R0, R17, R0, R16 ;  /* 0x0000000011007227 */ /* 0x000fe200078e0010 */
[----:B------:R-:W-:Y:S02]  /*36e0*/  IABS R16, R23 ;  /* 0x0000001700107213 */ /* 0x000fe40000000000 */
[----:B------:R-:W-:-:S03]  /*36f0*/  IABS R17, R6 ;  /* 0x0000000600117213 */ /* 0x000fc60000000000 */
[----:B------:R-:W-:Y:S02]  /*3700*/  IMAD.MOV.U32 R29, RZ, RZ, R16 ;  /* 0x000000ffff1d7224 */ /* 0x000fe400078e0010 */
[----:B------:R-:W-:-:S04]  /*3710*/  IMAD.HI.U32 R23, R0, R14, RZ ;  /* 0x0000000e00177227 */ /* 0x000fc800078e00ff */
[----:B------:R-:W-:Y:S02]  /*3720*/  @!P1 IMAD.IADD R15, R15, 0x1, -R24 ;  /* 0x000000010f0f9824 */ /* 0x000fe400078e0a18 */
[----:B------:R-:W-:-:S03]  /*3730*/  IMAD.HI.U32 R16, R0, R29, RZ ;  /* 0x0000001d00107227 */ /* 0x000fc600078e00ff */
[----:B------:R-:W-:Y:S01]  /*3740*/  ISETP.GT.U32.AND P1, PT, R24, R15, PT ;  /* 0x0000000f1800720c */ /* 0x000fe20003f24070 */
[----:B------:R-:W-:Y:S02]  /*3750*/  IMAD.MOV R23, RZ, RZ, -R23 ;  /* 0x000000ffff177224 */ /* 0x000fe400078e0a17 */
[----:B------:R-:W-:Y:S02]  /*3760*/  IMAD.MOV R28, RZ, RZ, -R16 ;  /* 0x000000ffff1c7224 */ /* 0x000fe400078e0a10 */
[C---:B------:R-:W-:Y:S02]  /*3770*/  IMAD R23, R27.reuse, R23, R14 ;  /* 0x000000171b177224 */ /* 0x040fe400078e020e */
[C---:B------:R-:W-:Y:S02]  /*3780*/  IMAD R14, R27.reuse, R28, R29 ;  /* 0x0000001c1b0e7224 */ /* 0x040fe400078e021d */
[----:B------:R-:W-:Y:S01]  /*3790*/  IMAD.HI.U32 R28, R0, R25, RZ ;  /* 0x00000019001c7227 */ /* 0x000fe200078e00ff */
[----:B------:R-:W-:-:S03]  /*37a0*/  ISETP.GT.U32.AND P4, PT, R27, R23, PT ;  /* 0x000000171b00720c */ /* 0x000fc60003f84070 */
[----:B------:R-:W-:Y:S02]  /*37b0*/  @!P1 IMAD.IADD R15, R15, 0x1, -R24 ;  /* 0x000000010f0f9824 */ /* 0x000fe400078e0a18 */
[----:B------:R-:W-:-:S04]  /*37c0*/  IMAD.HI.U32 R29, R0, R17, RZ ;  /* 0x00000011001d7227 */ /* 0x000fc800078e00ff */
[----:B------:R-:W-:Y:S02]  /*37d0*/  IMAD.MOV R28, RZ, RZ, -R28 ;  /* 0x000000ffff1c7224 */ /* 0x000fe400078e0a1c */
[----:B------:R-:W-:Y:S02]  /*37e0*/  IMAD.MOV.U32 R24, RZ, RZ, R15 ;  /* 0x000000ffff187224 */ /* 0x000fe400078e000f */
[----:B------:R-:W-:Y:S01]  /*37f0*/  IMAD.MOV R29, RZ, RZ, -R29 ;  /* 0x000000ffff1d7224 */ /* 0x000fe200078e0a1d */
[----:B------:R-:W-:Y:S01]  /*3800*/  ISETP.NE.AND P1, PT, R2, RZ, PT ;  /* 0x000000ff0200720c */ /* 0x000fe20003f25270 */
[C---:B------:R-:W-:Y:S02]  /*3810*/  IMAD R15, R27.reuse, R28, R25 ;  /* 0x0000001c1b0f7224 */ /* 0x040fe400078e0219 */
[----:B------:R-:W-:Y:S02]  /*3820*/  IMAD.MOV.U32 R28, RZ, RZ, R24 ;  /* 0x000000ffff1c7224 */ /* 0x000fe400078e0018 */
[----:B------:R-:W-:-:S02]  /*3830*/  IMAD R24, R27, R29, R17 ;  /* 0x0000001d1b187224 */ /* 0x000fc400078e0211 */
[----:B------:R-:W-:Y:S02]  /*3840*/  @!P3 IMAD.MOV R28, RZ, RZ, -R28 ;  /* 0x000000ffff1cb224 */ /* 0x000fe400078e0a1c */
[----:B------:R-:W-:Y:S01]  /*3850*/  @!P4 IMAD.IADD R23, R23, 0x1, -R27 ;  /* 0x000000011717c824 */ /* 0x000fe200078e0a1b */
[C---:B------:R-:W-:Y:S01]  /*3860*/  ISETP.GT.U32.AND P3, PT, R27.reuse, R24, PT ;  /* 0x000000181b00720c */ /* 0x040fe20003f64070 */
[----:B------:R-:W-:Y:S02]  /*3870*/  IMAD.HI.U32 R16, R0, R26, RZ ;  /* 0x0000001a00107227 */ /* 0x000fe400078e00ff */
[----:B------:R-:W-:Y:S02]  /*3880*/  @!P1 LOP3.LUT R28, RZ, R2, RZ, 0x33, !PT ;  /* 0x00000002ff1c9212 */ /* 0x000fe400078e33ff */
[----:B------:R-:W-:Y:S02]  /*3890*/  ISETP.GT.U32.AND P4, PT, R27, R23, PT ;  /* 0x000000171b00720c */ /* 0x000fe40003f84070 */
[----:B------:R-:W-:-:S02]  /*38a0*/  IABS R2, R9 ;  /* 0x0000000900027213 */ /* 0x000fc40000000000 */
[----:B------:R-:W-:-:S03]  /*38b0*/  ISETP.GT.U32.AND P1, PT, R27, R14, PT ;  /* 0x0000000e1b00720c */ /* 0x000fc60003f24070 */
[----:B------:R-:W-:Y:S01]  /*38c0*/  IMAD.HI.U32 R29, R0, R2, RZ ;  /* 0x00000002001d7227 */ /* 0x000fe200078e00ff */
[----:B------:R-:W-:-:S03]  /*38d0*/  IABS R25, R7 ;  /* 0x0000000700197213 */ /* 0x000fc60000000000 */
[----:B------:R-:W-:Y:S02]  /*38e0*/  @!P3 IMAD.IADD R24, R24, 0x1, -R27 ;  /* 0x000000011818b824 */ /* 0x000fe400078e0a1b */
[----:B------:R-:W-:Y:S01]  /*38f0*/  IMAD.MOV R29, RZ, RZ, -R29 ;  /* 0x000000ffff1d7224 */ /* 0x000fe200078e0a1d */
[----:B------:R0:W-:Y:S01]  /*3900*/  STL [R1+0x404], R28 ;  /* 0x0004041c01007387 */ /* 0x0001e20000100800 */
[----:B------:R-:W-:Y:S01]  /*3910*/  @!P4 IMAD.IADD R23, R23, 0x1, -R27 ;  /* 0x000000011717c824 */ /* 0x000fe200078e0a1b */
[C---:B------:R-:W-:Y:S01]  /*3920*/  ISETP.GT.U32.AND P3, PT, R27.reuse, R24, PT ;  /* 0x000000181b00720c */ /* 0x040fe20003f64070 */
[----:B------:R-:W-:Y:S02]  /*3930*/  IMAD R2, R27, R29, R2 ;  /* 0x0000001d1b027224 */ /* 0x000fe400078e0202 */
[----:B------:R-:W-:Y:S02]  /*3940*/  IMAD.MOV R16, RZ, RZ, -R16 ;  /* 0x000000ffff107224 */ /* 0x000fe400078e0a10 */
[----:B------:R-:W-:-:S02]  /*3950*/  IMAD.MOV.U32 R29, RZ, RZ, R19 ;  /* 0x000000ffff1d7224 */ /* 0x000fc400078e0013 */
[----:B0-----:R-:W-:-:S04]  /*3960*/  IMAD.HI.U32 R28, R0, R25, RZ ;  /* 0x00000019001c7227 */ /* 0x001fc800078e00ff */
[----:B------:R-:W-:Y:S02]  /*3970*/  IMAD.MOV.U32 R19, RZ, RZ, R23 ;  /* 0x000000ffff137224 */ /* 0x000fe400078e0017 */
[----:B------:R-:W-:Y:S02]  /*3980*/  IMAD.MOV R28, RZ, RZ, -R28 ;  /* 0x000000ffff1c7224 */ /* 0x000fe400078e0a1c */
[C---:B------:R-:W-:Y:S02]  /*3990*/  IMAD R16, R27.reuse, R16, R26 ;  /* 0x000000101b107224 */ /* 0x040fe400078e021a */
[----:B------:R-:W-:Y:S02]  /*39a0*/  @!P0 IMAD.MOV R19, RZ, RZ, -R19 ;  /* 0x000000ffff138224 */ /* 0x000fe400078e0a13 */
[----:B------:R-:W-:Y:S01]  /*39b0*/  @!P1 IMAD.IADD R14, R14, 0x1, -R27 ;  /* 0x000000010e0e9824 */ /* 0x000fe200078e0a1b */
[----:B------:R-:W-:Y:S01]  /*39c0*/  ISETP.GE.AND P1, PT, R4, RZ, PT ;  /* 0x000000ff0400720c */ /* 0x000fe20003f26270 */
[C---:B------:R-:W-:Y:S01]  /*39d0*/  IMAD R25, R27.reuse, R28, R25 ;  /* 0x0000001c1b197224 */ /* 0x040fe200078e0219 */
[----:B------:R-:W3:Y:S01]  /*39e0*/  LDL.LU R4, [R1+0x554] ;  /* 0x0005540001047983 */ /* 0x000ee20000300800 */
[----:B------:R-:W-:Y:S01]  /*39f0*/  ISETP.GT.U32.AND P5, PT, R27, R16, PT ;  /* 0x000000101b00720c */ /* 0x000fe20003fa4070 */
[----:B------:R-:W-:-:S02]  /*3a00*/  @!P3 IMAD.IADD R24, R24, 0x1, -R27 ;  /* 0x000000011818b824 */ /* 0x000fc400078e0a1b */
[----:B------:R-:W4:Y:S01]  /*3a10*/  LDL.LU R28, [R1+0x560] ;  /* 0x00056000011c7983 */ /* 0x000f220000300800 */
[----:B------:R-:W-:-:S03]  /*3a20*/  ISETP.GE.AND P3, PT, R6, RZ, PT ;  /* 0x000000ff0600720c */ /* 0x000fc60003f66270 */
[----:B------:R0:W-:Y:S01]  /*3a30*/  STL [R1+0x478], R19 ;  /* 0x0004781301007387 */ /* 0x0001e20000100800 */
[----:B------:R-:W-:-:S03]  /*3a40*/  IABS R26, R8 ;  /* 0x00000008001a7213 */ /* 0x000fc60000000000 */
[----:B0-----:R-:W5:Y:S04]  /*3a50*/  LDL.LU R19, [R1+0x266c] ;  /* 0x00266c0001137983 */ /* 0x001f680000300800 */
[----:B------:R-:W2:Y:S01]  /*3a60*/  LDL.LU R6, [R1+0x540] ;  /* 0x0005400001067983 */ /* 0x000ea20000300800 */
[----:B------:R-:W-:Y:S02]  /*3a70*/  IMAD.MOV.U32 R17, RZ, RZ, R26 ;  /* 0x000000ffff117224 */ /* 0x000fe400078e001a */
[----:B------:R-:W-:Y:S01]  /*3a80*/  @!P5 IMAD.IADD R16, R16, 0x1, -R27 ;  /* 0x000000011010d824 */ /* 0x000fe200078e0a1b */
[----:B------:R-:W-:Y:S01]  /*3a90*/  ISETP.GT.U32.AND P5, PT, R27, R14, PT ;  /* 0x0000000e1b00720c */ /* 0x000fe20003fa4070 */
[----:B------:R-:W-:-:S04]  /*3aa0*/  IMAD.HI.U32 R26, R0, R17, RZ ;  /* 0x00000011001a7227 */ /* 0x000fc800078e00ff */
[----:B------:R-:W-:-:S04]  /*3ab0*/  IMAD.MOV R26, RZ, RZ, -R26 ;  /* 0x000000ffff1a7224 */ /* 0x000fc800078e0a1a */
[----:B------:R-:W-:-:S04]  /*3ac0*/  IMAD R17, R27, R26, R17 ;  /* 0x0000001a1b117224 */ /* 0x000fc800078e0211 */
[----:B------:R-:W-:Y:S01]  /*3ad0*/  @!P5 IMAD.IADD R14, R14, 0x1, -R27 ;  /* 0x000000010e0ed824 */ /* 0x000fe200078e0a1b */
[----:B------:R-:W-:-:S13]  /*3ae0*/  ISETP.GT.U32.AND P5, PT, R27, R17, PT ;  /* 0x000000111b00720c */ /* 0x000fda0003fa4070 */
[----:B------:R-:W-:Y:S01]  /*3af0*/  @!P5 IMAD.IADD R17, R17, 0x1, -R27 ;  /* 0x000000011111d824 */ /* 0x000fe200078e0a1b */
[----:B------:R-:W-:Y:S02]  /*3b00*/  ISETP.GE.AND P5, PT, R8, RZ, PT ;  /* 0x000000ff0800720c */ /* 0x000fe40003fa6270 */
[----:B------:R-:W4:Y:S01]  /*3b10*/  LDL.LU R8, [R1+0x520] ;  /* 0x0005200001087983 */ /* 0x000f220000300800 */
[C---:B------:R-:W-:Y:S02]  /*3b20*/  ISETP.GT.U32.AND P6, PT, R27.reuse, R15, PT ;  /* 0x0000000f1b00720c */ /* 0x040fe40003fc4070 */
[C---:B------:R-:W-:Y:S02]  /*3b30*/  ISETP.GT.U32.AND P4, PT, R27.reuse, R16, PT ;  /* 0x000000101b00720c */ /* 0x040fe40003f84070 */
[----:B------:R-:W-:Y:S02]  /*3b40*/  IABS R23, R10 ;  /* 0x0000000a00177213 */ /* 0x000fe40000000000 */
[----:B------:R-:W-:-:S07]  /*3b50*/  ISETP.GT.U32.AND P0, PT, R27, R25, PT ;  /* 0x000000191b00720c */ /* 0x000fce0003f04070 */
[--C-:B------:R-:W-:Y:S02]  /*3b60*/  @!P6 IMAD.IADD R15, R15, 0x1, -R27.reuse ;  /* 0x000000010f0fe824 */ /* 0x100fe400078e0a1b */
[----:B------:R-:W-:Y:S01]  /*3b70*/  @!P4 IMAD.IADD R16, R16, 0x1, -R27 ;  /* 0x000000011010c824 */ /* 0x000fe200078e0a1b */
[----:B------:R-:W-:Y:S01]  /*3b80*/  ISETP.GE.AND P4, PT, R5, RZ, PT ;  /* 0x000000ff0500720c */ /* 0x000fe20003f86270 */
[----:B------:R-:W-:Y:S01]  /*3b90*/  IMAD.HI.U32 R5, R0, R23, RZ ;  /* 0x0000001700057227 */ /* 0x000fe200078e00ff */
[----:B------:R-:W-:-:S03]  /*3ba0*/  ISETP.GT.U32.AND P6, PT, R27, R15, PT ;  /* 0x0000000f1b00720c */ /* 0x000fc60003fc4070 */
[----:B------:R-:W-:Y:S02]  /*3bb0*/  IMAD.MOV R5, RZ, RZ, -R5 ;  /* 0x000000ffff057224 */ /* 0x000fe400078e0a05 */
[----:B------:R-:W-:Y:S02]  /*3bc0*/  @!P0 IMAD.IADD R25, R25, 0x1, -R27 ;  /* 0x0000000119198824 */ /* 0x000fe400078e0a1b */
[----:B------:R-:W-:Y:S02]  /*3bd0*/  IMAD R5, R27, R5, R23 ;  /* 0x000000051b057224 */ /* 0x000fe400078e0217 */
[----:B------:R-:W-:Y:S02]  /*3be0*/  IMAD.MOV.U32 R23, RZ, RZ, R22 ;  /* 0x000000ffff177224 */ /* 0x000fe400078e0016 */
[----:B------:R-:W-:Y:S01]  /*3bf0*/  IMAD.MOV.U32 R22, RZ, RZ, R14 ;  /* 0x000000ffff167224 */ /* 0x000fe200078e000e */
[----:B------:R-:W-:Y:S01]  /*3c00*/  ISETP.GE.AND P0, PT, R7, RZ, PT ;  /* 0x000000ff0700720c */ /* 0x000fe20003f06270 */
[----:B------:R-:W-:Y:S01]  /*3c10*/  @!P6 IMAD.IADD R15, R15, 0x1, -R27 ;  /* 0x000000010f0fe824 */ /* 0x000fe200078e0a1b */
[C---:B------:R-:W-:Y:S01]  /*3c20*/  ISETP.GT.U32.AND P6, PT, R27.reuse, R2, PT ;  /* 0x000000021b00720c */ /* 0x040fe20003fc4070 */
[----:B------:R-:W-:Y:S01]  /*3c30*/  @!P2 IMAD.MOV R22, RZ, RZ, -R22 ;  /* 0x000000ffff16a224 */ /* 0x000fe200078e0a16 */
[----:B------:R-:W-:-:S11]  /*3c40*/  ISETP.GT.U32.AND P2, PT, R27, R25, PT ;  /* 0x000000191b00720c */ /* 0x000fd60003f44070 */
[--C-:B------:R-:W-:Y:S02]  /*3c50*/  @!P6 IMAD.IADD R2, R2, 0x1, -R27.reuse ;  /* 0x000000010202e824 */ /* 0x100fe400078e0a1b */
[----:B------:R-:W-:-:S03]  /*3c60*/  @!P2 IMAD.IADD R25, R25, 0x1, -R27 ;  /* 0x000000011919a824 */ /* 0x000fc600078e0a1b */
[----:B------:R-:W-:-:S13]  /*3c70*/  ISETP.GT.U32.AND P6, PT, R27, R2, PT ;  /* 0x000000021b00720c */ /* 0x000fda0003fc4070 */
[----:B------:R-:W-:Y:S01]  /*3c80*/  @!P6 IMAD.IADD R2, R2, 0x1, -R27 ;  /* 0x000000010202e824 */ /* 0x000fe200078e0a1b */
[----:B------:R-:W-:Y:S01]  /*3c90*/  ISETP.GE.AND P6, PT, R11, RZ, PT ;  /* 0x000000ff0b00720c */ /* 0x000fe20003fc6270 */
[----:B---3--:R-:W-:Y:S01]  /*3ca0*/  IMAD.MOV.U32 R26, RZ, RZ, R4 ;  /* 0x000000ffff1a7224 */ /* 0x008fe200078e0004 */
[----:B------:R-:W-:Y:S01]  /*3cb0*/  IABS R4, R11 ;  /* 0x0000000b00047213 */ /* 0x000fe20000000000 */
[----:B--2---:R-:W-:-:S04]  /*3cc0*/  IMAD.MOV.U32 R7, RZ, RZ, R6 ;  /* 0x000000ffff077224 */ /* 0x004fc800078e0006 */
[----:B------:R-:W-:-:S04]  /*3cd0*/  IMAD.HI.U32 R6, R0, R4, RZ ;  /* 0x0000000400067227 */ /* 0x000fc800078e00ff */
[----:B------:R-:W-:Y:S02]  /*3ce0*/  IMAD.MOV.U32 R14, RZ, RZ, R7 ;  /* 0x000000ffff0e7224 */ /* 0x000fe400078e0007 */
[----:B------:R-:W-:Y:S02]  /*3cf0*/  IMAD.MOV.U32 R7, RZ, RZ, R16 ;  /* 0x000000ffff077224 */ /* 0x000fe400078e0010 */
[----:B------:R-:W2:Y:S01]  /*3d00*/  LDL.LU R16, [R1+0x548] ;  /* 0x0005480001107983 */ /* 0x000ea20000300800 */
[----:B------:R-:W-:-:S03]  /*3d10*/  IMAD.MOV R6, RZ, RZ, -R6 ;  /* 0x000000ffff067224 */ /* 0x000fc600078e0a06 */
[----:B------:R0:W-:Y:S01]  /*3d20*/  STL [R1+0x474], R22 ;  /* 0x0004741601007387 */ /* 0x0001e20000100800 */
[C---:B------:R-:W-:Y:S02]  /*3d30*/  IMAD R4, R27.reuse, R6, R4 ;  /* 0x000000061b047224 */ /* 0x040fe400078e0204 */
[----:B------:R-:W-:Y:S01]  /*3d40*/  @!P1 IMAD.MOV R7, RZ, RZ, -R7 ;  /* 0x000000ffff079224 */ /* 0x000fe200078e0a07 */
[C---:B------:R-:W-:Y:S01]  /*3d50*/  ISETP.GT.U32.AND P1, PT, R27.reuse, R17, PT ;  /* 0x000000111b00720c */ /* 0x040fe20003f24070 */
[----:B0-----:R-:W-:Y:S02]  /*3d60*/  IMAD.MOV.U32 R22, RZ, RZ, R20 ;  /* 0x000000ffff167224 */ /* 0x001fe400078e0014 */
[----:B------:R-:W-:Y:S01]  /*3d70*/  IMAD.MOV.U32 R20, RZ, RZ, R15 ;  /* 0x000000ffff147224 */ /* 0x000fe200078e000f */
[----:B------:R-:W-:-:S03]  /*3d80*/  ISETP.GT.U32.AND P2, PT, R27, R4, PT ;  /* 0x000000041b00720c */ /* 0x000fc60003f44070 */
[----:B------:R-:W-:Y:S01]  /*3d90*/  @!P4 IMAD.MOV R20, RZ, RZ, -R20 ;  /* 0x000000ffff14c224 */ /* 0x000fe200078e0a14 */
[----:B------:R-:W-:Y:S01]  /*3da0*/  ISETP.GT.U32.AND P4, PT, R27, R5, PT ;  /* 0x000000051b00720c */ /* 0x000fe20003f84070 */
[----:B------:R-:W-:Y:S02]  /*3db0*/  IMAD.MOV.U32 R15, RZ, RZ, R21 ;  /* 0x000000ffff0f7224 */ /* 0x000fe400078e0015 */
[----:B------:R-:W-:Y:S02]  /*3dc0*/  IMAD.MOV.U32 R21, RZ, RZ, R24 ;  /* 0x000000ffff157224 */ /* 0x000fe400078e0018 */
[----:B------:R-:W-:Y:S01]  /*3dd0*/  @!P1 IMAD.IADD R17, R17, 0x1, -R27 ;  /* 0x0000000111119824 */ /* 0x000fe200078e0a1b */
[----:B------:R-:W-:Y:S01]  /*3de0*/  ISETP.GE.AND P1, PT, R10, RZ, PT ;  /* 0x000000ff0a00720c */ /* 0x000fe20003f26270 */
[----:B------:R-:W-:Y:S01]  /*3df0*/  @!P3 IMAD.MOV R21, RZ, RZ, -R21 ;  /* 0x000000ffff15b224 */ /* 0x000fe200078e0a15 */
[----:B------:R-:W-:Y:S01]  /*3e00*/  ISETP.GE.AND P3, PT, R9, RZ, PT ;  /* 0x000000ff0900720c */ /* 0x000fe20003f66270 */
[----:B------:R-:W-:-:S02]  /*3e10*/  IMAD.MOV.U32 R10, RZ, RZ, R25 ;  /* 0x000000ffff0a7224 */ /* 0x000fc400078e0019 */
[--C-:B------:R-:W-:Y:S02]  /*3e20*/  @!P2 IMAD.IADD R4, R4, 0x1, -R27.reuse ;  /* 0x000000010404a824 */ /* 0x100fe400078e0a1b */
[----:B------:R-:W-:Y:S01]  /*3e30*/  @!P4 IMAD.IADD R5, R5, 0x1, -R27 ;  /* 0x000000010505c824 */ /* 0x000fe200078e0a1b */
[----:B------:R0:W-:Y:S01]  /*3e40*/  STL [R1+0x470], R7 ;  /* 0x0004700701007387 */ /* 0x0001e20000100800 */
[----:B------:R-:W-:Y:S01]  /*3e50*/  @!P0 IMAD.MOV R10, RZ, RZ, -R10 ;  /* 0x000000ffff0a8224 */ /* 0x000fe200078e0a0a */
[C---:B------:R-:W-:Y:S02]  /*3e60*/  ISETP.GT.U32.AND P0, PT, R27.reuse, R4, PT ;  /* 0x000000041b00720c */ /* 0x040fe40003f04070 */
[----:B------:R-:W3:Y:S01]  /*3e70*/  LDL.LU R24, [R1+0x558] ;  /* 0x0005580001187983 */ /* 0x000ee20000300800 */
[----:B------:R-:W-:Y:S01]  /*3e80*/  ISETP.GT.U32.AND P2, PT, R27, R5, PT ;  /* 0x000000051b00720c */ /* 0x000fe20003f44070 */
[----:B------:R-:W-:Y:S02]  /*3e90*/  IMAD.MOV.U32 R25, RZ, RZ, R22 ;  /* 0x000000ffff197224 */ /* 0x000fe400078e0016 */
[----:B------:R1:W-:Y:S01]  /*3ea0*/  STL [R1+0x46c], R20 ;  /* 0x00046c1401007387 */ /* 0x0003e20000100800 */
[----:B------:R-:W-:Y:S01]  /*3eb0*/  IMAD.MOV.U32 R22, RZ, RZ, R17 ;  /* 0x000000ffff167224 */ /* 0x000fe200078e0011 */
[----:B0-----:R-:W-:Y:S01]  /*3ec0*/  IABS R7, R12 ;  /* 0x0000000c00077213 */ /* 0x001fe20000000000 */
[----:B------:R-:W-:-:S02]  /*3ed0*/  IMAD.MOV.U32 R17, RZ, RZ, R2 ;  /* 0x000000ffff117224 */ /* 0x000fc400078e0002 */
[----:B------:R-:W-:Y:S01]  /*3ee0*/  @!P5 IMAD.MOV R22, RZ, RZ, -R22 ;  /* 0x000000ffff16d224 */ /* 0x000fe200078e0a16 */
[----:B-1----:R-:W2:Y:S04]  /*3ef0*/  LDL.LU R20, [R1+0x2668] ;  /* 0x0026680001147983 */ /* 0x002ea80000300800 */
[----:B------:R0:W-:Y:S01]  /*3f00*/  STL [R1+0x468], R21 ;  /* 0x0004681501007387 */ /* 0x0001e20000100800 */
[----:B----4-:R-:W-:Y:S02]  /*3f10*/  IMAD.MOV.U32 R9, RZ, RZ, R8 ;  /* 0x000000ffff097224 */ /* 0x010fe400078e0008 */
[----:B------:R-:W-:Y:S01]  /*3f20*/  @!P3 IMAD.MOV R17, RZ, RZ, -R17 ;  /* 0x000000ffff11b224 */ /* 0x000fe200078e0a11 */
[----:B0-----:R-:W4:Y:S04]  /*3f30*/  LDL.LU R21, [R1+0x2664] ;  /* 0x0026640001157983 */ /* 0x001f280000300800 */
[----:B------:R-:W3:Y:S01]  /*3f40*/  LDL.LU R11, [R1+0x24] ;  /* 0x00002400010b7983 */ /* 0x000ee20000300800 */
[----:B------:R-:W-:Y:S01]  /*3f50*/  IMAD.HI.U32 R6, R0, R7, RZ ;  /* 0x0000000700067227 */ /* 0x000fe200078e00ff */
[----:B------:R-:W-:-:S02]  /*3f60*/  ISETP.GE.AND P4, PT, R12, RZ, PT ;  /* 0x000000ff0c00720c */ /* 0x000fc40003f86270 */
[----:B------:R-:W-:Y:S01]  /*3f70*/  STL [R1+0x460], R10 ;  /* 0x0004600a01007387 */ /* 0x000fe20000100800 */
[----:B------:R-:W-:-:S03]  /*3f80*/  IMAD.MOV.U32 R12, RZ, RZ, R9 ;  /* 0x000000ffff0c7224 */ /* 0x000fc600078e0009 */
[----:B------:R-:W2:Y:S01]  /*3f90*/  LDL.LU R2, [R1+0x20] ;  /* 0x0000200001027983 */ /* 0x000ea20000300800 */
[--C-:B------:R-:W-:Y:S01]  /*3fa0*/  @!P2 IMAD.IADD R5, R5, 0x1, -R27.reuse ;  /* 0x000000010505a824 */ /* 0x100fe200078e0a1b */
[----:B------:R-:W-:Y:S02]  /*3fb0*/  IABS R8, R13 ;  /* 0x0000000d00087213 */ /* 0x000fe40000000000 */
[----:B------:R0:W-:Y:S01]  /*3fc0*/  STL [R1+0x450], R22 ;  /* 0x0004501601007387 */ /* 0x0001e20000100800 */
[----:B------:R-:W-:Y:S02]  /*3fd0*/  IMAD.MOV R6, RZ, RZ, -R6 ;  /* 0x000000ffff067224 */ /* 0x000fe400078e0a06 */
[----:B------:R-:W-:Y:S01]  /*3fe0*/  @!P0 IMAD.IADD R4, R4, 0x1, -R27 ;  /* 0x0000000104048824 */ /* 0x000fe200078e0a1b */
[----:B------:R-:W-:Y:S01]  /*3ff0*/  ISETP.GE.AND P3, PT, R13, RZ, PT ;  /* 0x000000ff0d00720c */ /* 0x000fe20003f66270 */
[----:B------:R-:W-:Y:S01]  /*4000*/  IMAD R7, R27, R6, R7 ;  /* 0x000000061b077224 */ /* 0x000fe200078e0207 */
[----:B0-----:R-:W2:Y:S04]  /*4010*/  LDL.LU R22, [R1+0x2660] ;  /* 0x0026600001167983 */ /* 0x001ea80000300800 */
[----:B------:R0:W-:Y:S01]  /*4020*/  STL [R1+0x44c], R17 ;  /* 0x00044c1101007387 */ /* 0x0001e20000100800 */
[----:B------:R-:W-:-:S04]  /*4030*/  IMAD.HI.U32 R6, R0, R8, RZ ;  /* 0x0000000800067227 */ /* 0x000fc800078e00ff */
[----:B------:R-:W-:Y:S02]  /*4040*/  IMAD.MOV.U32 R13, RZ, RZ, R4 ;  /* 0x000000ffff0d7224 */ /* 0x000fe400078e0004 */
[----:B0-----:R-:W-:Y:S02]  /*4050*/  IMAD.MOV.U32 R17, RZ, RZ, R25 ;  /* 0x000000ffff117224 */ /* 0x001fe400078e0019 */
[----:B------:R-:W-:Y:S02]  /*4060*/  IMAD.MOV.U32 R25, RZ, RZ, R12 ;  /* 0x000000ffff197224 */ /* 0x000fe400078e000c */
[----:B------:R-:W-:Y:S02]  /*4070*/  IMAD.MOV.U32 R12, RZ, RZ, R5 ;  /* 0x000000ffff0c7224 */ /* 0x000fe400078e0005 */
[----:B------:R-:W-:Y:S02]  /*4080*/  IMAD.MOV R6, RZ, RZ, -R6 ;  /* 0x000000ffff067224 */ /* 0x000fe400078e0a06 */
[----:B------:R-:W-:-:S02]  /*4090*/  @!P1 IMAD.MOV R12, RZ, RZ, -R12 ;  /* 0x000000ffff0c9224 */ /* 0x000fc400078e0a0c */
[----:B------:R-:W-:Y:S02]  /*40a0*/  @!P6 IMAD.MOV R13, RZ, RZ, -R13 ;  /* 0x000000ffff0de224 */ /* 0x000fe400078e0a0d */
[----:B------:R-:W-:Y:S01]  /*40b0*/  IMAD R8, R27, R6, R8 ;  /* 0x000000061b087224 */ /* 0x000fe200078e0208 */
[----:B------:R-:W-:Y:S01]  /*40c0*/  STL [R1+0x448], R12 ;  /* 0x0004480c01007387 */ /* 0x000fe20000100800 */
[----:B-----5:R-:W-:-:S03]  /*40d0*/  IABS R6, R19 ;  /* 0x0000001300067213 */ /* 0x020fc60000000000 */
[----:B------:R0:W-:Y:S04]  /*40e0*/  STL [R1+0x265c], R19 ;  /* 0x00265c1301007387 */ /* 0x0001e80000100800 */
[----:B------:R1:W-:Y:S04]  /*40f0*/  STL [R1+0x440], R13 ;  /* 0x0004400d01007387 */ /* 0x0003e80000100800 */
[----:B0-----:R-:W5:Y:S01]  /*4100*/  LDL R19, [R1] ;  /* 0x0000000001137983 */ /* 0x001f620000100800 */
[----:B------:R-:W-:Y:S02]  /*4110*/  ISETP.GT.U32.AND P5, PT, R27, R7, PT ;  /* 0x000000071b00720c */ /* 0x000fe40003fa4070 */
[----:B------:R-:W-:-:S05]  /*4120*/  IABS R9, R18 ;  /* 0x0000001200097213 */ /* 0x000fca0000000000 */
[----:B------:R-:W-:-:S06]  /*4130*/  IMAD.HI.U32 R10, R0, R9, RZ ;  /* 0x00000009000a7227 */ /* 0x000fcc00078e00ff */
[----:B------:R-:W-:-:S05]  /*4140*/  @!P5 IMAD.IADD R7, R7, 0x1, -R27 ;  /* 0x000000010707d824 */ /* 0x000fca00078e0a1b */
[C---:B------:R-:W-:Y:S01]  /*4150*/  ISETP.GT.U32.AND P1, PT, R27.reuse, R7, PT ;  /* 0x000000071b00720c */ /* 0x040fe20003f24070 */
[----:B------:R-:W-:Y:S01]  /*4160*/  IMAD.MOV R10, RZ, RZ, -R10 ;  /* 0x000000ffff0a7224 */ /* 0x000fe200078e0a0a */
[----:B------:R-:W-:-:S03]  /*4170*/  ISETP.GT.U32.AND P6, PT, R27, R8, PT ;  /* 0x000000081b00720c */ /* 0x000fc60003fc4070 */
[----:B------:R-:W-:-:S08]  /*4180*/  IMAD R9, R27, R10, R9 ;  /* 0x0000000a1b097224 */ /* 0x000fd000078e0209 */
[--C-:B------:R-:W-:Y:S01]  /*4190*/  @!P1 IMAD.IADD R7, R7, 0x1, -R27.reuse ;  /* 0x0000000107079824 */ /* 0x100fe200078e0a1b */
[----:B------:R-:W-:Y:S01]  /*41a0*/  ISETP.GT.U32.AND P1, PT, R27, R9, PT ;  /* 0x000000091b00720c */ /* 0x000fe20003f24070 */
[----:B------:R-:W-:Y:S01]  /*41b0*/  @!P6 IMAD.IADD R8, R8, 0x1, -R27 ;  /* 0x000000010808e824 */ /* 0x000fe200078e0a1b */
[----:B------:R-:W-:Y:S01]  /*41c0*/  ISETP.GE.AND P2, PT, R18, RZ, PT ;  /* 0x000000ff1200720c */ /* 0x000fe20003f46270 */
[----:B------:R-:W-:Y:S02]  /*41d0*/  IMAD.MOV.U32 R18, RZ, RZ, R25 ;  /* 0x000000ffff127224 */ /* 0x000fe400078e0019 */
[----:B-1----:R-:W-:-:S08]  /*41e0*/  IMAD.HI.U32 R13, R0, R6, RZ ;  /* 0x00000006000d7227 */ /* 0x002fd000078e00ff */
[----:B------:R-:W-:Y:S01]  /*41f0*/  @!P1 IMAD.IADD R9, R9, 0x1, -R27 ;  /* 0x0000000109099824 */ /* 0x000fe200078e0a1b */
[----:B------:R-:W-:Y:S01]  /*4200*/  ISETP.GT.U32.AND P1, PT, R27, R8, PT ;  /* 0x000000081b00720c */ /* 0x000fe20003f24070 */
[----:B------:R-:W-:Y:S02]  /*4210*/  IMAD.MOV.U32 R25, RZ, RZ, R14 ;  /* 0x000000ffff197224 */ /* 0x000fe400078e000e */
[----:B------:R-:W2:Y:S01]  /*4220*/  LDL R14, [R1+0x4] ;  /* 0x00000400010e7983 */ /* 0x000ea20000100800 */
[----:B------:R-:W-:-:S04]  /*4230*/  IMAD.MOV R13, RZ, RZ, -R13 ;  /* 0x000000ffff0d7224 */ /* 0x000fc800078e0a0d */
[----:B------:R-:W-:Y:S02]  /*4240*/  IMAD R6, R27, R13, R6 ;  /* 0x0000000d1b067224 */ /* 0x000fe400078e0206 */
[----:B------:R-:W-:-:S03]  /*4250*/  IMAD.MOV.U32 R13, RZ, RZ, R7 ;  /* 0x000000ffff0d7224 */ /* 0x000fc600078e0007 */
[----:B------:R-:W-:Y:S02]  /*4260*/  @!P1 IMAD.IADD R8, R8, 0x1, -R27 ;  /* 0x0000000108089824 */ /* 0x000fe400078e0a1b */
[----:B------:R-:W-:-:S05]  /*4270*/  @!P4 IMAD.MOV R13, RZ, RZ, -R13 ;  /* 0x000000ffff0dc224 */ /* 0x000fca00078e0a0d */
[----:B------:R-:W-:Y:S01]  /*4280*/  STL [R1+0x42c], R13 ;  /* 0x00042c0d01007387 */ /* 0x000fe20000100800 */
[----:B---3--:R-:W-:Y:S02]  /*4290*/  ISETP.GE.AND P5, PT, R11, RZ, PT ;  /* 0x000000ff0b00720c */ /* 0x008fe40003fa6270 */
[----:B------:R-:W-:-:S05]  /*42a0*/  IABS R11, R11 ;  /* 0x0000000b000b7213 */ /* 0x000fca0000000000 */
[----:B------:R-:W-:Y:S01]  /*42b0*/  IMAD.HI.U32 R4, R0, R11, RZ ;  /* 0x0000000b00047227 */ /* 0x000fe200078e00ff */
[----:B----4-:R-:W-:-:S03]  /*42c0*/  IABS R10, R21 ;  /* 0x00000015000a7213 */ /* 0x010fc60000000000 */
[----:B------:R-:W-:-:S04]  /*42d0*/  IMAD.MOV R4, RZ, RZ, -R4 ;  /* 0x000000ffff047224 */ /* 0x000fc800078e0a04 */
[----:B------:R-:W-:Y:S02]  /*42e0*/  IMAD R4, R27, R4, R11 ;  /* 0x000000041b047224 */ /* 0x000fe400078e020b */
[----:B------:R-:W-:-:S04]  /*42f0*/  IMAD.HI.U32 R11, R0, R10, RZ ;  /* 0x0000000a000b7227 */ /* 0x000fc800078e00ff */
[----:B------:R-:W-:-:S04]  /*4300*/  IMAD.MOV R11, RZ, RZ, -R11 ;  /* 0x000000ffff0b7224 */ /* 0x000fc800078e0a0b */
[----:B------:R-:W-:Y:S01]  /*4310*/  IMAD R10, R27, R11, R10 ;  /* 0x0000000b1b0a7224 */ /* 0x000fe200078e020a */
[----:B-----5:R-:W-:Y:S01]  /*4320*/  IABS R11, R19 ;  /* 0x00000013000b7213 */ /* 0x020fe20000000000 */
[----:B------:R-:W-:-:S04]  /*4330*/  IMAD.MOV.U32 R19, RZ, RZ, R8 ;  /* 0x000000ffff137224 */ /* 0x000fc800078e0008 */
[----:B------:R-:W-:-:S05]  /*4340*/  @!P3 IMAD.MOV R19, RZ, RZ, -R19 ;  /* 0x000000ffff13b224 */ /* 0x000fca00078e0a13 */
[----:B------:R0:W-:Y:S04]  /*4350*/  STL [R1+0x428], R19 ;  /* 0x0004281301007387 */ /* 0x0001e80000100800 */
[----:B0-----:R-:W3:Y:S01]  /*4360*/  LDL.LU R19, [R1+0x265c] ;  /* 0x00265c0001137983 */ /* 0x001ee20000300800 */
[----:B--2---:R-:W-:Y:S02]  /*4370*/  ISETP.GE.AND P0, PT, R2, RZ, PT ;  /* 0x000000ff0200720c */ /* 0x004fe40003f06270 */
[----:B------:R-:W-:-:S05]  /*4380*/  IABS R2, R2 ;  /* 0x0000000200027213 */ /* 0x000fca0000000000 */
[----:B------:R-:W-:-:S04]  /*4390*/  IMAD.HI.U32 R12, R0, R2, RZ ;  /* 0x00000002000c7227 */ /* 0x000fc800078e00ff */
[----:B------:R-:W-:-:S04]  /*43a0*/  IMAD.MOV R12, RZ, RZ, -R12 ;  /* 0x000000ffff0c7224 */ /* 0x000fc800078e0a0c */
[----:B------:R-:W-:-:S05]  /*43b0*/  IMAD R2, R27, R12, R2 ;  /* 0x0000000c1b027224 */ /* 0x000fca00078e0202 */
[----:B------:R-:W-:Y:S02]  /*43c0*/  ISETP.GT.U32.AND P6, PT, R27, R2, PT ;  /* 0x000000021b00720c */ /* 0x000fe40003fc4070 */
[----:B------:R-:W-:-:S11]  /*43d0*/  IABS R5, R20 ;  /* 0x0000001400057213 */ /* 0x000fd60000000000 */
[----:B------:R-:W-:-:S05]  /*43e0*/  @!P6 IMAD.IADD R2, R2, 0x1, -R27 ;  /* 0x000000010202e824 */ /* 0x000fca00078e0a1b */
[C---:B------:R-:W-:Y:S01]  /*43f0*/  ISETP.GT.U32.AND P6, PT, R27.reuse, R2, PT ;  /* 0x000000021b00720c */ /* 0x040fe20003fc4070 */
[----:B------:R-:W-:Y:S01]  /*4400*/  IMAD.HI.U32 R12, R0, R5, RZ ;  /* 0x00000005000c7227 */ /* 0x000fe200078e00ff */
[C---:B------:R-:W-:Y:S02]  /*4410*/  ISETP.GT.U32.AND P4, PT, R27.reuse, R9, PT ;  /* 0x000000091b00720c */ /* 0x040fe40003f84070 */
[----:B------:R-:W-:Y:S01]  /*4420*/  IABS R7, R14 ;  /* 0x0000000e00077213 */ /* 0x000fe20000000000 */
[----:B------:R-:W-:Y:S01]  /*4430*/  IMAD.MOV R12, RZ, RZ, -R12 ;  /* 0x000000ffff0c7224 */ /* 0x000fe200078e0a0c */
[----:B------:R-:W-:-:S03]  /*4440*/  ISETP.GT.U32.AND P1, PT, R27, R4, PT ;  /* 0x000000041b00720c */ /* 0x000fc60003f24070 */
[----:B------:R-:W-:-:S04]  /*4450*/  IMAD R5, R27, R12, R5 ;  /* 0x0000000c1b057224 */ /* 0x000fc800078e0205 */
[----:B------:R-:W-:Y:S01]  /*4460*/  @!P6 IMAD.IADD R2, R2, 0x1, -R27 ;  /* 0x000000010202e824 */ /* 0x000fe200078e0a1b */
[----:B------:R-:W-:Y:S01]  /*4470*/  ISETP.GT.U32.AND P6, PT, R27, R10, PT ;  /* 0x0000000a1b00720c */ /* 0x000fe20003fc4070 */
[----:B------:R-:W-:Y:S01]  /*4480*/  IMAD.HI.U32 R13, R0, R7, RZ ;  /* 0x00000007000d7227 */ /* 0x000fe200078e00ff */
[----:B------:R-:W-:-:S03]  /*4490*/  IABS R12, R22 ;  /* 0x00000016000c7213 */ /* 0x000fc60000000000 */
[----:B------:R-:W-:Y:S02]  /*44a0*/  IMAD.MOV R13, RZ, RZ, -R13 ;  /* 0x000000ffff0d7224 */ /* 0x000fe400078e0a0d */
[----:B------:R-:W-:Y:S02]  /*44b0*/  @!P4 IMAD.IADD R9, R9, 0x1, -R27 ;  /* 0x000000010909c824 */ /* 0x000fe400078e0a1b */
[----:B------:R-:W-:-:S04]  /*44c0*/  IMAD.HI.U32 R8, R0, R12, RZ ;  /* 0x0000000c00087227 */ /* 0x000fc800078e00ff */
[----:B------:R-:W-:-:S04]  /*44d0*/  IMAD.HI.U32 R14, R0, R11, RZ ;  /* 0x0000000b000e7227 */ /* 0x000fc800078e00ff */
[----:B------:R-:W-:Y:S02]  /*44e0*/  IMAD R7, R27, R13, R7 ;  /* 0x0000000d1b077224 */ /* 0x000fe400078e0207 */
[----:B------:R-:W-:Y:S02]  /*44f0*/  IMAD.MOV.U32 R13, RZ, RZ, R9 ;  /* 0x000000ffff0d7224 */ /* 0x000fe400078e0009 */
[----:B------:R-:W-:Y:S02]  /*4500*/  IMAD.MOV R8, RZ, RZ, -R8 ;  /* 0x000000ffff087224 */ /* 0x000fe400078e0a08 */
[----:B------:R-:W-:Y:S02]  /*4510*/  IMAD.MOV R14, RZ, RZ, -R14 ;  /* 0x000000ffff0e7224 */ /* 0x000fe400078e0a0e */
[--C-:B------:R-:W-:Y:S02]  /*4520*/  @!P6 IMAD.IADD R10, R10, 0x1, -R27.reuse ;  /* 0x000000010a0ae824 */ /* 0x100fe400078e0a1b */
[----:B------:R-:W-:-:S02]  /*4530*/  @!P1 IMAD.IADD R4, R4, 0x1, -R27 ;  /* 0x0000000104049824 */ /* 0x000fc400078e0a1b */
[----:B------:R-:W-:Y:S02]  /*4540*/  @!P2 IMAD.MOV R13, RZ, RZ, -R13 ;  /* 0x000000ffff0da224 */ /* 0x000fe400078e0a0d */
[C---:B------:R-:W-:Y:S01]  /*4550*/  IMAD R8, R27.reuse, R8, R12 ;  /* 0x000000081b087224 */ /* 0x040fe200078e020c */
[C---:B------:R-:W-:Y:S01]  /*4560*/  ISETP.GT.U32.AND P2, PT, R27.reuse, R10, PT ;  /* 0x0000000a1b00720c */ /* 0x040fe20003f44070 */
[----:B------:R-:W-:-:S12]  /*4570*/  IMAD R11, R27, R14, R11 ;  /* 0x0000000e1b0b7224 */ /* 0x000fd800078e020b */
[----:B------:R-:W-:Y:S01]  /*4580*/  @!P2 IMAD.IADD R10, R10, 0x1, -R27 ;  /* 0x000000010a0aa824 */ /* 0x000fe200078e0a1b */
[----:B------:R-:W-:Y:S02]  /*4590*/  ISETP.GE.AND P2, PT, R21, RZ, PT ;  /* 0x000000ff1500720c */ /* 0x000fe40003f46270 */
[----:B---3--:R-:W-:Y:S02]  /*45a0*/  ISETP.GE.AND P1, PT, R19, RZ, PT ;  /* 0x000000ff1300720c */ /* 0x008fe40003f26270 */
[----:B------:R-:W2:Y:S04]  /*45b0*/  LDL.LU R19, [R1+0x4c8] ;  /* 0x0004c80001137983 */ /* 0x000ea80000300800 */
[----:B------:R-:W3:Y:S04]  /*45c0*/  LDL.LU R12, [R1+0x2b0] ;  /* 0x0002b000010c7983 */ /* 0x000ee80000300800 */
[----:B------:R-:W4:Y:S04]  /*45d0*/  LDL.LU R14, [R1+0x3a4] ;  /* 0x0003a400010e7983 */ /* 0x000f280000300800 */
[----:B------:R-:W5:Y:S04]  /*45e0*/  LDL R9, [R1+0x8] ;  /* 0x0000080001097983 */ /* 0x000f680000100800 */
[----:B------:R0:W-:Y:S02]  /*45f0*/  STL [R1+0x424], R13 ;  /* 0x0004240d01007387 */ /* 0x0001e40000100800 */
[----:B0-----:R-:W-:-:S02]  /*4600*/  IMAD.MOV.U32 R13, RZ, RZ, R2 ;  /* 0x000000ffff0d7224 */ /* 0x001fc400078e0002 */
[----:B------:R-:W2:Y:S02]  /*4610*/  LDL R2, [R1+0xc] ;  /* 0x00000c0001027983 */ /* 0x000ea40000100800 */
[----:B------:R-:W-:-:S05]  /*4620*/  @!P0 IMAD.MOV R13, RZ, RZ, -R13 ;  /* 0x000000ffff0d8224 */ /* 0x000fca00078e0a0d */
[----:B------:R0:W-:Y:S04]  /*4630*/  STL [R1+0x420], R13 ;  /* 0x0004200d01007387 */ /* 0x0001e80000100800 */
[----:B------:R-:W4:Y:S01]  /*4640*/  LDL.LU R21, [R1] ;  /* 0x0000000001157983 */ /* 0x000f220000300800 */
[C---:B------:R-:W-:Y:S02]  /*4650*/  ISETP.GT.U32.AND P3, PT, R27.reuse, R6, PT ;  /* 0x000000061b00720c */ /* 0x040fe40003f64070 */
[C---:B------:R-:W-:Y:S02]  /*4660*/  ISETP.GT.U32.AND P4, PT, R27.reuse, R5, PT ;  /* 0x000000051b00720c */ /* 0x040fe40003f84070 */
[----:B------:R-:W-:-:S09]  /*4670*/  ISETP.GT.U32.AND P0, PT, R27, R8, PT ;  /* 0x000000081b00720c */ /* 0x000fd20003f04070 */
[--C-:B------:R-:W-:Y:S01]  /*4680*/  @!P3 IMAD.IADD R6, R6, 0x1, -R27.reuse ;  /* 0x000000010606b824 */ /* 0x100fe200078e0a1b */
[----:B------:R-:W-:Y:S01]  /*4690*/  ISETP.GT.U32.AND P3, PT, R27, R4, PT ;  /* 0x000000041b00720c */ /* 0x000fe20003f64070 */
[----:B------:R-:W-:-:S03]  /*46a0*/  @!P4 IMAD.IADD R5, R5, 0x1, -R27 ;  /* 0x000000010505c824 */ /* 0x000fc600078e0a1b */
[C---:B------:R-:W-:Y:S02]  /*46b0*/  ISETP.GT.U32.AND P4, PT, R27.reuse, R6, PT ;  /* 0x000000061b00720c */ /* 0x040fe40003f84070 */
[----:B------:R-:W-:Y:S01]  /*46c0*/  ISETP.GT.U32.AND P6, PT, R27, R5, PT ;  /* 0x000000051b00720c */ /* 0x000fe20003fc4070 */
[----:B------:R-:W-:-:S06]  /*46d0*/  @!P0 IMAD.IADD R8, R8, 0x1, -R27 ;  /* 0x0000000108088824 */ /* 0x000fcc00078e0a1b */
[----:B------:R-:W-:Y:S01]  /*46e0*/  @!P3 IMAD.IADD R4, R4, 0x1, -R27 ;  /* 0x000000010404b824 */ /* 0x000fe200078e0a1b */
[----:B------:R-:W-:-:S03]  /*46f0*/  ISETP.GT.U32.AND P3, PT, R27, R11, PT ;  /* 0x0000000b1b00720c */ /* 0x000fc60003f64070 */
[--C-:B------:R-:W-:Y:S01]  /*4700*/  @!P4 IMAD.IADD R6, R6, 0x1, -R27.reuse ;  /* 0x000000010606c824 */ /* 0x100fe200078e0a1b */
[----:B------:R-:W-:Y:S02]  /*4710*/  ISETP.GE.AND P4, PT, R20, RZ, PT ;  /* 0x000000ff1400720c */ /* 0x000fe40003f86270 */
[----:B------:R-:W-:Y:S02]  /*4720*/  ISETP.GE.AND P0, PT, R22, RZ, PT ;  /* 0x000000ff1600720c */ /* 0x000fe40003f06270 */
[----:B------:R-:W4:Y:S01]  /*4730*/  LDL.LU R22, [R1+0x10] ;  /* 0x0000100001167983 */ /* 0x000f220000300800 */
[----:B------:R-:W-:-:S04]  /*4740*/  @!P6 IMAD.IADD R5, R5, 0x1, -R27 ;  /* 0x000000010505e824 */ /* 0x000fc800078e0a1b */
[----:B------:R-:W-:Y:S02]  /*4750*/  @!P3 IMAD.IADD R11, R11, 0x1, -R27 ;  /* 0x000000010b0bb824 */ /* 0x000fe400078e0a1b */
[----:B---3--:R-:W-:Y:S01]  /*4760*/  IMAD.MOV.U32 R20, RZ, RZ, R12 ;  /* 0x000000ffff147224 */ /* 0x008fe200078e000c */
[----:B-----5:R-:W-:-:S05]  /*4770*/  IABS R9, R9 ;  /* 0x0000000900097213 */ /* 0x020fca0000000000 */
[----:B------:R-:W-:-:S04]  /*4780*/  IMAD.HI.U32 R12, R0, R9, RZ ;  /* 0x00000009000c7227 */ /* 0x000fc800078e00ff */
[----:B------:R-:W-:Y:S01]  /*4790*/  IMAD.MOV R12, RZ, RZ, -R12 ;  /* 0x000000ffff0c7224 */ /* 0x000fe200078e0a0c */
[----:B--2---:R-:W-:-:S05]  /*47a0*/  IABS R2, R2 ;  /* 0x0000000200027213 */ /* 0x004fca0000000000 */
[----:B0-----:R-:W-:Y:S01]  /*47b0*/  IMAD.HI.U32 R13, R0, R2, RZ ;  /* 0x00000002000d7227 */ /* 0x001fe200078e00ff */
[----:B------:R0:W-:Y:S03]  /*47c0*/  STL [R1+0x2658], R2 ;  /* 0x0026580201007387 */ /* 0x0001e60000100800 */
[----:B------:R-:W-:Y:S01]  /*47d0*/  IMAD R9, R27, R12, R9 ;  /* 0x0000000c1b097224 */ /* 0x000fe200078e0209 */
[----:B------:R1:W-:Y:S01]  /*47e0*/  STL [R1+0x2654], R0 ;  /* 0x0026540001007387 */ /* 0x0003e20000100800 */
[----:B----4-:R-:W-:-:S03]  /*47f0*/  ISETP.GE.AND P3, PT, R21, RZ, PT ;  /* 0x000000ff1500720c */ /* 0x010fc60003f66270 */
[----:B------:R-:W2:Y:S01]  /*4800*/  LDL.LU R21, [R1+0x18] ;  /* 0x0000180001157983 */ /* 0x000ea20000300800 */
[----:B0-----:R-:W-:-:S03]  /*4810*/  IMAD.MOV.U32 R2, RZ, RZ, R4 ;  /* 0x000000ffff027224 */ /* 0x001fc600078e0004 */
[----:B------:R-:W3:Y:S01]  /*4820*/  LDL.LU R12, [R1+0x14] ;  /* 0x00001400010c7983 */ /* 0x000ee20000300800 */
[----:B------:R-:W-:Y:S02]  /*4830*/  @!P5 IMAD.MOV R2, RZ, RZ, -R2 ;  /* 0x000000ffff02d224 */ /* 0x000fe400078e0a02 */
[----:B-1----:R-:W-:Y:S02]  /*4840*/  IMAD.MOV.U32 R0, RZ, RZ, R6 ;  /* 0x000000ffff007224 */ /* 0x002fe400078e0006 */
[----:B------:R-:W4:Y:S02]  /*4850*/  LDL.LU R6, [R1+0xc] ;  /* 0x00000c0001067983 */ /* 0x000f240000300800 */
[----:B------:R-:W-:Y:S02]  /*4860*/  @!P1 IMAD.MOV R0, RZ, RZ, -R0 ;  /* 0x000000ffff009224 */ /* 0x000fe400078e0a00 */
[----:B------:R0:W-:Y:S04]  /*4870*/  STL [R1+0x418], R2 ;  /* 0x0004180201007387 */ /* 0x0001e80000100800 */
[----:B------:R1:W-:Y:S01]  /*4880*/  STL [R1+0x414], R0 ;  /* 0x0004140001007387 */ /* 0x0003e20000100800 */
[----:B0-----:R-:W-:-:S03]  /*4890*/  IMAD.MOV.U32 R2, RZ, RZ, R5 ;  /* 0x000000ffff027224 */ /* 0x001fc600078e0005 */
[----:B------:R-:W5:Y:S01]  /*48a0*/  LDL.LU R5, [R1+0x8] ;  /* 0x0000080001057983 */ /* 0x000f620000300800 */
[----:B------:R-:W-:Y:S02]  /*48b0*/  @!P4 IMAD.MOV R2, RZ, RZ, -R2 ;  /* 0x000000ffff02c224 */ /* 0x000fe400078e0a02 */
[----:B-1----:R-:W-:Y:S02]  /*48c0*/  IMAD.MOV.U32 R0, RZ, RZ, R10 ;  /* 0x000000ffff007224 */ /* 0x002fe400078e000a */
[----:B------:R-:W2:Y:S04]  /*48d0*/  LDL.LU R10, [R1+0x4] ;  /* 0x00000400010a7983 */ /* 0x000ea80000300800 */
[----:B------:R0:W-:Y:S04]  /*48e0*/  STL [R1+0x410], R2 ;  /* 0x0004100201007387 */ /* 0x0001e80000100800 */
[----:B0-----:R-:W3:Y:S01]  /*48f0*/  LDL.LU R2, [R1+0x2658] ;  /* 0x0026580001027983 */ /* 0x001ee20000300800 */
[----:B------:R-:W-:Y:S01]  /*4900*/  @!P2 IMAD.MOV R0, RZ, RZ, -R0 ;  /* 0x000000ffff00a224 */ /* 0x000fe200078e0a00 */
[----:B------:R-:W-:-:S04]  /*4910*/  ISETP.GT.U32.AND P1, PT, R27, R11, PT ;  /* 0x0000000b1b00720c */ /* 0x000fc80003f24070 */
[----:B------:R0:W-:Y:S01]  /*4920*/  STL [R1+0x40c], R0 ;  /* 0x00040c0001007387 */ /* 0x0001e20000100800 */
[C---:B------:R-:W-:Y:S02]  /*4930*/  ISETP.GT.U32.AND P5, PT, R27.reuse, R8, PT ;  /* 0x000000081b00720c */ /* 0x040fe40003fa4070 */
[C---:B------:R-:W-:Y:S01]  /*4940*/  ISETP.GT.U32.AND P6, PT, R27.reuse, R7, PT ;  /* 0x000000071b00720c */ /* 0x040fe20003fc4070 */
[----:B0-----:R-:W4:Y:S01]  /*4950*/  LDL.LU R0, [R1+0x2654] ;  /* 0x0026540001007983 */ /* 0x001f220000300800 */
[----:B------:R-:W-:Y:S01]  /*4960*/  ISETP.GT.U32.AND P4, PT, R27, R9, PT ;  /* 0x000000091b00720c */ /* 0x000fe20003f84070 */
[----:B------:R-:W-:-:S03]  /*4970*/  IMAD.MOV R13, RZ, RZ, -R13 ;  /* 0x000000ffff0d7224 */ /* 0x000fc600078e0a0d */
[----:B------:R-:W-:-:S05]  /*4980*/  @!P1 IMAD.IADD R11, R11, 0x1, -R27 ;  /* 0x000000010b0b9824 */ /* 0x000fca00078e0a1b */
[--C-:B------:R-:W-:Y:S02]  /*4990*/  @!P5 IMAD.IADD R8, R8, 0x1, -R27.reuse ;  /* 0x000000010808d824 */ /* 0x100fe400078e0a1b */
[--C-:B------:R-:W-:Y:S02]  /*49a0*/  @!P6 IMAD.IADD R7, R7, 0x1, -R27.reuse ;  /* 0x000000010707e824 */ /* 0x100fe400078e0a1b */
[----:B------:R-:W-:Y:S01]  /*49b0*/  @!P0 IMAD.MOV R8, RZ, RZ, -R8 ;  /* 0x000000ffff088224 */ /* 0x000fe200078e0a08 */
[----:B------:R-:W-:Y:S01]  /*49c0*/  IABS R4, R22 ;  /* 0x0000001600047213 */ /* 0x000fe20000000000 */
[----:B------:R-:W-:Y:S01]  /*49d0*/  @!P4 IMAD.IADD R9, R9, 0x1, -R27 ;  /* 0x000000010909c824 */ /* 0x000fe200078e0a1b */
[----:B------:R-:W-:Y:S02]  /*49e0*/  ISETP.GE.AND P4, PT, R22, RZ, PT ;  /* 0x000000ff1600720c */ /* 0x000fe40003f86270 */
[----:B------:R-:W4:Y:S01]  /*49f0*/  LDL.LU R22, [R1+0x1c] ;  /* 0x00001c0001167983 */ /* 0x000f220000300800 */
[----:B------:R-:W-:-:S03]  /*4a00*/  ISETP.GT.U32.AND P6, PT, R27, R7, PT ;  /* 0x000000071b00720c */ /* 0x000fc60003fc4070 */
[----:B------:R-:W-:Y:S10]  /*4a10*/  STL [R1+0x408], R8 ;  /* 0x0004080801007387 */ /* 0x000ff40000100800 */
[----:B------:R-:W-:-:S02]  /*4a20*/  @!P6 IMAD.IADD R7, R7, 0x1, -R27 ;  /* 0x000000010707e824 */ /* 0x000fc400078e0a1b */
[C---:B---3--:R-:W-:Y:S02]  /*4a30*/  IMAD R2, R27.reuse, R13, R2 ;  /* 0x0000000d1b027224 */ /* 0x048fe400078e0202 */
[----:B------:R-:W-:Y:S02]  /*4a40*/  IMAD.MOV.U32 R13, RZ, RZ, R11 ;  /* 0x000000ffff0d7224 */ /* 0x000fe400078e000b */
[----:B------:R-:W3:Y:S01]  /*4a50*/  LDL.LU R11, [R1+0x54] ;  /* 0x00005400010b7983 */ /* 0x000ee20000300800 */
[----:B------:R-:W-:Y:S01]  /*4a60*/  ISETP.GT.U32.AND P5, PT, R27, R2, PT ;  /* 0x000000021b00720c */ /* 0x000fe20003fa4070 */
[----:B------:R-:W-:Y:S01]  /*4a70*/  @!P3 IMAD.MOV R13, RZ, RZ, -R13 ;  /* 0x000000ffff0db224 */ /* 0x000fe200078e0a0d */
[----:B--2---:R-:W-:-:S04]  /*4a80*/  ISETP.GE.AND P2, PT, R10, RZ, PT ;  /* 0x000000ff0a00720c */ /* 0x004fc80003f46270 */
[----:B------:R0:W-:Y:S04]  /*4a90*/  STL [R1+0x3fc], R13 ;  /* 0x0003fc0d01007387 */ /* 0x0001e80000100800 */
[----:B0-----:R-:W2:Y:S03]  /*4aa0*/  LDL.LU R13, [R1+0x58] ;  /* 0x00005800010d7983 */ /* 0x001ea60000300800 */
[----:B------:R-:W-:Y:S01]  /*4ab0*/  @!P5 IMAD.IADD R2, R2, 0x1, -R27 ;  /* 0x000000010202d824 */ /* 0x000fe200078e0a1b */
[----:B------:R-:W-:Y:S01]  /*4ac0*/  ISETP.GT.U32.AND P5, PT, R27, R9, PT ;  /* 0x000000091b00720c */ /* 0x000fe20003fa4070 */
[----:B------:R-:W-:Y:S01]  /*4ad0*/  @!P2 IMAD.MOV R7, RZ, RZ, -R7 ;  /* 0x000000ffff07a224 */ /* 0x000fe200078e0a07 */
[----:B------:R-:W-:-:S04]  /*4ae0*/  IABS R10, R21 ;  /* 0x00000015000a7213 */ /* 0x000fc80000000000 */
[----:B------:R0:W-:Y:S07]  /*4af0*/  STL [R1+0x3f8], R7 ;  /* 0x0003f80701007387 */ /* 0x0001ee0000100800 */
[----:B------:R-:W-:Y:S01]  /*4b00*/  @!P5 IMAD.IADD R9, R9, 0x1, -R27 ;  /* 0x000000010909d824 */ /* 0x000fe200078e0a1b */
[----:B------:R-:W-:Y:S02]  /*4b10*/  ISETP.GE.AND P5, PT, R21, RZ, PT ;  /* 0x000000ff1500720c */ /* 0x000fe40003fa6270 */
[----:B------:R-:W3:Y:S01]  /*4b20*/  LDL R21, [R1+0x2c] ;  /* 0x00002c0001157983 */ /* 0x000ee20000100800 */
[----:B-----5:R-:W-:Y:S01]  /*4b30*/  ISETP.GE.AND P1, PT, R5, RZ, PT ;  /* 0x000000ff0500720c */ /* 0x020fe20003f26270 */
[----:B----4-:R-:W-:-:S04]  /*4b40*/  IMAD.HI.U32 R5, R0, R4, RZ ;  /* 0x0000000400057227 */ /* 0x010fc800078e00ff */
[----:B------:R-:W-:Y:S01]  /*4b50*/  IMAD.MOV R5, RZ, RZ, -R5 ;  /* 0x000000ffff057224 */ /* 0x000fe200078e0a05 */
[----:B------:R-:W-:-:S03]  /*4b60*/  ISETP.GT.U32.AND P0, PT, R27, R2, PT ;  /* 0x000000021b00720c */ /* 0x000fc60003f04070 */
[C---:B------:R-:W-:Y:S01]  /*4b70*/  IMAD R5, R27.reuse, R5, R4 ;  /* 0x000000051b057224 */ /* 0x040fe200078e0204 */
[----:B------:R-:W-:Y:S02]  /*4b80*/  ISETP.GE.AND P6, PT, R6, RZ, PT ;  /* 0x000000ff0600720c */ /* 0x000fe40003fc6270 */
[----:B------:R-:W-:Y:S02]  /*4b90*/  IABS R6, R12 ;  /* 0x0000000c00067213 */ /* 0x000fe40000000000 */
[----:B------:R-:W-:-:S03]  /*4ba0*/  ISETP.GT.U32.AND P3, PT, R27, R5, PT ;  /* 0x000000051b00720c */ /* 0x000fc60003f64070 */
[----:B------:R-:W-:-:S04]  /*4bb0*/  IMAD.HI.U32 R4, R0, R6, RZ ;  /* 0x0000000600047227 */ /* 0x000fc800078e00ff */
[----:B------:R-:W-:Y:S02]  /*4bc0*/  IMAD.MOV R4, RZ, RZ, -R4 ;  /* 0x000000ffff047224 */ /* 0x000fe400078e0a04 */
[----:B------:R-:W-:-:S04]  /*4bd0*/  IMAD.HI.U32 R8, R0, R10, RZ ;  /* 0x0000000a00087227 */ /* 0x000fc800078e00ff */
[----:B------:R-:W-:Y:S02]  /*4be0*/  @!P0 IMAD.IADD R2, R2, 0x1, -R27 ;  /* 0x0000000102028824 */ /* 0x000fe400078e0a1b */
[----:B------:R-:W-:Y:S02]  /*4bf0*/  IMAD R6, R27, R4, R6 ;  /* 0x000000041b067224 */ /* 0x000fe400078e0206 */
[----:B0-----:R-:W-:Y:S02]  /*4c00*/  IMAD.MOV.U32 R7, RZ, RZ, R9 ;  /* 0x000000ffff077224 */ /* 0x001fe400078e0009 */
[----:B------:R-:W-:Y:S01]  /*4c10*/  @!P3 IMAD.IADD R5, R5, 0x1, -R27 ;  /* 0x000000010505b824 */ /* 0x000fe200078e0a1b */
[----:B------:R-:W-:Y:S01]  /*4c20*/  ISETP.GE.AND P2, PT, R12, RZ, PT ;  /* 0x000000ff0c00720c */ /* 0x000fe20003f46270 */
[----:B------:R-:W-:Y:S01]  /*4c30*/  IMAD.MOV R8, RZ, RZ, -R8 ;  /* 0x000000ffff087224 */ /* 0x000fe200078e0a08 */
[----:B------:R-:W4:Y:S01]  /*4c40*/  LDL R12, [R1+0x28] ;  /* 0x00002800010c7983 */ /* 0x000f220000100800 */
[----:B------:R-:W-:-:S02]  /*4c50*/  @!P1 IMAD.MOV R7, RZ, RZ, -R7 ;  /* 0x000000ffff079224 */ /* 0x000fc400078e0a07 */
[----:B------:R-:W-:Y:S01]  /*4c60*/  IMAD R10, R27, R8, R10 ;  /* 0x000000081b0a7224 */ /* 0x000fe200078e020a */
[----:B------:R-:W-:Y:S02]  /*4c70*/  IABS R8, R22 ;  /* 0x0000001600087213 */ /* 0x000fe40000000000 */
[----:B------:R-:W-:Y:S04]  /*4c80*/  STL [R1+0x3f4], R7 ;  /* 0x0003f40701007387 */ /* 0x000fe80000100800 */
[----:B------:R0:W-:Y:S01]  /*4c90*/  STL [R1+0x2650], R22 ;  /* 0x0026501601007387 */ /* 0x0001e20000100800 */
[----:B--2---:R-:W-:Y:S02]  /*4ca0*/  ISETP.GE.AND P3, PT, R13, RZ, PT ;  /* 0x000000ff0d00720c */ /* 0x004fe40003f66270 */
[----:B------:R-:W-:Y:S01]  /*4cb0*/  IABS R4, R13 ;  /* 0x0000000d00047213 */ /* 0x000fe20000000000 */
[----:B------:R-:W-:-:S04]  /*4cc0*/  IMAD.MOV.U32 R13, RZ, RZ, R2 ;  /* 0x000000ffff0d7224 */ /* 0x000fc800078e0002 */
[----:B------:R-:W-:-:S05]  /*4cd0*/  @!P6 IMAD.MOV R13, RZ, RZ, -R13 ;  /* 0x000000ffff0de224 */ /* 0x000fca00078e0a0d */
[----:B------:R1:W-:Y:S04]  /*4ce0*/  STL [R1+0x3f0], R13 ;  /* 0x0003f00d01007387 */ /* 0x0003e80000100800 */
[----:B0-----:R-:W2:Y:S01]  /*4cf0*/  LDL R22, [R1+0x34] ;  /* 0x0000340001167983 */ /* 0x001ea20000100800 */
[----:B-1----:R-:W-:-:S04]  /*4d00*/  IMAD.HI.U32 R13, R0, R8, RZ ;  /* 0x00000008000d7227 */ /* 0x002fc800078e00ff */
[----:B------:R-:W-:Y:S01]  /*4d10*/  IMAD.MOV R13, RZ, RZ, -R13 ;  /* 0x000000ffff0d7224 */ /* 0x000fe200078e0a0d */
[----:B---3--:R-:W-:Y:S02]  /*4d20*/  IABS R9, R21 ;  /* 0x0000001500097213 */ /* 0x008fe40000000000 */
[----:B------:R-:W3:Y:S01]  /*4d30*/  LDL R21, [R1+0x38] ;  /* 0x0000380001157983 */ /* 0x000ee20000100800 */
[----:B------:R-:W-:-:S03]  /*4d40*/  IMAD R8, R27, R13, R8 ;  /* 0x0000000d1b087224 */ /* 0x000fc600078e0208 */
[----:B------:R-:W5:Y:S01]  /*4d50*/  LDL R13, [R1+0x30] ;  /* 0x00003000010d7983 */ /* 0x000f620000100800 */
[C---:B------:R-:W-:Y:S02]  /*4d60*/  ISETP.GT.U32.AND P1, PT, R27.reuse, R5, PT ;  /* 0x000000051b00720c */ /* 0x040fe40003f24070 */
[----:B------:R-:W-:Y:S02]  /*4d70*/  ISETP.GT.U32.AND P6, PT, R27, R6, PT ;  /* 0x000000061b00720c */ /* 0x000fe40003fc4070 */
[----:B------:R-:W-:Y:S02]  /*4d80*/  ISETP.GE.AND P0, PT, R11, RZ, PT ;  /* 0x000000ff0b00720c */ /* 0x000fe40003f06270 */
[----:B------:R-:W-:-:S07]  /*4d90*/  IABS R11, R11 ;  /* 0x0000000b000b7213 */ /* 0x000fce0000000000 */
[----:B------:R-:W-:Y:S01]  /*4da0*/  @!P1 IMAD.IADD R5, R5, 0x1, -R27 ;  /* 0x0000000105059824 */ /* 0x000fe200078e0a1b */
[----:B------:R-:W-:Y:S01]  /*4db0*/  ISETP.GT.U32.AND P1, PT, R27, R10, PT ;  /* 0x0000000a1b00720c */ /* 0x000fe20003f24070 */
[----:B------:R-:W-:Y:S01]  /*4dc0*/  IMAD.HI.U32 R2, R0, R11, RZ ;  /* 0x0000000b00027227 */ /* 0x000fe200078e00ff */
[----:B----4-:R-:W-:-:S03]  /*4dd0*/  IABS R7, R12 ;  /* 0x0000000c00077213 */ /* 0x010fc60000000000 */
[----:B------:R-:W-:-:S04]  /*4de0*/  IMAD.HI.U32 R12, R0, R4, RZ ;  /* 0x00000004000c7227 */ /* 0x000fc800078e00ff */
[----:B------:R-:W-:Y:S02]  /*4df0*/  IMAD.MOV R2, RZ, RZ, -R2 ;  /* 0x000000ffff027224 */ /* 0x000fe400078e0a02 */
[----:B------:R-:W-:Y:S02]  /*4e00*/  IMAD.MOV R12, RZ, RZ, -R12 ;  /* 0x000000ffff0c7224 */ /* 0x000fe400078e0a0c */
[----:B------:R-:W-:Y:S02]  /*4e10*/  @!P6 IMAD.IADD R6, R6, 0x1, -R27 ;  /* 0x000000010606e824 */ /* 0x000fe400078e0a1b */
[C---:B------:R-:W-:Y:S02]  /*4e20*/  IMAD R2, R27.reuse, R2, R11 ;  /* 0x000000021b027224 */ /* 0x040fe400078e020b */
[C---:B------:R-:W-:Y:S02]  /*4e30*/  IMAD R4, R27.reuse, R12, R4 ;  /* 0x0000000c1b047224 */ /* 0x040fe400078e0204 */
[----:B------:R-:W-:Y:S01]  /*4e40*/  @!P1 IMAD.IADD R10, R10, 0x1, -R27 ;  /* 0x000000010a0a9824 */ /* 0x000fe200078e0a1b */
[----:B------:R-:W-:Y:S01]  /*4e50*/  ISETP.GT.U32.AND P1, PT, R27, R6, PT ;  /* 0x000000061b00720c */ /* 0x000fe20003f24070 */
[----:B------:R-:W-:-:S04]  /*4e60*/  IMAD.HI.U32 R12, R0, R7, RZ ;  /* 0x00000007000c7227 */ /* 0x000fc800078e00ff */
[----:B------:R-:W-:-:S04]  /*4e70*/  IMAD.HI.U32 R11, R0, R9, RZ ;  /* 0x00000009000b7227 */ /* 0x000fc800078e00ff */
[----:B------:R-:W-:Y:S02]  /*4e80*/  IMAD.MOV R12, RZ, RZ, -R12 ;  /* 0x000000ffff0c7224 */ /* 0x000fe400078e0a0c */
[----:B------:R-:W-:Y:S02]  /*4e90*/  IMAD.MOV R11, RZ, RZ, -R11 ;  /* 0x000000ffff0b7224 */ /* 0x000fe400078e0a0b */
[C---:B------:R-:W-:Y:S02]  /*4ea0*/  IMAD R7, R27.reuse, R12, R7 ;  /* 0x0000000c1b077224 */ /* 0x040fe400078e0207 */
[----:B------:R-:W-:Y:S02]  /*4eb0*/  IMAD R9, R27, R11, R9 ;  /* 0x0000000b1b097224 */ /* 0x000fe400078e0209 */
[----:B------:R-:W-:Y:S02]  /*4ec0*/  @!P4 IMAD.MOV R5, RZ, RZ, -R5 ;  /* 0x000000ffff05c224 */ /* 0x000fe400078e0a05 */
[----:B------:R-:W-:-:S03]  /*4ed0*/  @!P1 IMAD.IADD R6, R6, 0x1, -R27 ;  /* 0x0000000106069824 */ /* 0x000fc600078e0a1b */
[----:B------:R0:W-:Y:S01]  /*4ee0*/  STL [R1+0x3e4], R5 ;  /* 0x0003e40501007387 */ /* 0x0001e20000100800 */
[----:B--2---:R-:W-:Y:S01]  /*4ef0*/  IABS R11, R22 ;  /* 0x00000016000b7213 */ /* 0x004fe20000000000 */
[----:B------:R-:W-:-:S04]  /*4f00*/  IMAD.MOV.U32 R22, RZ, RZ, R6 ;  /* 0x000000ffff167224 */ /* 0x000fc800078e0006 */
[----:B0-----:R-:W-:Y:S01]  /*4f10*/  IMAD.MOV.U32 R5, RZ, RZ, R11 ;  /* 0x000000ffff057224 */ /* 0x001fe200078e000b */
[----:B-----5:R-:W-:Y:S02]  /*4f20*/  IABS R12, R13 ;  /* 0x0000000d000c7213 */ /* 0x020fe40000000000 */
[----:B---3--:R-:W-:Y:S01]  /*4f30*/  IABS R13, R21 ;  /* 0x00000015000d7213 */ /* 0x008fe20000000000 */
[----:B------:R-:W-:-:S04]  /*4f40*/  IMAD.MOV.U32 R21, RZ, RZ, R20 ;  /* 0x000000ffff157224 */ /* 0x000fc800078e0014 */
[----:B------:R-:W-:Y:S02]  /*4f50*/  IMAD.MOV.U32 R11, RZ, RZ, R13 ;  /* 0x000000ffff0b7224 */ /* 0x000fe400078e000d */
[----:B------:R-:W-:Y:S02]  /*4f60*/  IMAD.MOV.U32 R20, RZ, RZ, R14 ;  /* 0x000000ffff147224 */ /* 0x000fe400078e000e */
[----:B------:R-:W-:-:S04]  /*4f70*/  IMAD.HI.U32 R6, R0, R12, RZ ;  /* 0x0000000c00067227 */ /* 0x000fc800078e00ff */
[----:B------:R-:W-:-:S04]  /*4f80*/  IMAD.HI.U32 R13, R0, R11, RZ ;  /* 0x0000000b000d7227 */ /* 0x000fc800078e00ff */
[----:B------:R-:W-:-:S04]  /*4f90*/  IMAD.HI.U32 R14, R0, R5, RZ ;  /* 0x00000005000e7227 */ /* 0x000fc800078e00ff */
[----:B------:R-:W-:Y:S02]  /*4fa0*/  @!P2 IMAD.MOV R22, RZ, RZ, -R22 ;  /* 0x000000ffff16a224 */ /* 0x000fe400078e0a16 */
[----:B------:R-:W-:Y:S02]  /*4fb0*/  IMAD.MOV R6, RZ, RZ, -R6 ;  /* 0x000000ffff067224 */ /* 0x000fe400078e0a06 */
[----:B------:R-:W-:Y:S02]  /*4fc0*/  IMAD.MOV R13, RZ, RZ, -R13 ;  /* 0x000000ffff0d7224 */ /* 0x000fe400078e0a0d */
[----:B------:R-:W-:Y:S01]  /*4fd0*/  IMAD.MOV R14, RZ, RZ, -R14 ;  /* 0x000000ffff0e7224 */ /* 0x000fe200078e0a0e */
[----:B------:R0:W-:Y:S01]  /*4fe0*/  STL [R1+0x3e0], R22 ;  /* 0x0003e01601007387 */ /* 0x0001e20000100800 */
[C---:B------:R-:W-:Y:S02]  /*4ff0*/  IMAD R6, R27.reuse, R6, R12 ;  /* 0x000000061b067224 */ /* 0x040fe400078e020c */
[----:B------:R-:W-:-:S02]  /*5000*/  IMAD R11, R27, R13, R11 ;  /* 0x0000000d1b0b7224 */ /* 0x000fc400078e020b */
[C---:B------:R-:W-:Y:S01]  /*5010*/  IMAD R5, R27.reuse, R14, R5 ;  /* 0x0000000e1b057224 */ /* 0x040fe200078e0205 */
[----:B0-----:R-:W2:Y:S04]  /*5020*/  LDL.LU R22, [R1+0x2650] ;  /* 0x0026500001167983 */ /* 0x001ea80000300800 */
[----:B------:R-:W3:Y:S04]  /*5030*/  LDL.LU R12, [R1+0x28] ;  /* 0x00002800010c7983 */ /* 0x000ee80000300800 */
[----:B------:R-:W4:Y:S04]  /*5040*/  LDL R13, [R1+0x3c] ;  /* 0x00003c00010d7983 */ /* 0x000f280000100800 */
[----:B------:R-:W5:Y:S01]  /*5050*/  LDL R14, [R1+0x40] ;  /* 0x00004000010e7983 */ /* 0x000f620000100800 */
[----:B------:R-:W-:-:S02]  /*5060*/  ISETP.GT.U32.AND P6, PT, R27, R2, PT ;  /* 0x000000021b00720c */ /* 0x000fc40003fc4070 */
[C---:B------:R-:W-:Y:S02]  /*5070*/  ISETP.GT.U32.AND P4, PT, R27.reuse, R10, PT ;  /* 0x0000000a1b00720c */ /* 0x040fe40003f84070 */
[----:B------:R-:W-:-:S09]  /*5080*/  ISETP.GT.U32.AND P1, PT, R27, R4, PT ;  /* 0x000000041b00720c */ /* 0x000fd20003f24070 */
[----:B------:R-:W-:-:S05]  /*5090*/  @!P6 IMAD.IADD R2, R2, 0x1, -R27 ;  /* 0x000000010202e824 */ /* 0x000fca00078e0a1b */
[----:B------:R-:W-:Y:S01]  /*50a0*/  ISETP.GT.U32.AND P6, PT, R27, R2, PT ;  /* 0x000000021b00720c */ /* 0x000fe20003fc4070 */
[----:B------:R-:W-:-:S04]  /*50b0*/  @!P4 IMAD.IADD R10, R10, 0x1, -R27 ;  /* 0x000000010a0ac824 */ /* 0x000fc800078e0a1b */
[----:B------:R-:W-:Y:S02]  /*50c0*/  @!P5 IMAD.MOV R10, RZ, RZ, -R10 ;  /* 0x000000ffff0ad224 */ /* 0x000fe400078e0a0a */
[----:B------:R-:W-:-:S03]  /*50d0*/  @!P1 IMAD.IADD R4, R4, 0x1, -R27 ;  /* 0x0000000104049824 */ /* 0x000fc600078e0a1b */
[----:B------:R4:W-:Y:S03]  /*50e0*/  STL [R1+0x3d8], R10 ;  /* 0x0003d80a01007387 */ /* 0x0009e60000100800 */
[----:B------:R-:W-:Y:S01]  /*50f0*/  @!P6 IMAD.IADD R2, R2, 0x1, -R27 ;  /* 0x000000010202e824 */ /* 0x000fe200078e0a1b */
[----:B--2---:R-:W-:-:S03]  /*5100*/  ISETP.GE.AND P1, PT, R22, RZ, PT ;  /* 0x000000ff1600720c */ /* 0x004fc60003f26270 */
[----:B------:R-:W-:Y:S01]  /*5110*/  IMAD.MOV.U32 R22, RZ, RZ, R2 ;  /* 0x000000ffff167224 */ /* 0x000fe200078e0002 */
[----:B----4-:R-:W-:Y:S02]  /*5120*/  IABS R10, R13 ;  /* 0x0000000d000a7213 */ /* 0x010fe40000000000 */
[----:B------:R-:W2:Y:S01]  /*5130*/  LDL.LU R13, [R1+0x2c] ;  /* 0x00002c00010d7983 */ /* 0x000ea20000300800 */
[----:B-----5:R-:W-:-:S03]  /*5140*/  IABS R2, R14 ;  /* 0x0000000e00027213 */ /* 0x020fc60000000000 */
[----:B------:R-:W4:Y:S01]  /*5150*/  LDL.LU R14, [R1+0x30] ;  /* 0x00003000010e7983 */ /* 0x000f220000300800 */
[----:B------:R-:W-:Y:S01]  /*5160*/  @!P0 IMAD.MOV R22, RZ, RZ, -R22 ;  /* 0x000000ffff168224 */ /* 0x000fe200078e0a16 */
[----:B------:R-:W-:-:S04]  /*5170*/  ISETP.GT.U32.AND P0, PT, R27, R6, PT ;  /* 0x000000061b00720c */ /* 0x000fc80003f04070 */
[----:B------:R0:W-:Y:S09]  /*5180*/  STL [R1+0x3d4], R22 ;  /* 0x0003d41601007387 */ /* 0x0001f20000100800 */
[----:B------:R-:W-:Y:S01]  /*5190*/  @!P0 IMAD.IADD R6, R6, 0x1, -R27 ;  /* 0x0000000106068824 */ /* 0x000fe200078e0a1b */
[----:B0-----:R-:W5:Y:S01]  /*51a0*/  LDL.LU R22, [R1+0x44] ;  /* 0x0000440001167983 */ /* 0x001f620000300800 */
[----:B----4-:R-:W-:-:S03]  /*51b0*/  ISETP.GE.AND P0, PT, R14, RZ, PT ;  /* 0x000000ff0e00720c */ /* 0x010fc60003f06270 */
[----:B------:R-:W4:Y:S01]  /*51c0*/  LDL.LU R14, [R1+0x4c] ;  /* 0x00004c00010e7983 */ /* 0x000f220000300800 */
[C---:B------:R-:W-:Y:S02]  /*51d0*/  ISETP.GT.U32.AND P2, PT, R27.reuse, R8, PT ;  /* 0x000000081b00720c */ /* 0x040fe40003f44070 */
[C---:B------:R-:W-:Y:S02]  /*51e0*/  ISETP.GT.U32.AND P6, PT, R27.reuse, R9, PT ;  /* 0x000000091b00720c */ /* 0x040fe40003fc4070 */
[----:B------:R-:W-:-:S09]  /*51f0*/  ISETP.GT.U32.AND P4, PT, R27, R7, PT ;  /* 0x000000071b00720c */ /* 0x000fd20003f84070 */
[--C-:B------:R-:W-:Y:S02]  /*5200*/  @!P2 IMAD.IADD R8, R8, 0x1, -R27.reuse ;  /* 0x000000010808a824 */ /* 0x100fe400078e0a1b */
[--C-:B------:R-:W-:Y:S02]  /*5210*/  @!P6 IMAD.IADD R9, R9, 0x1, -R27.reuse ;  /* 0x000000010909e824 */ /* 0x100fe400078e0a1b */
[----:B------:R-:W-:Y:S01]  /*5220*/  @!P4 IMAD.IADD R7, R7, 0x1, -R27 ;  /* 0x000000010707c824 */ /* 0x000fe200078e0a1b */
[C---:B------:R-:W-:Y:S02]  /*5230*/  ISETP.GT.U32.AND P4, PT, R27.reuse, R8, PT ;  /* 0x000000081b00720c */ /* 0x040fe40003f84070 */
[C---:B------:R-:W-:Y:S02]  /*5240*/  ISETP.GT.U32.AND P5, PT, R27.reuse, R9, PT ;  /* 0x000000091b00720c */ /* 0x040fe40003fa4070 */
[C---:B------:R-:W-:Y:S01]  /*5250*/  ISETP.GT.U32.AND P2, PT, R27.reuse, R4, PT ;  /* 0x000000041b00720c */ /* 0x040fe20003f44070 */
[----:B----4-:R0:W-:Y:S04]  /*5260*/  STL [R1+0x2648], R14 ;  /* 0x0026480e01007387 */ /* 0x0101e80000100800 */
[----:B0-----:R-:W4:Y:S01]  /*5270*/  LDL.LU R14, [R1+0x34] ;  /* 0x00003400010e7983 */ /* 0x001f220000300800 */
[----:B------:R-:W-:-:S03]  /*5280*/  ISETP.GT.U32.AND P6, PT, R27, R7, PT ;  /* 0x000000071b00720c */ /* 0x000fc60003fc4070 */
[--C-:B------:R-:W-:Y:S01]  /*5290*/  @!P4 IMAD.IADD R8, R8, 0x1, -R27.reuse ;  /* 0x000000010808c824 */ /* 0x100fe200078e0a1b */
[----:B---3--:R-:W-:Y:S01]  /*52a0*/  ISETP.GE.AND P4, PT, R12, RZ, PT ;  /* 0x000000ff0c00720c */ /* 0x008fe20003f86270 */
[----:B------:R-:W-:Y:S01]  /*52b0*/  IMAD.HI.U32 R12, R0, R10, RZ ;  /* 0x0000000a000c7227 */ /* 0x000fe200078e00ff */
[----:B------:R0:W-:Y:S03]  /*52c0*/  STL [R1+0x264c], R2 ;  /* 0x00264c0201007387 */ /* 0x0001e60000100800 */
[--C-:B------:R-:W-:Y:S01]  /*52d0*/  @!P5 IMAD.IADD R9, R9, 0x1, -R27.reuse ;  /* 0x000000010909d824 */ /* 0x100fe200078e0a1b */
[----:B--2---:R-:W-:Y:S01]  /*52e0*/  ISETP.GE.AND P5, PT, R13, RZ, PT ;  /* 0x000000ff0d00720c */ /* 0x004fe20003fa6270 */
[----:B------:R-:W-:Y:S02]  /*52f0*/  @!P2 IMAD.IADD R4, R4, 0x1, -R27 ;  /* 0x000000010404a824 */ /* 0x000fe400078e0a1b */
[----:B------:R-:W-:Y:S01]  /*5300*/  IMAD.HI.U32 R13, R0, R2, RZ ;  /* 0x00000002000d7227 */ /* 0x000fe200078e00ff */
[----:B------:R-:W-:-:S03]  /*5310*/  ISETP.GT.U32.AND P2, PT, R27, R5, PT ;  /* 0x000000051b00720c */ /* 0x000fc60003f44070 */
[----:B------:R-:W-:Y:S02]  /*5320*/  IMAD.MOV R12, RZ, RZ, -R12 ;  /* 0x000000ffff0c7224 */ /* 0x000fe400078e0a0c */
[----:B0-----:R-:W-:Y:S02]  /*5330*/  IMAD.MOV.U32 R2, RZ, RZ, R8 ;  /* 0x000000ffff027224 */ /* 0x001fe400078e0008 */
[----:B------:R-:W-:Y:S02]  /*5340*/  @!P3 IMAD.MOV R4, RZ, RZ, -R4 ;  /* 0x000000ffff04b224 */ /* 0x000fe400078e0a04 */
[----:B------:R-:W-:Y:S02]  /*5350*/  @!P1 IMAD.MOV R2, RZ, RZ, -R2 ;  /* 0x000000ffff029224 */ /* 0x000fe400078e0a02 */
[----:B------:R-:W-:Y:S02]  /*5360*/  IMAD R10, R27, R12, R10 ;  /* 0x0000000c1b0a7224 */ /* 0x000fe400078e020a */
[--C-:B------:R-:W-:Y:S01]  /*5370*/  @!P6 IMAD.IADD R7, R7, 0x1, -R27.reuse ;  /* 0x000000010707e824 */ /* 0x100fe200078e0a1b */
[----:B------:R-:W2:Y:S04]  /*5380*/  LDL.LU R12, [R1+0x48] ;  /* 0x00004800010c7983 */ /* 0x000ea80000300800 */
[----:B------:R-:W3:Y:S04]  /*5390*/  LDL.LU R8, [R1+0x40] ;  /* 0x0000400001087983 */ /* 0x000ee80000300800 */
[----:B------:R-:W-:Y:S04]  /*53a0*/  STL [R1+0x3c4], R4 ;  /* 0x0003c40401007387 */ /* 0x000fe80000100800 */
[----:B------:R0:W-:Y:S01]  /*53b0*/  STL [R1+0x3c0], R2 ;  /* 0x0003c00201007387 */ /* 0x0001e20000100800 */
[----:B------:R-:W-:-:S02]  /*53c0*/  @!P2 IMAD.IADD R5, R5, 0x1, -R27 ;  /* 0x000000010505a824 */ /* 0x000fc400078e0a1b */
[----:B0-----:R-:W-:Y:S02]  /*53d0*/  IMAD.MOV.U32 R2, RZ, RZ, R7 ;  /* 0x000000ffff027224 */ /* 0x001fe400078e0007 */
[----:B------:R-:W2:Y:S02]  /*53e0*/  LDL.LU R7, [R1+0x3c] ;  /* 0x00003c0001077983 */ /* 0x000ea40000300800 */
[----:B------:R-:W-:Y:S01]  /*53f0*/  @!P4 IMAD.MOV R2, RZ, RZ, -R2 ;  /* 0x000000ffff02c224 */ /* 0x000fe200078e0a02 */
[----:B----4-:R-:W-:Y:S01]  /*5400*/  ISETP.GE.AND P2, PT, R14, RZ, PT ;  /* 0x000000ff0e00720c */ /* 0x010fe20003f46270 */
[----:B------:R-:W-:Y:S02]  /*5410*/  IMAD.MOV.U32 R14, RZ, RZ, R9 ;  /* 0x000000ffff0e7224 */ /* 0x000fe400078e0009 */
[----:B------:R-:W4:Y:S04]  /*5420*/  LDL.LU R9, [R1+0x38] ;  /* 0x0000380001097983 */ /* 0x000f280000300800 */
[----:B------:R0:W-:Y:S04]  /*5430*/  STL [R1+0x3bc], R2 ;  /* 0x0003bc0201007387 */ /* 0x0001e80000100800 */
[----:B0-----:R-:W3:Y:S01]  /*5440*/  LDL.LU R2, [R1+0x264c] ;  /* 0x00264c0001027983 */ /* 0x001ee20000300800 */
[----:B------:R-:W-:-:S02]  /*5450*/  ISETP.GT.U32.AND P6, PT, R27, R11, PT ;  /* 0x0000000b1b00720c */ /* 0x000fc40003fc4070 */
[C---:B------:R-:W-:Y:S02]  /*5460*/  ISETP.GT.U32.AND P1, PT, R27.reuse, R5, PT ;  /* 0x000000051b00720c */ /* 0x040fe40003f24070 */
[C---:B------:R-:W-:Y:S02]  /*5470*/  ISETP.GT.U32.AND P3, PT, R27.reuse, R6, PT ;  /* 0x000000061b00720c */ /* 0x040fe40003f64070 */
[----:B------:R-:W-:Y:S01]  /*5480*/  ISETP.GT.U32.AND P4, PT, R27, R10, PT ;  /* 0x0000000a1b00720c */ /* 0x000fe20003f84070 */
[----:B------:R-:W-:-:S06]  /*5490*/  @!P5 IMAD.MOV R14, RZ, RZ, -R14 ;  /* 0x000000ffff0ed224 */ /* 0x000fcc00078e0a0e */
[----:B------:R-:W-:-:S05]  /*54a0*/  @!P6 IMAD.IADD R11, R11, 0x1, -R27 ;  /* 0x000000010b0be824 */ /* 0x000fca00078e0a1b */
[----:B------:R-:W-:Y:S01]  /*54b0*/  ISETP.GT.U32.AND P6, PT, R27, R11, PT ;  /* 0x0000000b1b00720c */ /* 0x000fe20003fc4070 */
[----:B------:R0:W-:Y:S01]  /*54c0*/  STL [R1+0x3b8], R14 ;  /* 0x0003b80e01007387 */ /* 0x0001e20000100800 */
[--C-:B------:R-:W-:Y:S01]  /*54d0*/  @!P1 IMAD.IADD R5, R5, 0x1, -R27.reuse ;  /* 0x0000000105059824 */ /* 0x100fe200078e0a1b */
[----:B-----5:R-:W-:Y:S01]  /*54e0*/  IABS R4, R22 ;  /* 0x0000001600047213 */ /* 0x020fe20000000000 */
[--C-:B------:R-:W-:Y:S02]  /*54f0*/  @!P3 IMAD.IADD R6, R6, 0x1, -R27.reuse ;  /* 0x000000010606b824 */ /* 0x100fe400078e0a1b */
[----:B------:R-:W-:Y:S01]  /*5500*/  @!P4 IMAD.IADD R10, R10, 0x1, -R27 ;  /* 0x000000010a0ac824 */ /* 0x000fe200078e0a1b */
[----:B------:R-:W-:Y:S01]  /*5510*/  ISETP.GE.AND P4, PT, R22, RZ, PT ;  /* 0x000000ff1600720c */ /* 0x000fe20003f86270 */
[----:B0-----:R-:W5:Y:S01]  /*5520*/  LDL.LU R14, [R1+0x2648] ;  /* 0x00264800010e7983 */ /* 0x001f620000300800 */
[----:B------:R-:W-:Y:S02]  /*5530*/  IMAD.MOV.U32 R22, RZ, RZ, R5 ;  /* 0x000000ffff167224 */ /* 0x000fe400078e0005 */
[----:B------:R-:W-:-:S02]  /*5540*/  IMAD.MOV R13, RZ, RZ, -R13 ;  /* 0x000000ffff0d7224 */ /* 0x000fc400078e0a0d */
[----:B------:R-:W-:Y:S02]  /*5550*/  @!P6 IMAD.IADD R11, R11, 0x1, -R27 ;  /* 0x000000010b0be824 */ /* 0x000fe400078e0a1b */
[----:B------:R-:W-:Y:S02]  /*5560*/  @!P0 IMAD.MOV R6, RZ, RZ, -R6 ;  /* 0x000000ffff068224 */ /* 0x000fe400078e0a06 */
[----:B------:R-:W-:-:S03]  /*5570*/  @!P2 IMAD.MOV R22, RZ, RZ, -R22 ;  /* 0x000000ffff16a224 */ /* 0x000fc600078e0a16 */
[----:B------:R-:W-:Y:S01]  /*5580*/  STL [R1+0x3ac], R6 ;  /* 0x0003ac0601007387 */ /* 0x000fe20000100800 */
[----:B---3--:R-:W-:Y:S02]  /*5590*/  IMAD R2, R27, R13, R2 ;  /* 0x0000000d1b027224 */ /* 0x008fe400078e0202 */
[----:B------:R-:W-:Y:S02]  /*55a0*/  IMAD.MOV.U32 R13, RZ, RZ, R11 ;  /* 0x000000ffff0d7224 */ /* 0x000fe400078e000b */
[----:B------:R-:W3:Y:S04]  /*55b0*/  LDL.LU R11, [R1+0x88] ;  /* 0x00008800010b7983 */ /* 0x000ee80000300800 */
[----:B------:R0:W-:Y:S04]  /*55c0*/  STL [R1+0x3a0], R22 ;  /* 0x0003a01601007387 */ /* 0x0001e80000100800 */
[----:B0-----:R-:W3:Y:S01]  /*55d0*/  LDL.LU R22, [R1+0x8c] ;  /* 0x00008c0001167983 */ /* 0x001ee20000300800 */
[----:B----4-:R-:W-:-:S02]  /*55e0*/  ISETP.GE.AND P5, PT, R9, RZ, PT ;  /* 0x000000ff0900720c */ /* 0x010fc40003fa6270 */
[----:B------:R-:W-:-:S11]  /*55f0*/  ISETP.GT.U32.AND P3, PT, R27, R2, PT ;  /* 0x000000021b00720c */ /* 0x000fd60003f64070 */
[----:B------:R-:W-:-:S05]  /*5600*/  @!P5 IMAD.MOV R13, RZ, RZ, -R13 ;  /* 0x000000ffff0dd224 */ /* 0x000fca00078e0a0d */
[----:B------:R0:W-:Y:S01]  /*5610*/  STL [R1+0x2cc], R13 ;  /* 0x0002cc0d01007387 */ /* 0x0001e20000100800 */
[----:B------:R-:W-:-:S03]  /*5620*/  @!P3 IMAD.IADD R2, R2, 0x1, -R27 ;  /* 0x000000010202b824 */ /* 0x000fc600078e0a1b */
[----:B0-----:R-:W4:Y:S01]  /*5630*/  LDL R13, [R1+0x50] ;  /* 0x00005000010d7983 */ /* 0x001f220000100800 */
[----:B--2---:R-:W-:Y:S01]  /*5640*/  ISETP.GE.AND P1, PT, R7, RZ, PT ;  /* 0x000000ff0700720c */ /* 0x004fe20003f26270 */
[----:B------:R-:W-:Y:S01]  /*5650*/  IMAD.HI.U32 R7, R0, R4, RZ ;  /* 0x0000000400077227 */ /* 0x000fe200078e00ff */
[----:B------:R-:W-:-:S03]  /*5660*/  ISETP.GT.U32.AND P3, PT, R27, R10, PT ;  /* 0x0000000a1b00720c */ /* 0x000fc60003f64070 */
[----:B------:R-:W-:Y:S01]  /*5670*/  IMAD.MOV R7, RZ, RZ, -R7 ;  /* 0x000000ffff077224 */ /* 0x000fe200078e0a07 */
[----:B------:R-:W-:Y:S02]  /*5680*/  ISETP.GE.AND P6, PT, R8, RZ, PT ;  /* 0x000000ff0800720c */ /* 0x000fe40003fc6270 */
[----:B------:R-:W-:Y:S01]  /*5690*/  IABS R8, R12 ;  /* 0x0000000c00087213 */ /* 0x000fe20000000000 */
[C---:B------:R-:W-:Y:S01]  /*56a0*/  IMAD R4, R27.reuse, R7, R4 ;  /* 0x000000071b047224 */ /* 0x040fe200078e0204 */
[----:B------:R-:W-:Y:S02]  /*56b0*/  ISETP.GE.AND P5, PT, R12, RZ, PT ;  /* 0x000000ff0c00720c */ /* 0x000fe40003fa6270 */
[----:B------:R-:W2:Y:S01]  /*56c0*/  LDL R12, [R1+0x5c] ;  /* 0x00005c00010c7983 */ /* 0x000ea20000100800 */
[----:B-----5:R-:W-:Y:S02]  /*56d0*/  IABS R9, R14 ;  /* 0x0000000e00097213 */ /* 0x020fe40000000000 */
[----:B------:R-:W-:Y:S01]  /*56e0*/  @!P3 IMAD.IADD R10, R10, 0x1, -R27 ;  /* 0x000000010a0ab824 */ /* 0x000fe200078e0a1b */
[----:B------:R-:W-:-:S02]  /*56f0*/  ISETP.GT.U32.AND P2, PT, R27, R4, PT ;  /* 0x000000041b00720c */ /* 0x000fc40003f44070 */
[----:B------:R-:W-:Y:S02]  /*5700*/  ISETP.GE.AND P3, PT, R14, RZ, PT ;  /* 0x000000ff0e00720c */ /* 0x000fe40003f66270 */
[----:B------:R-:W5:Y:S01]  /*5710*/  LDL R14, [R1+0x60] ;  /* 0x00006000010e7983 */ /* 0x000f620000100800 */
[----:B------:R-:W-:-:S04]  /*5720*/  IMAD.HI.U32 R6, R0, R8, RZ ;  /* 0x0000000800067227 */ /* 0x000fc800078e00ff */
[----:B------:R-:W-:-:S04]  /*5730*/  IMAD.MOV R6, RZ, RZ, -R6 ;  /* 0x000000ffff067224 */ /* 0x000fc800078e0a06 */
[C---:B------:R-:W-:Y:S02]  /*5740*/  IMAD R8, R27.reuse, R6, R8 ;  /* 0x000000061b087224 */ /* 0x040fe400078e0208 */
[----:B------:R-:W-:Y:S01]  /*5750*/  @!P2 IMAD.IADD R4, R4, 0x1, -R27 ;  /* 0x000000010404a824 */ /* 0x000fe200078e0a1b */
[----:B---3--:R-:W-:Y:S02]  /*5760*/  ISETP.GE.AND P2, PT, R22, RZ, PT ;  /* 0x000000ff1600720c */ /* 0x008fe40003f46270 */
[----:B------:R-:W-:Y:S02]  /*5770*/  IABS R6, R22 ;  /* 0x0000001600067213 */ /* 0x000fe40000000000 */
[----:B------:R-:W3:Y:S01]  /*5780*/  LDL.LU R22, [R1+0x64] ;  /* 0x0000640001167983 */ /* 0x000ee20000300800 */
[----:B------:R-:W-:Y:S01]  /*5790*/  ISETP.GT.U32.AND P0, PT, R27, R2, PT ;  /* 0x000000021b00720c */ /* 0x000fe20003f04070 */
[----:B------:R-:W-:-:S04]  /*57a0*/  IMAD.HI.U32 R5, R0, R9, RZ ;  /* 0x0000000900057227 */ /* 0x000fc800078e00ff */
[----:B------:R-:W-:Y:S02]  /*57b0*/  IMAD.MOV R5, RZ, RZ, -R5 ;  /* 0x000000ffff057224 */ /* 0x000fe400078e0a05 */
[----:B------:R-:W-:Y:S02]  /*57c0*/  IMAD.MOV.U32 R7, RZ, RZ, R10 ;  /* 0x000000ffff077224 */ /* 0x000fe400078e000a */
[----:B------:R-:W-:-:S04]  /*57d0*/  IMAD R9, R27, R5, R9 ;  /* 0x000000051b097224 */ /* 0x000fc800078e0209 */
[----:B------:R-:W-:Y:S02]  /*57e0*/  @!P0 IMAD.IADD R2, R2, 0x1, -R27 ;  /* 0x0000000102028824 */ /* 0x000fe400078e0a1b */
[----:B------:R-:W-:Y:S01]  /*57f0*/  @!P1 IMAD.MOV R7, RZ, RZ, -R7 ;  /* 0x000000ffff079224 */ /* 0x000fe200078e0a07 */
[----:B----4-:R-:W-:Y:S01]  /*5800*/  IABS R5, R13 ;  /* 0x0000000d00057213 */ /* 0x010fe20000000000 */
[----:B------:R-:W-:-:S04]  /*5810*/  IMAD.MOV.U32 R13, RZ, RZ, R2 ;  /* 0x000000ffff0d7224 */ /* 0x000fc800078e0002 */
[----:B------:R-:W-:Y:S01]  /*5820*/  @!P6 IMAD.MOV R13, RZ, RZ, -R13 ;  /* 0x000000ffff0de224 */ /* 0x000fe200078e0a0d */
[----:B------:R-:W-:Y:S01]  /*5830*/  STL [R1+0x2d0], R7 ;  /* 0x0002d00701007387 */ /* 0x000fe20000100800 */
[----:B------:R-:W-:-:S03]  /*5840*/  ISETP.GT.U32.AND P1, PT, R27, R4, PT ;  /* 0x000000041b00720c */ /* 0x000fc60003f24070 */
[----:B------:R0:W-:Y:S02]  /*5850*/  STL [R1+0x2d4], R13 ;  /* 0x0002d40d01007387 */ /* 0x0001e40000100800 */
[----:B0-----:R-:W-:-:S04]  /*5860*/  IMAD.HI.U32 R13, R0, R5, RZ ;  /* 0x00000005000d7227 */ /* 0x001fc800078e00ff */
[----:B------:R-:W-:Y:S01]  /*5870*/  IMAD.MOV R13, RZ, RZ, -R13 ;  /* 0x000000ffff0d7224 */ /* 0x000fe200078e0a0d */
[----:B--2---:R-:W-:Y:S01]  /*5880*/  IABS R7, R12 ;  /* 0x0000000c00077213 */ /* 0x004fe20000000000 */
[----:B------:R-:W-:-:S04]  /*5890*/  IMAD.HI.U32 R12, R0, R6, RZ ;  /* 0x00000006000c7227 */ /* 0x000fc800078e00ff */
[C---:B------:R-:W-:Y:S02]  /*58a0*/  IMAD R5, R27.reuse, R13, R5 ;  /* 0x0000000d1b057224 */ /* 0x040fe400078e0205 */
[----:B------:R-:W2:Y:S01]  /*58b0*/  LDL R13, [R1+0x68] ;  /* 0x00006800010d7983 */ /* 0x000ea20000100800 */
[----:B-----5:R-:W-:Y:S01]  /*58c0*/  IABS R10, R14 ;  /* 0x0000000e000a7213 */ /* 0x020fe20000000000 */
[----:B------:R-:W-:Y:S02]  /*58d0*/  IMAD.MOV R12, RZ, RZ, -R12 ;  /* 0x000000ffff0c7224 */ /* 0x000fe400078e0a0c */
[----:B------:R-:W4:Y:S01]  /*58e0*/  LDL R14, [R1+0x6c] ;  /* 0x00006c00010e7983 */ /* 0x000f220000100800 */
[----:B------:R-:W-:Y:S02]  /*58f0*/  @!P1 IMAD.IADD R4, R4, 0x1, -R27 ;  /* 0x0000000104049824 */ /* 0x000fe400078e0a1b */
[----:B------:R-:W-:Y:S01]  /*5900*/  IMAD R6, R27, R12, R6 ;  /* 0x0000000c1b067224 */ /* 0x000fe200078e0206 */
[----:B------:R0:W-:Y:S01]  /*5910*/  STL [R1+0x2644], R5 ;  /* 0x0026440501007387 */ /* 0x0001e20000100800 */
[----:B------:R-:W-:-:S04]  /*5920*/  IMAD.HI.U32 R12, R0, R7, RZ ;  /* 0x00000007000c7227 */ /* 0x000fc800078e00ff */
[----:B------:R-:W-:Y:S02]  /*5930*/  IMAD.MOV R12, RZ, RZ, -R12 ;  /* 0x000000ffff0c7224 */ /* 0x000fe400078e0a0c */
[----:B0-----:R-:W-:-:S04]  /*5940*/  IMAD.MOV.U32 R5, RZ, RZ, R4 ;  /* 0x000000ffff057224 */ /* 0x001fc800078e0004 */
[----:B------:R-:W-:Y:S02]  /*5950*/  @!P4 IMAD.MOV R5, RZ, RZ, -R5 ;  /* 0x000000ffff05c224 */ /* 0x000fe400078e0a05 */
[----:B------:R-:W-:Y:S01]  /*5960*/  IMAD R7, R27, R12, R7 ;  /* 0x0000000c1b077224 */ /* 0x000fe200078e0207 */
[----:B---3--:R0:W-:Y:S01]  /*5970*/  STL [R1+0x2640], R22 ;  /* 0x0026401601007387 */ /* 0x0081e20000100800 */
[----:B------:R-:W-:-:S03]  /*5980*/  IABS R12, R22 ;  /* 0x00000016000c7213 */ /* 0x000fc60000000000 */
[----:B------:R1:W-:Y:S04]  /*5990*/  STL [R1+0x2dc], R5 ;  /* 0x0002dc0501007387 */ /* 0x0003e80000100800 */
[----:B0-----:R-:W3:Y:S01]  /*59a0*/  LDL.LU R22, [R1+0x50] ;  /* 0x0000500001167983 */ /* 0x001ee20000300800 */
[----:B------:R-:W-:Y:S02]  /*59b0*/  ISETP.GT.U32.AND P6, PT, R27, R8, PT ;  /* 0x000000081b00720c */ /* 0x000fe40003fc4070 */
[----:B------:R-:W-:Y:S02]  /*59c0*/  ISETP.GE.AND P0, PT, R11, RZ, PT ;  /* 0x000000ff0b00720c */ /* 0x000fe40003f06270 */
[----:B------:R-:W-:Y:S02]  /*59d0*/  IABS R11, R11 ;  /* 0x0000000b000b7213 */ /* 0x000fe40000000000 */
[----:B------:R-:W-:-:S03]  /*59e0*/  ISETP.GT.U32.AND P1, PT, R27, R9, PT ;  /* 0x000000091b00720c */ /* 0x000fc60003f24070 */
[----:B------:R-:W-:-:S04]  /*59f0*/  IMAD.HI.U32 R2, R0, R11, RZ ;  /* 0x0000000b00027227 */ /* 0x000fc800078e00ff */
[----:B------:R-:W-:Y:S02]  /*5a00*/  IMAD.MOV R2, RZ, RZ, -R2 ;  /* 0x000000ffff027224 */ /* 0x000fe400078e0a02 */
[----:B------:R-:W-:Y:S02]  /*5a10*/  @!P6 IMAD.IADD R8, R8, 0x1, -R27 ;  /* 0x000000010808e824 */ /* 0x000fe400078e0a1b */
[----:B------:R-:W-:Y:S02]  /*5a20*/  IMAD R2, R27, R2, R11 ;  /* 0x000000021b027224 */ /* 0x000fe400078e020b */
[----:B------:R-:W-:Y:S01]  /*5a30*/  @!P1 IMAD.IADD R9, R9, 0x1, -R27 ;  /* 0x0000000109099824 */ /* 0x000fe200078e0a1b */
[----:B------:R-:W-:Y:S01]  /*5a40*/  ISETP.GT.U32.AND P1, PT, R27, R8, PT ;  /* 0x000000081b00720c */ /* 0x000fe20003f24070 */
[----:B------:R-:W-:-:S04]  /*5a50*/  IMAD.HI.U32 R11, R0, R10, RZ ;  /* 0x0000000a000b7227 */ /* 0x000fc800078e00ff */
[----:B------:R-:W-:Y:S01]  /*5a60*/  IMAD.MOV R11, RZ, RZ, -R11 ;  /* 0x000000ffff0b7224 */ /* 0x000fe200078e0a0b */
[----:B------:R-:W-:-:S03]  /*5a70*/  ISETP.GT.U32.AND P4, PT, R27, R9, PT ;  /* 0x000000091b00720c */ /* 0x000fc60003f84070 */
[----:B------:R-:W-:-:S04]  /*5a80*/  IMAD R10, R27, R11, R10 ;  /* 0x0000000b1b0a7224 */ /* 0x000fc800078e020a */
[----:B------:R-:W-:Y:S01]  /*5a90*/  @!P1 IMAD.IADD R8, R8, 0x1, -R27 ;  /* 0x0000000108089824 */ /* 0x000fe200078e0a1b */
[----:B------:R-:W-:-:S03]  /*5aa0*/  ISETP.GT.U32.AND P1, PT, R27, R6, PT ;  /* 0x000000061b00720c */ /* 0x000fc60003f24070 */
[----:B-1----:R-:W-:Y:S01]  /*5ab0*/  IMAD.MOV.U32 R5, RZ, RZ, R8 ;  /* 0x000000ffff057224 */ /* 0x002fe200078e0008 */
[----:B--2---:R-:W-:Y:S02]  /*5ac0*/  IABS R11, R13 ;  /* 0x0000000d000b7213 */ /* 0x004fe40000000000 */
[----:B----4-:R-:W-:-:S03]  /*5ad0*/  IABS R4, R14 ;  /* 0x0000000e00047213 */ /* 0x010fc60000000000 */
[----:B------:R-:W-:-:S04]  /*5ae0*/  IMAD.HI.U32 R14, R0, R11, RZ ;  /* 0x0000000b000e7227 */ /* 0x000fc800078e00ff */
[----:B------:R-:W-:Y:S02]  /*5af0*/  IMAD.MOV R14, RZ, RZ, -R14 ;  /* 0x000000ffff0e7224 */ /* 0x000fe400078e0a0e */
[----:B------:R-:W-:Y:S02]  /*5b00*/  @!P4 IMAD.IADD R9, R9, 0x1, -R27 ;  /* 0x000000010909c824 */ /* 0x000fe400078e0a1b */
[----:B------:R-:W-:-:S04]  /*5b10*/  IMAD.HI.U32 R8, R0, R12, RZ ;  /* 0x0000000c00087227 */ /* 0x000fc800078e00ff */
[----:B------:R-:W-:Y:S02]  /*5b20*/  @!P5 IMAD.MOV R5, RZ, RZ, -R5 ;  /* 0x000000ffff05d224 */ /* 0x000fe400078e0a05 */
[----:B------:R-:W-:Y:S02]  /*5b30*/  IMAD R11, R27, R14, R11 ;  /* 0x0000000e1b0b7224 */ /* 0x000fe400078e020b */
[----:B------:R-:W-:Y:S02]  /*5b40*/  IMAD.MOV.U32 R14, RZ, RZ, R9 ;  /* 0x000000ffff0e7224 */ /* 0x000fe400078e0009 */
[----:B------:R-:W-:Y:S01]  /*5b50*/  IMAD.MOV R8, RZ, RZ, -R8 ;  /* 0x000000ffff087224 */ /* 0x000fe200078e0a08 */
[----:B------:R0:W-:Y:S01]  /*5b60*/  STL [R1+0x2e0], R5 ;  /* 0x0002e00501007387 */ /* 0x0001e20000100800 */
[----:B------:R-:W-:Y:S02]  /*5b70*/  @!P1 IMAD.IADD R6, R6, 0x1, -R27 ;  /* 0x0000000106069824 */ /* 0x000fe400078e0a1b */
[----:B------:R-:W-:-:S02]  /*5b80*/  @!P3 IMAD.MOV R14, RZ, RZ, -R14 ;  /* 0x000000ffff0eb224 */ /* 0x000fc400078e0a0e */
[----:B------:R-:W-:Y:S01]  /*5b90*/  IMAD R8, R27, R8, R12 ;  /* 0x000000081b087224 */ /* 0x000fe200078e020c */
[----:B0-----:R-:W2:Y:S01]  /*5ba0*/  LDL.LU R5, [R1+0x2644] ;  /* 0x0026440001057983 */ /* 0x001ea20000300800 */
[----:B---3--:R-:W-:-:S03]  /*5bb0*/  ISETP.GE.AND P1, PT, R22, RZ, PT ;  /* 0x000000ff1600720c */ /* 0x008fc60003f26270 */
[----:B------:R-:W3:Y:S04]  /*5bc0*/  LDL.LU R22, [R1+0x2640] ;  /* 0x0026400001167983 */ /* 0x000ee80000300800 */
[----:B------:R-:W4:Y:S04]  /*5bd0*/  LDL.LU R12, [R1+0x5c] ;  /* 0x00005c00010c7983 */ /* 0x000f280000300800 */
[----:B------:R-:W5:Y:S04]  /*5be0*/  LDL R9, [R1+0x70] ;  /* 0x0000700001097983 */ /* 0x000f680000100800 */
[----:B------:R0:W-:Y:S04]  /*5bf0*/  STL [R1+0x2e4], R14 ;  /* 0x0002e40e01007387 */ /* 0x0001e80000100800 */
[----:B0-----:R-:W2:Y:S01]  /*5c00*/  LDL.LU R14, [R1+0x60] ;  /* 0x00006000010e7983 */ /* 0x001ea20000300800 */
[----:B------:R-:W-:-:S13]  /*5c10*/  ISETP.GT.U32.AND P6, PT, R27, R2, PT ;  /* 0x000000021b00720c */ /* 0x000fda0003fc4070 */
[----:B------:R-:W-:-:S05]  /*5c20*/  @!P6 IMAD.IADD R2, R2, 0x1, -R27 ;  /* 0x000000010202e824 */ /* 0x000fca00078e0a1b */
[----:B------:R-:W-:-:S13]  /*5c30*/  ISETP.GT.U32.AND P6, PT, R27, R2, PT ;  /* 0x000000021b00720c */ /* 0x000fda0003fc4070 */
[----:B------:R-:W-:Y:S01]  /*5c40*/  @!P6 IMAD.IADD R2, R2, 0x1, -R27 ;  /* 0x000000010202e824 */ /* 0x000fe200078e0a1b */
[----:B------:R-:W-:Y:S01]  /*5c50*/  ISETP.GT.U32.AND P6, PT, R27, R10, PT ;  /* 0x0000000a1b00720c */ /* 0x000fe20003fc4070 */
[----:B------:R-:W-:-:S04]  /*5c60*/  IMAD.HI.U32 R13, R0, R4, RZ ;  /* 0x00000004000d7227 */ /* 0x000fc800078e00ff */
[----:B------:R-:W-:-:S08]  /*5c70*/  IMAD.MOV R13, RZ, RZ, -R13 ;  /* 0x000000ffff0d7224 */ /* 0x000fd000078e0a0d */
[----:B------:R-:W-:-:S05]  /*5c80*/  @!P6 IMAD.IADD R10, R10, 0x1, -R27 ;  /* 0x000000010a0ae824 */ /* 0x000fca00078e0a1b */
[C---:B------:R-:W-:Y:S01]  /*5c90*/  ISETP.GT.U32.AND P3, PT, R27.reuse, R10, PT ;  /* 0x0000000a1b00720c */ /* 0x040fe20003f64070 */
[----:B------:R-:W-:Y:S02]  /*5ca0*/  IMAD R4, R27, R13, R4 ;  /* 0x0000000d1b047224 */ /* 0x000fe400078e0204 */
[----:B------:R-:W-:Y:S02]  /*5cb0*/  IMAD.MOV.U32 R13, RZ, RZ, R2 ;  /* 0x000000ffff0d7224 */ /* 0x000fe400078e0002 */
[----:B------:R-:W4:Y:S02]  /*5cc0*/  LDL R2, [R1+0x74] ;  /* 0x0000740001027983 */ /* 0x000f240000100800 */
[----:B------:R-:W-:-:S05]  /*5cd0*/  @!P0 IMAD.MOV R13, RZ, RZ, -R13 ;  /* 0x000000ffff0d8224 */ /* 0x000fca00078e0a0d */
[----:B------:R-:W-:Y:S01]  /*5ce0*/  STL [R1+0x2e8], R13 ;  /* 0x0002e80d01007387 */ /* 0x000fe20000100800 */
[----:B------:R-:W-:Y:S01]  /*5cf0*/  @!P3 IMAD.IADD R10, R10, 0x1, -R27 ;  /* 0x000000010a0ab824 */ /* 0x000fe200078e0a1b */
[----:B--2---:R-:W-:Y:S02]  /*5d00*/  ISETP.GE.AND P3, PT, R14, RZ, PT ;  /* 0x000000ff0e00720c */ /* 0x004fe40003f66270 */
[----:B------:R-:W2:Y:S01]  /*5d10*/  LDL.LU R14, [R1+0x7c] ;  /* 0x00007c00010e7983 */ /* 0x000ea20000300800 */
[----:B------:R-:W-:-:S13]  /*5d20*/  ISETP.GT.U32.AND P0, PT, R27, R8, PT ;  /* 0x000000081b00720c */ /* 0x000fda0003f04070 */
[--C-:B------:R-:W-:Y:S01]  /*5d30*/  @!P0 IMAD.IADD R8, R8, 0x1, -R27.reuse ;  /* 0x0000000108088824 */ /* 0x100fe200078e0a1b */
[----:B---3--:R-:W-:Y:S02]  /*5d40*/  ISETP.GE.AND P0, PT, R22, RZ, PT ;  /* 0x000000ff1600720c */ /* 0x008fe40003f06270 */
[C---:B------:R-:W-:Y:S02]  /*5d50*/  ISETP.GT.U32.AND P5, PT, R27.reuse, R5, PT ;  /* 0x000000051b00720c */ /* 0x040fe40003fa4070 */
[----:B------:R-:W-:Y:S01]  /*5d60*/  ISETP.GT.U32.AND P4, PT, R27, R7, PT ;  /* 0x000000071b00720c */ /* 0x000fe20003f84070 */
[----:B--2---:R0:W-:Y:S04]  /*5d70*/  STL [R1+0x2638], R14 ;  /* 0x0026380e01007387 */ /* 0x0041e80000100800 */
[----:B0-----:R-:W2:Y:S04]  /*5d80*/  LDL.LU R14, [R1+0x68] ;  /* 0x00006800010e7983 */ /* 0x001ea80000300800 */
[----:B------:R-:W3:Y:S02]  /*5d90*/  LDL.LU R22, [R1+0x80] ;  /* 0x0000800001167983 */ /* 0x000ee40000300800 */
[----:B------:R-:W-:-:S02]  /*5da0*/  @!P5 IMAD.IADD R5, R5, 0x1, -R27 ;  /* 0x000000010505d824 */ /* 0x000fc400078e0a1b */
[----:B------:R-:W-:Y:S01]  /*5db0*/  @!P4 IMAD.IADD R7, R7, 0x1, -R27 ;  /* 0x000000010707c824 */ /* 0x000fe200078e0a1b */
[C---:B------:R-:W-:Y:S02]  /*5dc0*/  ISETP.GT.U32.AND P5, PT, R27.reuse, R6, PT ;  /* 0x000000061b00720c */ /* 0x040fe40003fa4070 */
[C---:B------:R-:W-:Y:S02]  /*5dd0*/  ISETP.GT.U32.AND P4, PT, R27.reuse, R5, PT ;  /* 0x000000051b00720c */ /* 0x040fe40003f84070 */
[----:B-----5:R-:W-:Y:S02]  /*5de0*/  IABS R9, R9 ;  /* 0x0000000900097213 */ /* 0x020fe40000000000 */
[----:B------:R-:W-:-:S07]  /*5df0*/  ISETP.GT.U32.AND P6, PT, R27, R7, PT ;  /* 0x000000071b00720c */ /* 0x000fce0003fc4070 */
[--C-:B------:R-:W-:Y:S02]  /*5e00*/  @!P5 IMAD.IADD R6, R6, 0x1, -R27.reuse ;  /* 0x000000010606d824 */ /* 0x100fe400078e0a1b */
[----:B------:R-:W-:Y:S01]  /*5e10*/  @!P4 IMAD.IADD R5, R5, 0x1, -R27 ;  /* 0x000000010505c824 */ /* 0x000fe200078e0a1b */
[----:B----4-:R-:W-:Y:S01]  /*5e20*/  ISETP.GE.AND P4, PT, R12, RZ, PT ;  /* 0x000000ff0c00720c */ /* 0x010fe20003f86270 */
[----:B------:R-:W-:Y:S01]  /*5e30*/  IMAD.HI.U32 R12, R0, R9, RZ ;  /* 0x00000009000c7227 */ /* 0x000fe200078e00ff */
[----:B------:R-:W-:-:S03]  /*5e40*/  ISETP.GT.U32.AND P5, PT, R27, R11, PT ;  /* 0x0000000b1b00720c */ /* 0x000fc60003fa4070 */
[----:B------:R-:W-:Y:S02]  /*5e50*/  IMAD.MOV R12, RZ, RZ, -R12 ;  /* 0x000000ffff0c7224 */ /* 0x000fe400078e0a0c */
[----:B------:R-:W-:Y:S02]  /*5e60*/  @!P2 IMAD.MOV R6, RZ, RZ, -R6 ;  /* 0x000000ffff06a224 */ /* 0x000fe400078e0a06 */
[----:B------:R-:W-:Y:S02]  /*5e70*/  IMAD R9, R27, R12, R9 ;  /* 0x0000000c1b097224 */ /* 0x000fe400078e0209 */
[----:B------:R-:W-:Y:S02]  /*5e80*/  @!P6 IMAD.IADD R7, R7, 0x1, -R27 ;  /* 0x000000010707e824 */ /* 0x000fe400078e0a1b */
[----:B------:R-:W-:Y:S02]  /*5e90*/  @!P1 IMAD.MOV R5, RZ, RZ, -R5 ;  /* 0x000000ffff059224 */ /* 0x000fe400078e0a05 */
[----:B------:R-:W-:Y:S01]  /*5ea0*/  @!P5 IMAD.IADD R11, R11, 0x1, -R27 ;  /* 0x000000010b0bd824 */ /* 0x000fe200078e0a1b */
[----:B---3--:R0:W-:Y:S04]  /*5eb0*/  STL [R1+0x263c], R22 ;  /* 0x00263c1601007387 */ /* 0x0081e80000100800 */
[----:B------:R-:W3:Y:S01]  /*5ec0*/  LDL.LU R12, [R1+0x78] ;  /* 0x00007800010c7983 */ /* 0x000ee20000300800 */
[----:B--2---:R-:W-:-:S03]  /*5ed0*/  ISETP.GE.AND P5, PT, R14, RZ, PT ;  /* 0x000000ff0e00720c */ /* 0x004fc60003fa6270 */
[----:B------:R1:W-:Y:S01]  /*5ee0*/  STL [R1+0x2f0], R6 ;  /* 0x0002f00601007387 */ /* 0x0003e20000100800 */
[----:B------:R-:W-:Y:S02]  /*5ef0*/  IMAD.MOV.U32 R14, RZ, RZ, R10 ;  /* 0x000000ffff0e7224 */ /* 0x000fe400078e000a */
[----:B0-----:R-:W-:Y:S01]  /*5f00*/  IMAD.MOV.U32 R22, RZ, RZ, R7 ;  /* 0x000000ffff167224 */ /* 0x001fe200078e0007 */
[----:B-1----:R-:W2:Y:S04]  /*5f10*/  LDL.LU R6, [R1+0x74] ;  /* 0x0000740001067983 */ /* 0x002ea80000300800 */
[----:B------:R-:W-:Y:S04]  /*5f20*/  STL [R1+0x2f4], R5 ;  /* 0x0002f40501007387 */ /* 0x000fe80000100800 */
[----:B------:R-:W4:Y:S04]  /*5f30*/  LDL.LU R7, [R1+0x70] ;  /* 0x0000700001077983 */ /* 0x000f280000300800 */
[----:B------:R-:W5:Y:S01]  /*5f40*/  LDL.LU R10, [R1+0x6c] ;  /* 0x00006c00010a7983 */ /* 0x000f620000300800 */
[----:B------:R-:W-:-:S02]  /*5f50*/  @!P4 IMAD.MOV R22, RZ, RZ, -R22 ;  /* 0x000000ffff16c224 */ /* 0x000fc400078e0a16 */
[----:B------:R-:W-:-:S03]  /*5f60*/  @!P3 IMAD.MOV R14, RZ, RZ, -R14 ;  /* 0x000000ffff0eb224 */ /* 0x000fc600078e0a0e */
[----:B------:R0:W-:Y:S04]  /*5f70*/  STL [R1+0x2f8], R22 ;  /* 0x0002f81601007387 */ /* 0x0001e80000100800 */
[----:B0-----:R-:W2:Y:S04]  /*5f80*/  LDL.LU R22, [R1+0x263c] ;  /* 0x00263c0001167983 */ /* 0x001ea80000300800 */
[----:B------:R0:W-:Y:S04]  /*5f90*/  STL [R1+0x300], R14 ;  /* 0x0003000e01007387 */ /* 0x0001e80000100800 */
[----:B0-----:R-:W2:Y:S01]  /*5fa0*/  LDL.LU R14, [R1+0x2638] ;  /* 0x00263800010e7983 */ /* 0x001ea20000300800 */
[----:B------:R-:W-:-:S02]  /*5fb0*/  IABS R2, R2 ;  /* 0x0000000200027213 */ /* 0x000fc40000000000 */
[C---:B------:R-:W-:Y:S02]  /*5fc0*/  ISETP.GT.U32.AND P2, PT, R27.reuse, R8, PT ;  /* 0x000000081b00720c */ /* 0x040fe40003f44070 */
[C---:B------:R-:W-:Y:S01]  /*5fd0*/  ISETP.GT.U32.AND P1, PT, R27.reuse, R11, PT ;  /* 0x0000000b1b00720c */ /* 0x040fe20003f24070 */
[----:B------:R-:W-:Y:S01]  /*5fe0*/  IMAD.HI.U32 R13, R0, R2, RZ ;  /* 0x00000002000d7227 */ /* 0x000fe200078e00ff */
[C---:B------:R-:W-:Y:S02]  /*5ff0*/  ISETP.GT.U32.AND P6, PT, R27.reuse, R4, PT ;  /* 0x000000041b00720c */ /* 0x040fe40003fc4070 */
[----:B------:R-:W-:Y:S01]  /*6000*/  ISETP.GT.U32.AND P4, PT, R27, R9, PT ;  /* 0x000000091b00720c */ /* 0x000fe20003f84070 */
[----:B------:R-:W-:-:S04]  /*6010*/  IMAD.MOV R13, RZ, RZ, -R13 ;  /* 0x000000ffff0d7224 */ /* 0x000fc800078e0a0d */
[----:B------:R-:W-:Y:S02]  /*6020*/  IMAD R2, R27, R13, R2 ;  /* 0x0000000d1b027224 */ /* 0x000fe400078e0202 */
[--C-:B------:R-:W-:Y:S02]  /*6030*/  @!P2 IMAD.IADD R8, R8, 0x1, -R27.reuse ;  /* 0x000000010808a824 */ /* 0x100fe400078e0a1b */
[--C-:B------:R-:W-:Y:S01]  /*6040*/  @!P1 IMAD.IADD R11, R11, 0x1, -R27.reuse ;  /* 0x000000010b0b9824 */ /* 0x100fe200078e0a1b */
[----:B------:R-:W-:Y:S01]  /*6050*/  ISETP.GT.U32.AND P2, PT, R27, R2, PT ;  /* 0x000000021b00720c */ /* 0x000fe20003f44070 */
[--C-:B------:R-:W-:Y:S02]  /*6060*/  @!P6 IMAD.IADD R4, R4, 0x1, -R27.reuse ;  /* 0x000000010404e824 */ /* 0x100fe400078e0a1b */
[----:B------:R-:W-:Y:S02]  /*6070*/  @!P0 IMAD.MOV R8, RZ, RZ, -R8 ;  /* 0x000000ffff088224 */ /* 0x000fe400078e0a08 */
[----:B------:R-:W-:Y:S01]  /*6080*/  @!P4 IMAD.IADD R9, R9, 0x1, -R27 ;  /* 0x000000010909c824 */ /* 0x000fe200078e0a1b */
[----:B------:R-:W-:-:S02]  /*6090*/  ISETP.GT.U32.AND P6, PT, R27, R4, PT ;  /* 0x000000041b00720c */ /* 0x000fc40003fc4070 */
[----:B------:R-:W-:Y:S05]  /*60a0*/  STL [R1+0x304], R8 ;  /* 0x0003040801007387 */ /* 0x000fea0000100800 */
[----:B------:R-:W-:Y:S01]  /*60b0*/  @!P2 IMAD.IADD R2, R2, 0x1, -R27 ;  /* 0x000000010202a824 */ /* 0x000fe200078e0a1b */
[----:B------:R-:W-:-:S05]  /*60c0*/  ISETP.GT.U32.AND P2, PT, R27, R9, PT ;  /* 0x000000091b00720c */ /* 0x000fca0003f44070 */
[----:B------:R-:W-:-:S08]  /*60d0*/  @!P6 IMAD.IADD R4, R4, 0x1, -R27 ;  /* 0x000000010404e824 */ /* 0x000fd000078e0a1b */
[----:B------:R-:W-:Y:S01]  /*60e0*/  @!P2 IMAD.IADD R9, R9, 0x1, -R27 ;  /* 0x000000010909a824 */ /* 0x000fe200078e0a1b */
[----:B---3--:R-:W-:Y:S02]  /*60f0*/  IABS R5, R12 ;  /* 0x0000000c00057213 */ /* 0x008fe40000000000 */
[----:B------:R-:W-:Y:S01]  /*6100*/  ISETP.GE.AND P4, PT, R12, RZ, PT ;  /* 0x000000ff0c00720c */ /* 0x000fe20003f86270 */
[----:B------:R-:W-:Y:S02]  /*6110*/  IMAD.MOV.U32 R12, RZ, RZ, R11 ;  /* 0x000000ffff0c7224 */ /* 0x000fe400078e000b */
[----:B------:R-:W3:Y:S02]  /*6120*/  LDL.LU R11, [R1+0xbc] ;  /* 0x0000bc00010b7983 */ /* 0x000ee40000300800 */
[----:B------:R-:W-:Y:S02]  /*6130*/  @!P5 IMAD.MOV R12, RZ, RZ, -R12 ;  /* 0x000000ffff0cd224 */ /* 0x000fe400078e0a0c */
[----:B------:R-:W3:Y:S04]  /*6140*/  LDL.LU R13, [R1+0xc0] ;  /* 0x0000c000010d7983 */ /* 0x000ee80000300800 */
[----:B------:R0:W-:Y:S04]  /*6150*/  STL [R1+0x30c], R12 ;  /* 0x00030c0c01007387 */ /* 0x0001e80000100800 */
[----:B0-----:R-:W3:Y:S01]  /*6160*/  LDL R12, [R1+0x84] ;  /* 0x00008400010c7983 */ /* 0x001ee20000100800 */
[----:B-----5:R-:W-:-:S02]  /*6170*/  ISETP.GE.AND P3, PT, R10, RZ, PT ;  /* 0x000000ff0a00720c */ /* 0x020fc40003f66270 */
[----:B----4-:R-:W-:-:S11]  /*6180*/  ISETP.GE.AND P1, PT, R7, RZ, PT ;  /* 0x000000ff0700720c */ /* 0x010fd60003f26270 */
[----:B------:R-:W-:Y:S01]  /*6190*/  @!P3 IMAD.MOV R4, RZ, RZ, -R4 ;  /* 0x000000ffff04b224 */ /* 0x000fe200078e0a04 */
[----:B--2---:R-:W-:Y:S02]  /*61a0*/  IABS R10, R22 ;  /* 0x00000016000a7213 */ /* 0x004fe40000000000 */
[----:B------:R-:W-:Y:S02]  /*61b0*/  ISETP.GE.AND P2, PT, R22, RZ, PT ;  /* 0x000000ff1600720c */ /* 0x000fe40003f46270 */
[----:B------:R-:W-:Y:S02]  /*61c0*/  IABS R7, R14 ;  /* 0x0000000e00077213 */ /* 0x000fe40000000000 */
[----:B------:R-:W-:Y:S02]  /*61d0*/  ISETP.GE.AND P3, PT, R14, RZ, PT ;  /* 0x000000ff0e00720c */ /* 0x000fe40003f66270 */
[----:B------:R-:W2:Y:S04]  /*61e0*/  LDL R14, [R1+0x90] ;  /* 0x00009000010e7983 */ /* 0x000ea80000100800 */
[----:B------:R0:W-:Y:S04]  /*61f0*/  STL [R1+0x310], R4 ;  /* 0x0003100401007387 */ /* 0x0001e80000100800 */
[----:B------:R-:W4:Y:S01]  /*6200*/  LDL R22, [R1+0x94] ;  /* 0x0000940001167983 */ /* 0x000f220000100800 */
[----:B------:R-:W-:Y:S01]  /*6210*/  ISETP.GE.AND P6, PT, R6, RZ, PT ;  /* 0x000000ff0600720c */ /* 0x000fe20003fc6270 */
[----:B------:R-:W-:-:S04]  /*6220*/  IMAD.HI.U32 R6, R0, R5, RZ ;  /* 0x0000000500067227 */ /* 0x000fc800078e00ff */
[----:B------:R-:W-:Y:S01]  /*6230*/  IMAD.MOV R6, RZ, RZ, -R6 ;  /* 0x000000ffff067224 */ /* 0x000fe200078e0a06 */
[----:B------:R-:W-:-:S03]  /*6240*/  ISETP.GT.U32.AND P0, PT, R27, R2, PT ;  /* 0x000000021b00720c */ /* 0x000fc60003f04070 */
[----:B------:R-:W-:-:S05]  /*6250*/  IMAD R6, R27, R6, R5 ;  /* 0x000000061b067224 */ /* 0x000fca00078e0205 */
[----:B------:R-:W-:Y:S01]  /*6260*/  ISETP.GT.U32.AND P5, PT, R27, R6, PT ;  /* 0x000000061b00720c */ /* 0x000fe20003fa4070 */
[----:B------:R-:W-:-:S04]  /*6270*/  IMAD.HI.U32 R8, R0, R10, RZ ;  /* 0x0000000a00087227 */ /* 0x000fc800078e00ff */
[----:B------:R-:W-:Y:S02]  /*6280*/  IMAD.MOV R8, RZ, RZ, -R8 ;  /* 0x000000ffff087224 */ /* 0x000fe400078e0a08 */
[----:B------:R-:W-:-:S04]  /*6290*/  IMAD.HI.U32 R5, R0, R7, RZ ;  /* 0x0000000700057227 */ /* 0x000fc800078e00ff */
[--C-:B------:R-:W-:Y:S02]  /*62a0*/  @!P0 IMAD.IADD R2, R2, 0x1, -R27.reuse ;  /* 0x0000000102028824 */ /* 0x100fe400078e0a1b */
[----:B------:R-:W-:Y:S02]  /*62b0*/  IMAD R10, R27, R8, R10 ;  /* 0x000000081b0a7224 */ /* 0x000fe400078e020a */
[----:B------:R-:W-:Y:S02]  /*62c0*/  @!P5 IMAD.IADD R6, R6, 0x1, -R27 ;  /* 0x000000010606d824 */ /* 0x000fe400078e0a1b */
[----:B0-----:R-:W-:Y:S02]  /*62d0*/  IMAD.MOV.U32 R4, RZ, RZ, R9 ;  /* 0x000000ffff047224 */ /* 0x001fe400078e0009 */
[----:B------:R-:W-:Y:S02]  /*62e0*/  IMAD.MOV R5, RZ, RZ, -R5 ;  /* 0x000000ffff057224 */ /* 0x000fe400078e0a05 */
[----:B------:R-:W-:-:S02]  /*62f0*/  @!P1 IMAD.MOV R4, RZ, RZ, -R4 ;  /* 0x000000ffff049224 */ /* 0x000fc400078e0a04 */
[----:B------:R-:W-:-:S03]  /*6300*/  IMAD R7, R27, R5, R7 ;  /* 0x000000051b077224 */ /* 0x000fc600078e0207 */
[----:B------:R-:W-:Y:S01]  /*6310*/  STL [R1+0x318], R4 ;  /* 0x0003180401007387 */ /* 0x000fe20000100800 */
[----:B------:R-:W-:-:S13]  /*6320*/  ISETP.GT.U32.AND P1, PT, R27, R6, PT ;  /* 0x000000061b00720c */ /* 0x000fda0003f24070 */
[----:B------:R-:W-:-:S04]  /*6330*/  @!P1 IMAD.IADD R6, R6, 0x1, -R27 ;  /* 0x0000000106069824 */ /* 0x000fc800078e0a1b */
[----:B------:R-:W-:Y:S01]  /*6340*/  @!P4 IMAD.MOV R6, RZ, RZ, -R6 ;  /* 0x000000ffff06c224 */ /* 0x000fe200078e0a06 */
[----:B---3--:R-:W-:Y:S02]  /*6350*/  ISETP.GE.AND P5, PT, R13, RZ, PT ;  /* 0x000000ff0d00720c */ /* 0x008fe40003fa6270 */
[----:B------:R-:W-:Y:S01]  /*6360*/  IABS R8, R13 ;  /* 0x0000000d00087213 */ /* 0x000fe20000000000 */
[----:B------:R-:W-:-:S04]  /*6370*/  IMAD.MOV.U32 R13, RZ, RZ, R2 ;  /* 0x000000ffff0d7224 */ /* 0x000fc800078e0002 */
[----:B------:R-:W-:Y:S01]  /*6380*/  @!P6 IMAD.MOV R13, RZ, RZ, -R13 ;  /* 0x000000ffff0de224 */ /* 0x000fe200078e0a0d */
[----:B------:R-:W-:-:S04]  /*6390*/  IABS R5, R12 ;  /* 0x0000000c00057213 */ /* 0x000fc80000000000 */
[----:B------:R0:W-:Y:S02]  /*63a0*/  STL [R1+0x31c], R13 ;  /* 0x00031c0d01007387 */ /* 0x0001e40000100800 */
[----:B0-----:R-:W-:-:S04]  /*63b0*/  IMAD.HI.U32 R13, R0, R5, RZ ;  /* 0x00000005000d7227 */ /* 0x001fc800078e00ff */
[----:B------:R-:W-:-:S04]  /*63c0*/  IMAD.MOV R13, RZ, RZ, -R13 ;  /* 0x000000ffff0d7224 */ /* 0x000fc800078e0a0d */
[----:B------:R-:W-:Y:S02]  /*63d0*/  IMAD R5, R27, R13, R5 ;  /* 0x0000000d1b057224 */ /* 0x000fe400078e0205 */
[----:B------:R-:W3:Y:S01]  /*63e0*/  LDL R13, [R1+0x98] ;  /* 0x00009800010d7983 */ /* 0x000ee20000100800 */
[----:B--2---:R-:W-:-:S03]  /*63f0*/  IABS R4, R14 ;  /* 0x0000000e00047213 */ /* 0x004fc60000000000 */
[----:B------:R-:W2:Y:S01]  /*6400*/  LDL R14, [R1+0x9c] ;  /* 0x00009c00010e7983 */ /* 0x000ea20000100800 */
[----:B----4-:R-:W-:-:S03]  /*6410*/  IABS R9, R22 ;  /* 0x0000001600097213 */ /* 0x010fc60000000000 */
[----:B------:R-:W4:Y:S04]  /*6420*/  LDL R22, [R1+0xa0] ;  /* 0x0000a00001167983 */ /* 0x000f280000100800 */
[----:B------:R0:W-:Y:S04]  /*6430*/  STL [R1+0x2634], R21 ;  /* 0x0026341501007387 */ /* 0x0001e80000100800 */
[----:B------:R1:W-:Y:S04]  /*6440*/  STL [R1+0x330], R6 ;  /* 0x0003300601007387 */ /* 0x0003e80000100800 */
[----:B0-----:R-:W5:Y:S01]  /*6450*/  LDL.LU R21, [R1+0x84] ;  /* 0x0000840001157983 */ /* 0x001f620000300800 */
[----:B------:R-:W-:-:S02]  /*6460*/  ISETP.GE.AND P0, PT, R11, RZ, PT ;  /* 0x000000ff0b00720c */ /* 0x000fc40003f06270 */
[----:B------:R-:W-:Y:S02]  /*6470*/  IABS R11, R11 ;  /* 0x0000000b000b7213 */ /* 0x000fe40000000000 */
[----:B------:R-:W-:-:S03]  /*6480*/  ISETP.GT.U32.AND P6, PT, R27, R7, PT ;  /* 0x000000071b00720c */ /* 0x000fc60003fc4070 */
[----:B------:R-:W-:-:S04]  /*6490*/  IMAD.HI.U32 R2, R0, R11, RZ ;  /* 0x0000000b00027227 */ /* 0x000fc800078e00ff */
[----:B------:R-:W-:Y:S01]  /*64a0*/  IMAD.MOV R2, RZ, RZ, -R2 ;  /* 0x000000ffff027224 */ /* 0x000fe200078e0a02 */
[----:B------:R-:W-:-:S03]  /*64b0*/  ISETP.GT.U32.AND P1, PT, R27, R10, PT ;  /* 0x0000000a1b00720c */ /* 0x000fc60003f24070 */
[----:B------:R-:W-:Y:S02]  /*64c0*/  IMAD R2, R27, R2, R11 ;  /* 0x000000021b027224 */ /* 0x000fe400078e020b */
[----:B------:R-:W-:-:S04]  /*64d0*/  IMAD.HI.U32 R12, R0, R8, RZ ;  /* 0x00000008000c7227 */ /* 0x000fc800078e00ff */
[----:B------:R-:W-:Y:S01]  /*64e0*/  @!P6 IMAD.IADD R7, R7, 0x1, -R27 ;  /* 0x000000010707e824 */ /* 0x000fe200078e0a1b */
[----:B------:R-:W-:Y:S01]  /*64f0*/  ISETP.GT.U32.AND P6, PT, R27, R2, PT ;  /* 0x000000021b00720c */ /* 0x000fe20003fc4070 */
[----:B------:R-:W-:Y:S02]  /*6500*/  IMAD.MOV R12, RZ, RZ, -R12 ;  /* 0x000000ffff0c7224 */ /* 0x000fe400078e0a0c */
[----:B------:R-:W-:-:S04]  /*6510*/  IMAD.HI.U32 R11, R0, R9, RZ ;  /* 0x00000009000b7227 */ /* 0x000fc800078e00ff */
[----:B------:R-:W-:Y:S02]  /*6520*/  IMAD R8, R27, R12, R8 ;  /* 0x0000000c1b087224 */ /* 0x000fe400078e0208 */
[----:B------:R-:W-:-:S04]  /*6530*/  IMAD.HI.U32 R12, R0, R4, RZ ;  /* 0x00000004000c7227 */ /* 0x000fc800078e00ff */
[----:B------:R-:W-:Y:S01]  /*6540*/  @!P1 IMAD.IADD R10, R10, 0x1, -R27 ;  /* 0x000000010a0a9824 */ /* 0x000fe200078e0a1b */
[C---:B------:R-:W-:Y:S01]  /*6550*/  ISETP.GT.U32.AND P1, PT, R27.reuse, R7, PT ;  /* 0x000000071b00720c */ /* 0x040fe20003f24070 */
[----:B------:R-:W-:Y:S02]  /*6560*/  IMAD.MOV R12, RZ, RZ, -R12 ;  /* 0x000000ffff0c7224 */ /* 0x000fe400078e0a0c */
[----:B------:R-:W-:Y:S02]  /*6570*/  IMAD.MOV R11, RZ, RZ, -R11 ;  /* 0x000000ffff0b7224 */ /* 0x000fe400078e0a0b */
[----:B------:R-:W-:Y:S02]  /*6580*/  @!P6 IMAD.IADD R2, R2, 0x1, -R27 ;  /* 0x000000010202e824 */ /* 0x000fe400078e0a1b */
[C---:B------:R-:W-:Y:S02]  /*6590*/  IMAD R4, R27.reuse, R12, R4 ;  /* 0x0000000c1b047224 */ /* 0x040fe400078e0204 */
[C---:B------:R-:W-:Y:S01]  /*65a0*/  IMAD R9, R27.reuse, R11, R9 ;  /* 0x0000000b1b097224 */ /* 0x040fe200078e0209 */
[----:B------:R-:W-:-:S02]  /*65b0*/  ISETP.GT.U32.AND P6, PT, R27, R2, PT ;  /* 0x000000021b00720c */ /* 0x000fc40003fc4070 */
[----:B------:R-:W-:Y:S01]  /*65c0*/  ISETP.GT.U32.AND P4, PT, R27, R10, PT ;  /* 0x0000000a1b00720c */ /* 0x000fe20003f84070 */
[----:B------:R-:W-:Y:S01]  /*65d0*/  @!P1 IMAD.IADD R7, R7, 0x1, -R27 ;  /* 0x0000000107079824 */ /* 0x000fe200078e0a1b */
[----:B------:R-:W-:-:S09]  /*65e0*/  ISETP.GT.U32.AND P1, PT, R27, R8, PT ;  /* 0x000000081b00720c */ /* 0x000fd20003f24070 */
[--C-:B------:R-:W-:Y:S02]  /*65f0*/  @!P6 IMAD.IADD R2, R2, 0x1, -R27.reuse ;  /* 0x000000010202e824 */ /* 0x100fe400078e0a1b */
[--C-:B------:R-:W-:Y:S02]  /*6600*/  @!P4 IMAD.IADD R10, R10, 0x1, -R27.reuse ;  /* 0x000000010a0ac824 */ /* 0x100fe400078e0a1b */
[----:B------:R-:W-:Y:S02]  /*6610*/  @!P1 IMAD.IADD R8, R8, 0x1, -R27 ;  /* 0x0000000108089824 */ /* 0x000fe400078e0a1b */
[----:B------:R-:W-:Y:S01]  /*6620*/  @!P2 IMAD.MOV R10, RZ, RZ, -R10 ;  /* 0x000000ffff0aa224 */ /* 0x000fe200078e0a0a */
[----:B---3--:R-:W-:Y:S02]  /*6630*/  IABS R12, R13 ;  /* 0x0000000d000c7213 */ /* 0x008fe40000000000 */
[----:B--2---:R-:W-:Y:S02]  /*6640*/  IABS R11, R14 ;  /* 0x0000000e000b7213 */ /* 0x004fe40000000000 */
[----:B----4-:R-:W-:-:S03]  /*6650*/  IABS R13, R22 ;  /* 0x00000016000d7213 */ /* 0x010fc60000000000 */
[----:B-1----:R-:W-:Y:S02]  /*6660*/  IMAD.MOV.U32 R6, RZ, RZ, R11 ;  /* 0x000000ffff067224 */ /* 0x002fe400078e000b */
[----:B------:R-:W-:-:S04]  /*6670*/  IMAD.MOV.U32 R11, RZ, RZ, R13 ;  /* 0x000000ffff0b7224 */ /* 0x000fc800078e000d */
[----:B------:R-:W-:-:S04]  /*6680*/  IMAD.HI.U32 R13, R0, R11, RZ ;  /* 0x0000000b000d7227 */ /* 0x000fc800078e00ff */
[----:B------:R-:W-:Y:S02]  /*6690*/  IMAD.MOV.U32 R22, RZ, RZ, R7 ;  /* 0x000000ffff167224 */ /* 0x000fe400078e0007 */
[----:B------:R-:W-:Y:S02]  /*66a0*/  IMAD.MOV R13, RZ, RZ, -R13 ;  /* 0x000000ffff0d7224 */ /* 0x000fe400078e0a0d */
[----:B------:R-:W-:-:S04]  /*66b0*/  IMAD.HI.U32 R14, R0, R6, RZ ;  /* 0x00000006000e7227 */ /* 0x000fc800078e00ff */
[----:B------:R-:W-:-:S04]  /*66c0*/  IMAD.HI.U32 R7, R0, R12, RZ ;  /* 0x0000000c00077227 */ /* 0x000fc800078e00ff */
[----:B------:R-:W-:Y:S02]  /*66d0*/  @!P3 IMAD.MOV R22, RZ, RZ, -R22 ;  /* 0x000000ffff16b224 */ /* 0x000fe400078e0a16 */
[----:B------:R-:W-:Y:S02]  /*66e0*/  IMAD R11, R27, R13, R11 ;  /* 0x0000000d1b0b7224 */ /* 0x000fe400078e020b */
[----:B------:R-:W-:Y:S02]  /*66f0*/  IMAD.MOV R14, RZ, RZ, -R14 ;  /* 0x000000ffff0e7224 */ /* 0x000fe400078e0a0e */
[----:B------:R-:W-:Y:S01]  /*6700*/  IMAD.MOV.U32 R13, RZ, RZ, R2 ;  /* 0x000000ffff0d7224 */ /* 0x000fe200078e0002 */
[----:B------:R0:W-:Y:S01]  /*6710*/  STL [R1+0x32c], R22 ;  /* 0x00032c1601007387 */ /* 0x0001e20000100800 */
[----:B------:R-:W-:Y:S01]  /*6720*/  IMAD.MOV R7, RZ, RZ, -R7 ;  /* 0x000000ffff077224 */ /* 0x000fe200078e0a07 */
[----:B-----5:R-:W-:Y:S01]  /*6730*/  ISETP.GE.AND P1, PT, R21, RZ, PT ;  /* 0x000000ff1500720c */ /* 0x020fe20003f26270 */
[----:B------:R-:W-:-:S02]  /*6740*/  @!P0 IMAD.MOV R13, RZ, RZ, -R13 ;  /* 0x000000ffff0d8224 */ /* 0x000fc400078e0a0d */
[C---:B------:R-:W-:Y:S02]  /*6750*/  IMAD R6, R27.reuse, R14, R6 ;  /* 0x0000000e1b067224 */ /* 0x040fe400078e0206 */
[C---:B------:R-:W-:Y:S01]  /*6760*/  IMAD R7, R27.reuse, R7, R12 ;  /* 0x000000071b077224 */ /* 0x040fe200078e020c */
[----:B0-----:R-:W2:Y:S04]  /*6770*/  LDL R22, [R1+0xa8] ;  /* 0x0000a80001167983 */ /* 0x001ea80000100800 */
[----:B------:R-:W3:Y:S04]  /*6780*/  LDL.LU R21, [R1+0x2634] ;  /* 0x0026340001157983 */ /* 0x000ee80000300800 */
[----:B------:R-:W4:Y:S04]  /*6790*/  LDL R14, [R1+0xa4] ;  /* 0x0000a400010e7983 */ /* 0x000f280000100800 */
[----:B------:R-:W5:Y:S04]  /*67a0*/  LDL.LU R12, [R1+0x90] ;  /* 0x00009000010c7983 */ /* 0x000f680000300800 */
[----:B------:R-:W-:Y:S04]  /*67b0*/  STL [R1+0x34c], R10 ;  /* 0x00034c0a01007387 */ /* 0x000fe80000100800 */
[----:B------:R0:W-:Y:S04]  /*67c0*/  STL [R1+0x350], R13 ;  /* 0x0003500d01007387 */ /* 0x0001e80000100800 */
[----:B0-----:R-:W2:Y:S01]  /*67d0*/  LDL.LU R13, [R1+0x98] ;  /* 0x00009800010d7983 */ /* 0x001ea20000300800 */
[----:B------:R-:W-:-:S13]  /*67e0*/  ISETP.GT.U32.AND P6, PT, R27, R9, PT ;  /* 0x000000091b00720c */ /* 0x000fda0003fc4070 */
[--C-:B------:R-:W-:Y:S01]  /*67f0*/  @!P6 IMAD.IADD R9, R9, 0x1, -R27.reuse ;  /* 0x000000010909e824 */ /* 0x100fe200078e0a1b */
[----:B--2---:R0:W-:Y:S04]  /*6800*/  STL [R1+0x2630], R13 ;  /* 0x0026300d01007387 */ /* 0x0041e80000100800 */
[----:B0-----:R-:W2:Y:S01]  /*6810*/  LDL.LU R13, [R1+0x94] ;  /* 0x00009400010d7983 */ /* 0x001ea20000300800 */
[----:B------:R-:W-:Y:S02]  /*6820*/  ISETP.GT.U32.AND P2, PT, R27, R9, PT ;  /* 0x000000091b00720c */ /* 0x000fe40003f44070 */
[----:B----4-:R-:W-:Y:S02]  /*6830*/  IABS R10, R14 ;  /* 0x0000000e000a7213 */ /* 0x010fe40000000000 */
[----:B------:R-:W-:Y:S01]  /*6840*/  IABS R2, R22 ;  /* 0x0000001600027213 */ /* 0x000fe20000000000 */
[----:B------:R-:W4:Y:S04]  /*6850*/  LDL.LU R14, [R1+0x9c] ;  /* 0x00009c00010e7983 */ /* 0x000f280000300800 */
[----:B------:R-:W3:Y:S04]  /*6860*/  LDL.LU R22, [R1+0xac] ;  /* 0x0000ac0001167983 */ /* 0x000ee80000300800 */
[----:B------:R-:W-:Y:S01]  /*6870*/  @!P2 IMAD.IADD R9, R9, 0x1, -R27 ;  /* 0x000000010909a824 */ /* 0x000fe200078e0a1b */
[----:B------:R-:W-:-:S02]  /*6880*/  ISETP.GT.U32.AND P3, PT, R27, R5, PT ;  /* 0x000000051b00720c */ /* 0x000fc40003f64070 */
[----:B------:R-:W-:Y:S02]  /*6890*/  ISETP.GT.U32.AND P4, PT, R27, R4, PT ;  /* 0x000000041b00720c */ /* 0x000fe40003f84070 */
[----:B--2---:R-:W-:Y:S02]  /*68a0*/  ISETP.GE.AND P2, PT, R13, RZ, PT ;  /* 0x000000ff0d00720c */ /* 0x004fe40003f46270 */
[----:B------:R-:W2:Y:S07]  /*68b0*/  LDL.LU R13, [R1+0x2630] ;  /* 0x00263000010d7983 */ /* 0x000eae0000300800 */
[--C-:B------:R-:W-:Y:S01]  /*68c0*/  @!P3 IMAD.IADD R5, R5, 0x1, -R27.reuse ;  /* 0x000000010505b824 */ /* 0x100fe200078e0a1b */
[C---:B------:R-:W-:Y:S01]  /*68d0*/  ISETP.GT.U32.AND P3, PT, R27.reuse, R8, PT ;  /* 0x000000081b00720c */ /* 0x040fe20003f64070 */
[----:B------:R-:W-:Y:S01]  /*68e0*/  @!P4 IMAD.IADD R4, R4, 0x1, -R27 ;  /* 0x000000010404c824 */ /* 0x000fe200078e0a1b */
[----:B------:R-:W-:-:S02]  /*68f0*/  ISETP.GT.U32.AND P0, PT, R27, R7, PT ;  /* 0x000000071b00720c */ /* 0x000fc40003f04070 */
[C---:B------:R-:W-:Y:S02]  /*6900*/  ISETP.GT.U32.AND P4, PT, R27.reuse, R5, PT ;  /* 0x000000051b00720c */ /* 0x040fe40003f84070 */
[----:B------:R-:W-:-:S07]  /*6910*/  ISETP.GT.U32.AND P6, PT, R27, R4, PT ;  /* 0x000000041b00720c */ /* 0x000fce0003fc4070 */
[--C-:B------:R-:W-:Y:S01]  /*6920*/  @!P3 IMAD.IADD R8, R8, 0x1, -R27.reuse ;  /* 0x000000010808b824 */ /* 0x100fe200078e0a1b */
[----:B------:R-:W-:Y:S01]  /*6930*/  ISETP.GT.U32.AND P3, PT, R27, R6, PT ;  /* 0x000000061b00720c */ /* 0x000fe20003f64070 */
[--C-:B------:R-:W-:Y:S02]  /*6940*/  @!P0 IMAD.IADD R7, R7, 0x1, -R27.reuse ;  /* 0x0000000107078824 */ /* 0x100fe400078e0a1b */
[--C-:B------:R-:W-:Y:S01]  /*6950*/  @!P4 IMAD.IADD R5, R5, 0x1, -R27.reuse ;  /* 0x000000010505c824 */ /* 0x100fe200078e0a1b */
[----:B-----5:R-:W-:Y:S01]  /*6960*/  ISETP.GE.AND P4, PT, R12, RZ, PT ;  /* 0x000000ff0c00720c */ /* 0x020fe20003f86270 */
[----:B------:R-:W-:Y:S01]  /*6970*/  IMAD.HI.U32 R12, R0, R10, RZ ;  /* 0x0000000a000c7227 */ /* 0x000fe200078e00ff */
[----:B------:R0:W-:Y:S03]  /*6980*/  STL [R1+0x262c], R2 ;  /* 0x00262c0201007387 */ /* 0x0001e60000100800 */
[----:B------:R-:W-:Y:S01]  /*6990*/  IMAD.MOV R12, RZ, RZ, -R12 ;  /* 0x000000ffff0c7224 */ /* 0x000fe200078e0a0c */
[----:B------:R1:W-:Y:S01]  /*69a0*/  STL [R1+0x2628], R0 ;  /* 0x0026280001007387 */ /* 0x0003e20000100800 */
[----:B------:R-:W-:-:S02]  /*69b0*/  @!P6 IMAD.IADD R4, R4, 0x1, -R27 ;  /* 0x000000010404e824 */ /* 0x000fc400078e0a1b */
[----:B------:R-:W-:Y:S01]  /*69c0*/  @!P3 IMAD.IADD R6, R6, 0x1, -R27 ;  /* 0x000000010606b824 */ /* 0x000fe200078e0a1b */
[----:B----4-:R-:W-:Y:S01]  /*69d0*/  ISETP.GE.AND P3, PT, R14, RZ, PT ;  /* 0x000000ff0e00720c */ /* 0x010fe20003f66270 */
[----:B------:R-:W-:Y:S01]  /*69e0*/  IMAD R10, R27, R12, R10 ;  /* 0x0000000c1b0a7224 */ /* 0x000fe200078e020a */
[----:B------:R-:W4:Y:S04]  /*69f0*/  LDL.LU R14, [R1+0xb4] ;  /* 0x0000b400010e7983 */ /* 0x000f280000300800 */
[----:B------:R-:W5:Y:S01]  /*6a00*/  LDL.LU R12, [R1+0xb0] ;  /* 0x0000b000010c7983 */ /* 0x000f620000300800 */
[----:B--2---:R-:W-:Y:S01]  /*6a10*/  ISETP.GE.AND P0, PT, R13, RZ, PT ;  /* 0x000000ff0d00720c */ /* 0x004fe20003f06270 */
[----:B------:R-:W-:-:S04]  /*6a20*/  IMAD.HI.U32 R13, R0, R2, RZ ;  /* 0x00000002000d7227 */ /* 0x000fc800078e00ff */
[----:B0-----:R-:W-:-:S04]  /*6a30*/  IMAD.MOV.U32 R2, RZ, RZ, R8 ;  /* 0x000000ffff027224 */ /* 0x001fc800078e0008 */
[----:B------:R-:W-:Y:S02]  /*6a40*/  @!P5 IMAD.MOV R2, RZ, RZ, -R2 ;  /* 0x000000ffff02d224 */ /* 0x000fe400078e0a02 */
[----:B-1----:R-:W-:Y:S02]  /*6a50*/  IMAD.MOV.U32 R0, RZ, RZ, R5 ;  /* 0x000000ffff007224 */ /* 0x002fe400078e0005 */
[----:B------:R-:W2:Y:S02]  /*6a60*/  LDL.LU R5, [R1+0xa4] ;  /* 0x0000a40001057983 */ /* 0x000ea40000300800 */
[----:B------:R-:W-:Y:S02]  /*6a70*/  @!P1 IMAD.MOV R0, RZ, RZ, -R0 ;  /* 0x000000ffff009224 */ /* 0x000fe400078e0a00 */
[----:B------:R0:W-:Y:S04]  /*6a80*/  STL [R1+0x374], R2 ;  /* 0x0003740201007387 */ /* 0x0001e80000100800 */
[----:B------:R-:W5:Y:S01]  /*6a90*/  LDL.LU R8, [R1+0xa8] ;  /* 0x0000a80001087983 */ /* 0x000f620000300800 */
[----:B0-----:R-:W-:-:S03]  /*6aa0*/  IMAD.MOV.U32 R2, RZ, RZ, R4 ;  /* 0x000000ffff027224 */ /* 0x001fc600078e0004 */
[----:B------:R0:W-:Y:S01]  /*6ab0*/  STL [R1+0x39c], R0 ;  /* 0x00039c0001007387 */ /* 0x0001e20000100800 */
[----:B------:R-:W-:Y:S02]  /*6ac0*/  @!P4 IMAD.MOV R2, RZ, RZ, -R2 ;  /* 0x000000ffff02c224 */ /* 0x000fe400078e0a02 */
[----:B0-----:R-:W-:Y:S02]  /*6ad0*/  IMAD.MOV.U32 R0, RZ, RZ, R9 ;  /* 0x000000ffff007224 */ /* 0x001fe400078e0009 */
[----:B------:R-:W4:Y:S04]  /*6ae0*/  LDL.LU R9, [R1+0xa0] ;  /* 0x0000a00001097983 */ /* 0x000f280000300800 */
[----:B------:R0:W-:Y:S04]  /*6af0*/  STL [R1+0x398], R2 ;  /* 0x0003980201007387 */ /* 0x0001e80000100800 */
[----:B0-----:R-:W2:Y:S01]  /*6b00*/  LDL.LU R2, [R1+0x262c] ;  /* 0x00262c0001027983 */ /* 0x001ea20000300800 */
[C---:B------:R-:W-:Y:S01]  /*6b10*/  ISETP.GT.U32.AND P6, PT, R27.reuse, R11, PT ;  /* 0x0000000b1b00720c */ /* 0x040fe20003fc4070 */
[----:B------:R-:W-:Y:S01]  /*6b20*/  @!P2 IMAD.MOV R0, RZ, RZ, -R0 ;  /* 0x000000ffff00a224 */ /* 0x000fe200078e0a00 */
[----:B------:R-:W-:-:S02]  /*6b30*/  ISETP.GT.U32.AND P1, PT, R27, R6, PT ;  /* 0x000000061b00720c */ /* 0x000fc40003f24070 */
[C---:B------:R-:W-:Y:S02]  /*6b40*/  ISETP.GT.U32.AND P5, PT, R27.reuse, R7, PT ;  /* 0x000000071b00720c */ /* 0x040fe40003fa4070 */
[----:B------:R0:W-:Y:S01]  /*6b50*/  STL [R1+0x394], R0 ;  /* 0x0003940001007387 */ /* 0x0001e20000100800 */
[----:B------:R-:W-:-:S06]  /*6b60*/  ISETP.GT.U32.AND P4, PT, R27, R10, PT ;  /* 0x0000000a1b00720c */ /* 0x000fcc0003f84070 */
[----:B------:R-:W-:Y:S01]  /*6b70*/  @!P6 IMAD.IADD R11, R11, 0x1, -R27 ;  /* 0x000000010b0be824 */ /* 0x000fe200078e0a1b */
[----:B0-----:R-:W5:Y:S04]  /*6b80*/  LDL.LU R0, [R1+0x2628] ;  /* 0x0026280001007983 */ /* 0x001f680000300800 */
[----:B------:R-:W-:Y:S01]  /*6b90*/  ISETP.GT.U32.AND P6, PT, R27, R11, PT ;  /* 0x0000000b1b00720c */ /* 0x000fe20003fc4070 */
[----:B------:R-:W-:Y:S02]  /*6ba0*/  IMAD.MOV R13, RZ, RZ, -R13 ;  /* 0x000000ffff0d7224 */ /* 0x000fe400078e0a0d */
[--C-:B------:R-:W-:Y:S02]  /*6bb0*/  @!P1 IMAD.IADD R6, R6, 0x1, -R27.reuse ;  /* 0x0000000106069824 */ /* 0x100fe400078e0a1b */
[--C-:B------:R-:W-:Y:S01]  /*6bc0*/  @!P5 IMAD.IADD R7, R7, 0x1, -R27.reuse ;  /* 0x000000010707d824 */ /* 0x100fe200078e0a1b */
[----:B---3--:R-:W-:Y:S01]  /*6bd0*/  IABS R4, R22 ;  /* 0x0000001600047213 */ /* 0x008fe20000000000 */
[----:B------:R-:W-:-:S02]  /*6be0*/  @!P4 IMAD.IADD R10, R10, 0x1, -R27 ;  /* 0x000000010a0ac824 */ /* 0x000fc400078e0a1b */
[----:B------:R-:W-:Y:S01]  /*6bf0*/  @!P0 IMAD.MOV R7, RZ, RZ, -R7 ;  /* 0x000000ffff078224 */ /* 0x000fe200078e0a07 */
[----:B------:R-:W-:Y:S02]  /*6c00*/  ISETP.GE.AND P4, PT, R22, RZ, PT ;  /* 0x000000ff1600720c */ /* 0x000fe40003f86270 */
[----:B------:R-:W3:Y:S01]  /*6c10*/  LDL.LU R22, [R1+0xb8] ;  /* 0x0000b80001167983 */ /* 0x000ee20000300800 */
[----:B------:R-:W-:-:S03]  /*6c20*/  @!P6 IMAD.IADD R11, R11, 0x1, -R27 ;  /* 0x000000010b0be824 */ /* 0x000fc600078e0a1b */
[----:B------:R0:W-:Y:S02]  /*6c30*/  STL [R1+0x390], R7 ;  /* 0x0003900701007387 */ /* 0x0001e40000100800 */
[----:B0-----:R-:W-:Y:S02]  /*6c40*/  IMAD.MOV.U32 R7, RZ, RZ, R11 ;  /* 0x000000ffff077224 */ /* 0x001fe400078e000b */
[----:B------:R-:W3:Y:S01]  /*6c50*/  LDL.LU R11, [R1+0xf0] ;  /* 0x0000f000010b7983 */ /* 0x000ee20000300800 */
[----:B--2---:R-:W-:Y:S02]  /*6c60*/  IMAD R2, R27, R13, R2 ;  /* 0x0000000d1b027224 */ /* 0x004fe400078e0202 */
[----:B------:R-:W-:-:S04]  /*6c70*/  IMAD.MOV.U32 R13, RZ, RZ, R6 ;  /* 0x000000ffff0d7224 */ /* 0x000fc800078e0006 */
[----:B------:R-:W-:Y:S01]  /*6c80*/  @!P3 IMAD.MOV R13, RZ, RZ, -R13 ;  /* 0x000000ffff0db224 */ /* 0x000fe200078e0a0d */
[----:B------:R-:W-:-:S04]  /*6c90*/  ISETP.GT.U32.AND P5, PT, R27, R2, PT ;  /* 0x000000021b00720c */ /* 0x000fc80003fa4070 */
[----:B------:R0:W-:Y:S01]  /*6ca0*/  STL [R1+0x38c], R13 ;  /* 0x00038c0d01007387 */ /* 0x0001e20000100800 */
[----:B----4-:R-:W-:-:S03]  /*6cb0*/  ISETP.GE.AND P2, PT, R9, RZ, PT ;  /* 0x000000ff0900720c */ /* 0x010fc60003f46270 */
[----:B0-----:R-:W2:Y:S05]  /*6cc0*/  LDL.LU R13, [R1+0xf4] ;  /* 0x0000f400010d7983 */ /* 0x001eaa0000300800 */
[----:B------:R-:W-:Y:S01]  /*6cd0*/  @!P5 IMAD.IADD R2, R2, 0x1, -R27 ;  /* 0x000000010202d824 */ /* 0x000fe200078e0a1b */
[----:B------:R-:W-:-:S04]  /*6ce0*/  ISETP.GT.U32.AND P5, PT, R27, R10, PT ;  /* 0x0000000a1b00720c */ /* 0x000fc80003fa4070 */
[----:B------:R-:W-:Y:S01]  /*6cf0*/  @!P2 IMAD.MOV R7, RZ, RZ, -R7 ;  /* 0x000000ffff07a224 */ /* 0x000fe200078e0a07 */
[----:B------:R-:W-:-:S04]  /*6d00*/  IABS R9, R14 ;  /* 0x0000000e00097213 */ /* 0x000fc80000000000 */
[----:B------:R0:W-:Y:S04]  /*6d10*/  STL [R1+0x388], R7 ;  /* 0x0003880701007387 */ /* 0x0001e80000100800 */
[----:B------:R-:W-:Y:S01]  /*6d20*/  @!P5 IMAD.IADD R10, R10, 0x1, -R27 ;  /* 0x000000010a0ad824 */ /* 0x000fe200078e0a1b */
[----:B------:R-:W-:Y:S02]  /*6d30*/  ISETP.GE.AND P5, PT, R14, RZ, PT ;  /* 0x000000ff0e00720c */ /* 0x000fe40003fa6270 */
[----:B------:R-:W4:Y:S01]  /*6d40*/  LDL R14, [R1+0xc8] ;  /* 0x0000c800010e7983 */ /* 0x000f220000100800 */
[----:B------:R-:W-:Y:S01]  /*6d50*/  ISETP.GE.AND P1, PT, R5, RZ, PT ;  /* 0x000000ff0500720c */ /* 0x000fe20003f26270 */
[----:B-----5:R-:W-:-:S04]  /*6d60*/  IMAD.HI.U32 R5, R0, R4, RZ ;  /* 0x0000000400057227 */ /* 0x020fc800078e00ff */
[----:B------:R-:W-:Y:S01]  /*6d70*/  IMAD.MOV R5, RZ, RZ, -R5 ;  /* 0x000000ffff057224 */ /* 0x000fe200078e0a05 */
[----:B------:R-:W-:-:S03]  /*6d80*/  ISETP.GT.U32.AND P0, PT, R27, R2, PT ;  /* 0x000000021b00720c */ /* 0x000fc60003f04070 */
[----:B------:R-:W-:-:S05]  /*6d90*/  IMAD R4, R27, R5, R4 ;  /* 0x000000051b047224 */ /* 0x000fca00078e0204 */
[----:B------:R-:W-:Y:S01]  /*6da0*/  ISETP.GT.U32.AND P3, PT, R27, R4, PT ;  /* 0x000000041b00720c */ /* 0x000fe20003f64070 */
[----:B------:R-:W-:Y:S01]  /*6db0*/  IMAD.HI.U32 R6, R0, R9, RZ ;  /* 0x0000000900067227 */ /* 0x000fe200078e00ff */
[----:B------:R-:W-:-:S03]  /*6dc0*/  ISETP.GE.AND P6, PT, R8, RZ, PT ;  /* 0x000000ff0800720c */ /* 0x000fc60003fc6270 */
[----:B------:R-:W-:Y:S02]  /*6dd0*/  IMAD.MOV R6, RZ, RZ, -R6 ;  /* 0x000000ffff067224 */ /* 0x000fe400078e0a06 */
[----:B0-----:R-:W-:Y:S02]  /*6de0*/  IMAD.MOV.U32 R7, RZ, RZ, R10 ;  /* 0x000000ffff077224 */ /* 0x001fe400078e000a */
[----:B------:R-:W-:Y:S02]  /*6df0*/  @!P0 IMAD.IADD R2, R2, 0x1, -R27 ;  /* 0x0000000102028824 */ /* 0x000fe400078e0a1b */
[----:B------:R-:W-:Y:S02]  /*6e00*/  IMAD R9, R27, R6, R9 ;  /* 0x000000061b097224 */ /* 0x000fe400078e0209 */
[----:B------:R-:W-:Y:S01]  /*6e10*/  @!P3 IMAD.IADD R4, R4, 0x1, -R27 ;  /* 0x000000010404b824 */ /* 0x000fe200078e0a1b */
[----:B------:R-:W-:Y:S01]  /*6e20*/  IABS R8, R12 ;  /* 0x0000000c00087213 */ /* 0x000fe20000000000 */
[----:B------:R-:W-:Y:S01]  /*6e30*/  @!P1 IMAD.MOV R7, RZ, RZ, -R7 ;  /* 0x000000ffff079224 */ /* 0x000fe200078e0a07 */
[----:B------:R-:W-:-:S02]  /*6e40*/  ISETP.GE.AND P2, PT, R12, RZ, PT ;  /* 0x000000ff0c00720c */ /* 0x000fc40003f46270 */
[----:B------:R-:W5:Y:S04]  /*6e50*/  LDL R12, [R1+0xc4] ;  /* 0x0000c400010c7983 */ /* 0x000f680000100800 */
[----:B------:R0:W-:Y:S04]  /*6e60*/  STL [R1+0x384], R7 ;  /* 0x0003840701007387 */ /* 0x0001e80000100800 */
[----:B---3--:R1:W-:Y:S01]  /*6e70*/  STL [R1+0x2624], R22 ;  /* 0x0026241601007387 */ /* 0x0083e20000100800 */
[----:B0-----:R-:W-:Y:S02]  /*6e80*/  IABS R7, R22 ;  /* 0x0000001600077213 */ /* 0x001fe40000000000 */
[----:B--2---:R-:W-:-:S02]  /*6e90*/  ISETP.GE.AND P3, PT, R13, RZ, PT ;  /* 0x000000ff0d00720c */ /* 0x004fc40003f66270 */
[----:B------:R-:W-:Y:S01]  /*6ea0*/  IABS R6, R13 ;  /* 0x0000000d00067213 */ /* 0x000fe20000000000 */
[----:B------:R-:W-:-:S04]  /*6eb0*/  IMAD.MOV.U32 R13, RZ, RZ, R2 ;  /* 0x000000ffff0d7224 */ /* 0x000fc800078e0002 */
[----:B------:R-:W-:-:S05]  /*6ec0*/  @!P6 IMAD.MOV R13, RZ, RZ, -R13 ;  /* 0x000000ffff0de224 */ /* 0x000fca00078e0a0d */
[----:B------:R0:W-:Y:S04]  /*6ed0*/  STL [R1+0x380], R13 ;  /* 0x0003800d01007387 */ /* 0x0001e80000100800 */
[----:B-1----:R-:W2:Y:S01]  /*6ee0*/  LDL R22, [R1+0xd0] ;  /* 0x0000d00001167983 */ /* 0x002ea20000100800 */
[----:B0-----:R-:W-:-:S04]  /*6ef0*/  IMAD.HI.U32 R13, R0, R7, RZ ;  /* 0x00000007000d7227 */ /* 0x001fc800078e00ff */
[----:B------:R-:W-:-:S04]  /*6f00*/  IMAD.MOV R13, RZ, RZ, -R13 ;  /* 0x000000ffff0d7224 */ /* 0x000fc800078e0a0d */
[----:B------:R-:W-:Y:S02]  /*6f10*/  IMAD R7, R27, R13, R7 ;  /* 0x0000000d1b077224 */ /* 0x000fe400078e0207 */
[----:B------:R-:W3:Y:S01]  /*6f20*/  LDL R13, [R1+0xcc] ;  /* 0x0000cc00010d7983 */ /* 0x000ee20000100800 */
[----:B----4-:R-:W-:-:S03]  /*6f30*/  IABS R10, R14 ;  /* 0x0000000e000a7213 */ /* 0x010fc60000000000 */
[----:B------:R-:W4:Y:S01]  /*6f40*/  LDL R14, [R1+0xd4] ;  /* 0x0000d400010e7983 */ /* 0x000f220000100800 */
[----:B------:R-:W-:Y:S01]  /*6f50*/  IMAD.HI.U32 R5, R0, R8, RZ ;  /* 0x0000000800057227 */ /* 0x000fe200078e00ff */
[----:B------:R-:W-:-:S03]  /*6f60*/  ISETP.GT.U32.AND P1, PT, R27, R4, PT ;  /* 0x000000041b00720c */ /* 0x000fc60003f24070 */
[----:B------:R-:W-:-:S04]  /*6f70*/  IMAD.MOV R5, RZ, RZ, -R5 ;  /* 0x000000ffff057224 */ /* 0x000fc800078e0a05 */
[----:B------:R-:W-:-:S05]  /*6f80*/  IMAD R8, R27, R5, R8 ;  /* 0x000000051b087224 */ /* 0x000fca00078e0208 */
[C---:B------:R-:W-:Y:S01]  /*6f90*/  ISETP.GT.U32.AND P6, PT, R27.reuse, R8, PT ;  /* 0x000000081b00720c */ /* 0x040fe20003fc4070 */
[----:B------:R-:W-:Y:S01]  /*6fa0*/  @!P1 IMAD.IADD R4, R4, 0x1, -R27 ;  /* 0x0000000104049824 */ /* 0x000fe200078e0a1b */
[----:B------:R-:W-:Y:S02]  /*6fb0*/  ISETP.GT.U32.AND P1, PT, R27, R9, PT ;  /* 0x000000091b00720c */ /* 0x000fe40003f24070 */
[----:B-----5:R-:W-:Y:S01]  /*6fc0*/  IABS R5, R12 ;  /* 0x0000000c00057213 */ /* 0x020fe20000000000 */
[----:B------:R-:W-:Y:S01]  /*6fd0*/  IMAD.HI.U32 R12, R0, R6, RZ ;  /* 0x00000006000c7227 */ /* 0x000fe200078e00ff */
[----:B------:R-:W-:Y:S02]  /*6fe0*/  ISETP.GE.AND P0, PT, R11, RZ, PT ;  /* 0x000000ff0b00720c */ /* 0x000fe40003f06270 */
[----:B------:R-:W-:Y:S01]  /*6ff0*/  IABS R11, R11 ;  /* 0x0000000b000b7213 */ /* 0x000fe20000000000 */
[----:B------:R-:W-:-:S04]  /*7000*/  IMAD.MOV R12, RZ, RZ, -R12 ;  /* 0x000000ffff0c7224 */ /* 0x000fc800078e0a0c */
[----:B------:R-:W-:Y:S02]  /*7010*/  @!P6 IMAD.IADD R8, R8, 0x1, -R27 ;  /* 0x000000010808e824 */ /* 0x000fe400078e0a1b */
[----:B------:R-:W-:-:S04]  /*7020*/  IMAD.HI.U32 R2, R0, R11, RZ ;  /* 0x0000000b00027227 */ /* 0x000fc800078e00ff */
[----:B------:R-:W-:Y:S02]  /*7030*/  IMAD R6, R27, R12, R6 ;  /* 0x0000000c1b067224 */ /* 0x000fe400078e0206 */
[----:B------:R-:W-:-:S04]  /*7040*/  IMAD.HI.U32 R12, R0, R5, RZ ;  /* 0x00000005000c7227 */ /* 0x000fc800078e00ff */
[----:B------:R-:W-:Y:S01]  /*7050*/  @!P1 IMAD.IADD R9, R9, 0x1, -R27 ;  /* 0x0000000109099824 */ /* 0x000fe200078e0a1b */
[C---:B------:R-:W-:Y:S01]  /*7060*/  ISETP.GT.U32.AND P1, PT, R27.reuse, R8, PT ;  /* 0x000000081b00720c */ /* 0x040fe20003f24070 */
[----:B------:R-:W-:Y:S02]  /*7070*/  IMAD.MOV R2, RZ, RZ, -R2 ;  /* 0x000000ffff027224 */ /* 0x000fe400078e0a02 */
[----:B------:R-:W-:Y:S02]  /*7080*/  IMAD.MOV R12, RZ, RZ, -R12 ;  /* 0x000000ffff0c7224 */ /* 0x000fe400078e0a0c */
[----:B------:R-:W-:Y:S02]  /*7090*/  IMAD R2, R27, R2, R11 ;  /* 0x000000021b027224 */ /* 0x000fe400078e020b */
[----:B------:R-:W-:-:S04]  /*70a0*/  IMAD.HI.U32 R11, R0, R10, RZ ;  /* 0x0000000a000b7227 */ /* 0x000fc800078e00ff */
[C---:B------:R-:W-:Y:S02]  /*70b0*/  IMAD R5, R27.reuse, R12, R5 ;  /* 0x0000000c1b057224 */ /* 0x040fe400078e0205 */
[----:B------:R-:W-:Y:S02]  /*70c0*/  IMAD.MOV R11, RZ, RZ, -R11 ;  /* 0x000000ffff0b7224 */ /* 0x000fe400078e0a0b */
[----:B------:R-:W-:Y:S02]  /*70d0*/  @!P1 IMAD.IADD R8, R8, 0x1, -R27 ;  /* 0x0000000108089824 */ /* 0x000fe400078e0a1b */
[----:B------:R-:W-:Y:S01]  /*70e0*/  IMAD R10, R27, R11, R10 ;  /* 0x0000000b1b0a7224 */ /* 0x000fe200078e020a */
[----:B--2---:R-:W-:Y:S01]  /*70f0*/  IABS R11, R22 ;  /* 0x00000016000b7213 */ /* 0x004fe20000000000 */
[----:B------:R-:W-:Y:S01]  /*7100*/  IMAD.MOV.U32 R22, RZ, RZ, R8 ;  /* 0x000000ffff167224 */ /* 0x000fe200078e0008 */
[----:B---3--:R-:W-:Y:S01]  /*7110*/  IABS R12, R13 ;  /* 0x0000000d000c7213 */ /* 0x008fe20000000000 */
[----:B------:R-:W-:Y:S01]  /*7120*/  IMAD.MOV.U32 R13, RZ, RZ, R4 ;  /* 0x000000ffff0d7224 */ /* 0x000fe200078e0004 */
[----:B----4-:R-:W-:-:S03]  /*7130*/  IABS R4, R14 ;  /* 0x0000000e00047213 */ /* 0x010fc60000000000 */
[----:B------:R-:W-:Y:S02]  /*7140*/  @!P4 IMAD.MOV R13, RZ, RZ, -R13 ;  /* 0x000000ffff0dc224 */ /* 0x000fe400078e0a0d */
[----:B------:R-:W-:-:S03]  /*7150*/  IMAD.HI.U32 R8, R0, R12, RZ ;  /* 0x0000000c00087227 */ /* 0x000fc600078e00ff */
[----:B------:R0:W-:Y:S01]  /*7160*/  STL [R1+0x37c], R13 ;  /* 0x00037c0d01007387 */ /* 0x0001e20000100800 */
[----:B------:R-:W-:-:S04]  /*7170*/  IMAD.HI.U32 R14, R0, R11, RZ ;  /* 0x0000000b000e7227 */ /* 0x000fc800078e00ff */
[----:B------:R-:W-:Y:S02]  /*7180*/  @!P2 IMAD.MOV R22, RZ, RZ, -R22 ;  /* 0x000000ffff16a224 */ /* 0x000fe400078e0a16 */
[----:B0-----:R-:W-:-:S03]  /*7190*/  IMAD.HI.U32 R13, R0, R4, RZ ;  /* 0x00000004000d7227 */ /* 0x001fc600078e00ff */
[----:B------:R0:W-:Y:S01]  /*71a0*/  STL [R1+0x378], R22 ;  /* 0x0003781601007387 */ /* 0x0001e20000100800 */
[----:B------:R-:W-:Y:S02]  /*71b0*/  IMAD.MOV R8, RZ, RZ, -R8 ;  /* 0x000000ffff087224 */ /* 0x000fe400078e0a08 */
[----:B------:R-:W-:Y:S02]  /*71c0*/  IMAD.MOV R13, RZ, RZ, -R13 ;  /* 0x000000ffff0d7224 */ /* 0x000fe400078e0a0d */
[----:B------:R-:W-:Y:S02]  /*71d0*/  IMAD.MOV R14, RZ, RZ, -R14 ;  /* 0x000000ffff0e7224 */ /* 0x000fe400078e0a0e */
[C---:B------:R-:W-:Y:S01]  /*71e0*/  IMAD R8, R27.reuse, R8, R12 ;  /* 0x000000081b087224 */ /* 0x040fe200078e020c */
[----:B0-----:R-:W2:Y:S01]  /*71f0*/  LDL.LU R22, [R1+0x2624] ;  /* 0x0026240001167983 */ /* 0x001ea20000300800 */
[C---:B------:R-:W-:Y:S02]  /*7200*/  IMAD R4, R27.reuse, R13, R4 ;  /* 0x0000000d1b047224 */ /* 0x040fe400078e0204 */
[C---:B------:R-:W-:Y:S01]  /*7210*/  IMAD R11, R27.reuse, R14, R11 ;  /* 0x0000000e1b0b7224 */ /* 0x040fe200078e020b */
        /* <DEDUP_REMOVED lines=45> */
[----:B------:R-:W-:-:S02]  /*74f0*/  IMAD.MOV R12, RZ, RZ, -R12 ;  /* 0x000000ffff0c7224 */ /* 0x000fc400078e0a0c */
[----:B------:R-:W-:Y:S01]  /*7500*/  IMAD.HI.U32 R13, R0, R2, RZ ;  /* 0x00000002000d7227 */ /* 0x000fe200078e00ff */
[----:B------:R-:W-:-:S03]  /*7510*/  ISETP.GT.U32.AND P2, PT, R27, R11, PT ;  /* 0x0000000b1b00720c */ /* 0x000fc60003f44070 */
[----:B0-----:R-:W-:Y:S02]  /*7520*/  IMAD.MOV.U32 R2, RZ, RZ, R7 ;  /* 0x000000ffff027224 */ /* 0x001fe400078e0007 */
[----:B------:R-:W-:Y:S02]  /*7530*/  @!P3 IMAD.MOV R6, RZ, RZ, -R6 ;  /* 0x000000ffff06b224 */ /* 0x000fe400078e0a06 */
[----:B------:R-:W-:Y:S02]  /*7540*/  IMAD R9, R27, R12, R9 ;  /* 0x0000000c1b097224 */ /* 0x000fe400078e0209 */
[----:B------:R-:W-:Y:S01]  /*7550*/  @!P1 IMAD.MOV R2, RZ, RZ, -R2 ;  /* 0x000000ffff029224 */ /* 0x000fe200078e0a02 */
[----:B------:R-:W2:Y:S01]  /*7560*/  LDL.LU R12, [R1+0xe4] ;  /* 0x0000e400010c7983 */ /* 0x000ea20000300800 */
[----:B------:R-:W-:-:S03]  /*7570*/  @!P6 IMAD.IADD R5, R5, 0x1, -R27 ;  /* 0x000000010505e824 */ /* 0x000fc600078e0a1b */
[----:B------:R-:W3:Y:S04]  /*7580*/  LDL.LU R7, [R1+0xd8] ;  /* 0x0000d80001077983 */ /* 0x000ee80000300800 */
[----:B------:R0:W-:Y:S01]  /*7590*/  STL [R1+0x368], R6 ;  /* 0x0003680601007387 */ /* 0x0001e20000100800 */
[----:B------:R-:W-:-:S03]  /*75a0*/  @!P2 IMAD.IADD R11, R11, 0x1, -R27 ;  /* 0x000000010b0ba824 */ /* 0x000fc600078e0a1b */
[----:B0-----:R-:W2:Y:S04]  /*75b0*/  LDL.LU R6, [R1+0xdc] ;  /* 0x0000dc0001067983 */ /* 0x001ea80000300800 */
[----:B------:R0:W-:Y:S02]  /*75c0*/  STL [R1+0x364], R2 ;  /* 0x0003640201007387 */ /* 0x0001e40000100800 */
[----:B0-----:R-:W-:-:S04]  /*75d0*/  IMAD.MOV.U32 R2, RZ, RZ, R5 ;  /* 0x000000ffff027224 */ /* 0x001fc800078e0005 */
[----:B------:R-:W-:Y:S01]  /*75e0*/  @!P4 IMAD.MOV R2, RZ, RZ, -R2 ;  /* 0x000000ffff02c224 */ /* 0x000fe200078e0a02 */
[----:B----4-:R-:W-:Y:S01]  /*75f0*/  ISETP.GE.AND P2, PT, R14, RZ, PT ;  /* 0x000000ff0e00720c */ /* 0x010fe20003f46270 */
[----:B------:R-:W-:Y:S02]  /*7600*/  IMAD.MOV.U32 R14, RZ, RZ, R10 ;  /* 0x000000ffff0e7224 */ /* 0x000fe400078e000a */
[----:B------:R-:W4:Y:S04]  /*7610*/  LDL.LU R10, [R1+0xd4] ;  /* 0x0000d400010a7983 */ /* 0x000f280000300800 */
[----:B------:R0:W-:Y:S04]  /*7620*/  STL [R1+0x360], R2 ;  /* 0x0003600201007387 */ /* 0x0001e80000100800 */
[----:B0-----:R-:W3:Y:S01]  /*7630*/  LDL.LU R2, [R1+0x2620] ;  /* 0x0026200001027983 */ /* 0x001ee20000300800 */
[C---:B------:R-:W-:Y:S01]  /*7640*/  ISETP.GT.U32.AND P3, PT, R27.reuse, R8, PT ;  /* 0x000000081b00720c */ /* 0x040fe20003f64070 */
[----:B------:R-:W-:Y:S01]  /*7650*/  @!P5 IMAD.MOV R14, RZ, RZ, -R14 ;  /* 0x000000ffff0ed224 */ /* 0x000fe200078e0a0e */
[----:B------:R-:W-:-:S02]  /*7660*/  ISETP.GT.U32.AND P1, PT, R27, R11, PT ;  /* 0x0000000b1b00720c */ /* 0x000fc40003f24070 */
[----:B------:R-:W-:Y:S02]  /*7670*/  ISETP.GT.U32.AND P4, PT, R27, R9, PT ;  /* 0x000000091b00720c */ /* 0x000fe40003f84070 */
[----:B------:R0:W-:Y:S01]  /*7680*/  STL [R1+0x35c], R14 ;  /* 0x00035c0e01007387 */ /* 0x0001e20000100800 */
[----:B------:R-:W-:-:S06]  /*7690*/  IMAD.MOV R13, RZ, RZ, -R13 ;  /* 0x000000ffff0d7224 */ /* 0x000fcc00078e0a0d */
[--C-:B------:R-:W-:Y:S01]  /*76a0*/  @!P3 IMAD.IADD R8, R8, 0x1, -R27.reuse ;  /* 0x000000010808b824 */ /* 0x100fe200078e0a1b */
[----:B0-----:R-:W2:Y:S01]  /*76b0*/  LDL.LU R14, [R1+0x261c] ;  /* 0x00261c00010e7983 */ /* 0x001ea20000300800 */
[--C-:B------:R-:W-:Y:S02]  /*76c0*/  @!P1 IMAD.IADD R11, R11, 0x1, -R27.reuse ;  /* 0x000000010b0b9824 */ /* 0x100fe400078e0a1b */
[----:B------:R-:W-:Y:S01]  /*76d0*/  @!P0 IMAD.MOV R8, RZ, RZ, -R8 ;  /* 0x000000ffff088224 */ /* 0x000fe200078e0a08 */
[----:B-----5:R-:W-:Y:S01]  /*76e0*/  IABS R5, R22 ;  /* 0x0000001600057213 */ /* 0x020fe20000000000 */
[----:B------:R-:W-:Y:S01]  /*76f0*/  @!P4 IMAD.IADD R9, R9, 0x1, -R27 ;  /* 0x000000010909c824 */ /* 0x000fe200078e0a1b */
[----:B------:R-:W-:Y:S02]  /*7700*/  ISETP.GE.AND P4, PT, R22, RZ, PT ;  /* 0x000000ff1600720c */ /* 0x000fe40003f86270 */
[----:B------:R-:W-:Y:S01]  /*7710*/  STL [R1+0x358], R8 ;  /* 0x0003580801007387 */ /* 0x000fe20000100800 */
[----:B------:R-:W-:-:S13]  /*7720*/  ISETP.GT.U32.AND P6, PT, R27, R4, PT ;  /* 0x000000041b00720c */ /* 0x000fda0003fc4070 */
[----:B------:R-:W-:Y:S02]  /*7730*/  @!P6 IMAD.IADD R4, R4, 0x1, -R27 ;  /* 0x000000010404e824 */ /* 0x000fe400078e0a1b */
[C---:B---3--:R-:W-:Y:S02]  /*7740*/  IMAD R2, R27.reuse, R13, R2 ;  /* 0x0000000d1b027224 */ /* 0x048fe400078e0202 */
[----:B------:R-:W-:Y:S02]  /*7750*/  IMAD.MOV.U32 R13, RZ, RZ, R11 ;  /* 0x000000ffff0d7224 */ /* 0x000fe400078e000b */
[----:B------:R-:W3:Y:S04]  /*7760*/  LDL.LU R11, [R1+0x124] ;  /* 0x00012400010b7983 */ /* 0x000ee80000300800 */
[----:B------:R-:W5:Y:S01]  /*7770*/  LDL.LU R22, [R1+0x128] ;  /* 0x0001280001167983 */ /* 0x000f620000300800 */
[----:B------:R-:W-:Y:S01]  /*7780*/  @!P2 IMAD.MOV R13, RZ, RZ, -R13 ;  /* 0x000000ffff0da224 */ /* 0x000fe200078e0a0d */
[----:B------:R-:W-:-:S02]  /*7790*/  ISETP.GT.U32.AND P6, PT, R27, R4, PT ;  /* 0x000000041b00720c */ /* 0x000fc40003fc4070 */
[----:B------:R-:W-:Y:S02]  /*77a0*/  ISETP.GT.U32.AND P3, PT, R27, R2, PT ;  /* 0x000000021b00720c */ /* 0x000fe40003f64070 */
[----:B------:R0:W-:Y:S01]  /*77b0*/  STL [R1+0x354], R13 ;  /* 0x0003540d01007387 */ /* 0x0001e20000100800 */
[----:B----4-:R-:W-:-:S03]  /*77c0*/  ISETP.GE.AND P5, PT, R10, RZ, PT ;  /* 0x000000ff0a00720c */ /* 0x010fc60003fa6270 */
[----:B0-----:R-:W4:Y:S05]  /*77d0*/  LDL R13, [R1+0xec] ;  /* 0x0000ec00010d7983 */ /* 0x001f2a0000100800 */
[--C-:B------:R-:W-:Y:S01]  /*77e0*/  @!P6 IMAD.IADD R4, R4, 0x1, -R27.reuse ;  /* 0x000000010404e824 */ /* 0x100fe200078e0a1b */
[----:B--2---:R-:W-:Y:S01]  /*77f0*/  ISETP.GE.AND P6, PT, R6, RZ, PT ;  /* 0x000000ff0600720c */ /* 0x004fe20003fc6270 */
[----:B------:R-:W-:Y:S01]  /*7800*/  @!P3 IMAD.IADD R2, R2, 0x1, -R27 ;  /* 0x000000010202b824 */ /* 0x000fe200078e0a1b */
[----:B------:R-:W-:Y:S01]  /*7810*/  ISETP.GT.U32.AND P3, PT, R27, R9, PT ;  /* 0x000000091b00720c */ /* 0x000fe20003f64070 */
[----:B------:R-:W-:-:S04]  /*7820*/  IMAD.HI.U32 R6, R0, R5, RZ ;  /* 0x0000000500067227 */ /* 0x000fc800078e00ff */
[----:B------:R-:W-:Y:S02]  /*7830*/  IMAD.MOV R6, RZ, RZ, -R6 ;  /* 0x000000ffff067224 */ /* 0x000fe400078e0a06 */
[----:B------:R-:W-:Y:S01]  /*7840*/  @!P5 IMAD.MOV R4, RZ, RZ, -R4 ;  /* 0x000000ffff04d224 */ /* 0x000fe200078e0a04 */
[----:B------:R-:W-:Y:S01]  /*7850*/  ISETP.GE.AND P1, PT, R7, RZ, PT ;  /* 0x000000ff0700720c */ /* 0x000fe20003f26270 */
[----:B------:R-:W-:Y:S01]  /*7860*/  IMAD R6, R27, R6, R5 ;  /* 0x000000061b067224 */ /* 0x000fe200078e0205 */
[----:B------:R-:W-:Y:S02]  /*7870*/  IABS R7, R12 ;  /* 0x0000000c00077213 */ /* 0x000fe40000000000 */
[----:B------:R-:W-:Y:S01]  /*7880*/  ISETP.GE.AND P5, PT, R12, RZ, PT ;  /* 0x000000ff0c00720c */ /* 0x000fe20003fa6270 */
[----:B------:R0:W-:Y:S01]  /*7890*/  STL [R1+0x348], R4 ;  /* 0x0003480401007387 */ /* 0x0001e20000100800 */
[----:B------:R-:W-:-:S03]  /*78a0*/  @!P3 IMAD.IADD R9, R9, 0x1, -R27 ;  /* 0x000000010909b824 */ /* 0x000fc600078e0a1b */
[----:B------:R-:W2:Y:S01]  /*78b0*/  LDL R12, [R1+0xf8] ;  /* 0x0000f800010c7983 */ /* 0x000ea20000100800 */
[----:B------:R-:W-:Y:S02]  /*78c0*/  IABS R10, R14 ;  /* 0x0000000e000a7213 */ /* 0x000fe40000000000 */
[----:B------:R-:W-:Y:S02]  /*78d0*/  ISETP.GT.U32.AND P2, PT, R27, R6, PT ;  /* 0x000000061b00720c */ /* 0x000fe40003f44070 */
[----:B------:R-:W-:Y:S02]  /*78e0*/  ISETP.GE.AND P3, PT, R14, RZ, PT ;  /* 0x000000ff0e00720c */ /* 0x000fe40003f66270 */
[----:B------:R-:W3:Y:S01]  /*78f0*/  LDL R14, [R1+0xfc] ;  /* 0x0000fc00010e7983 */ /* 0x000ee20000100800 */
[----:B------:R-:W-:-:S04]  /*7900*/  IMAD.HI.U32 R8, R0, R10, RZ ;  /* 0x0000000a00087227 */ /* 0x000fc800078e00ff */
[----:B------:R-:W-:-:S04]  /*7910*/  IMAD.MOV R8, RZ, RZ, -R8 ;  /* 0x000000ffff087224 */ /* 0x000fc800078e0a08 */
[C---:B------:R-:W-:Y:S02]  /*7920*/  IMAD R10, R27.reuse, R8, R10 ;  /* 0x000000081b0a7224 */ /* 0x040fe400078e020a */
[----:B------:R-:W-:Y:S01]  /*7930*/  @!P2 IMAD.IADD R6, R6, 0x1, -R27 ;  /* 0x000000010606a824 */ /* 0x000fe200078e0a1b */
[----:B-----5:R-:W-:Y:S02]  /*7940*/  ISETP.GE.AND P2, PT, R22, RZ, PT ;  /* 0x000000ff1600720c */ /* 0x020fe40003f46270 */
[----:B------:R-:W-:Y:S02]  /*7950*/  IABS R8, R22 ;  /* 0x0000001600087213 */ /* 0x000fe40000000000 */
[----:B------:R-:W5:Y:S01]  /*7960*/  LDL.LU R22, [R1+0x100] ;  /* 0x0001000001167983 */ /* 0x000f620000300800 */
[----:B------:R-:W-:Y:S01]  /*7970*/  ISETP.GT.U32.AND P0, PT, R27, R2, PT ;  /* 0x000000021b00720c */ /* 0x000fe20003f04070 */
[----:B------:R-:W-:-:S04]  /*7980*/  IMAD.HI.U32 R5, R0, R7, RZ ;  /* 0x0000000700057227 */ /* 0x000fc800078e00ff */
[----:B------:R-:W-:Y:S02]  /*7990*/  IMAD.MOV R5, RZ, RZ, -R5 ;  /* 0x000000ffff057224 */ /* 0x000fe400078e0a05 */
[----:B0-----:R-:W-:Y:S02]  /*79a0*/  IMAD.MOV.U32 R4, RZ, RZ, R9 ;  /* 0x000000ffff047224 */ /* 0x001fe400078e0009 */
[----:B------:R-:W-:-:S04]  /*79b0*/  IMAD R7, R27, R5, R7 ;  /* 0x000000051b077224 */ /* 0x000fc800078e0207 */
[----:B------:R-:W-:Y:S01]  /*79c0*/  @!P0 IMAD.IADD R2, R2, 0x1, -R27 ;  /* 0x0000000102028824 */ /* 0x000fe200078e0a1b */
[----:B----4-:R-:W-:-:S03]  /*79d0*/  IABS R5, R13 ;  /* 0x0000000d00057213 */ /* 0x010fc60000000000 */
[----:B------:R-:W-:Y:S02]  /*79e0*/  IMAD.MOV.U32 R13, RZ, RZ, R2 ;  /* 0x000000ffff0d7224 */ /* 0x000fe400078e0002 */
[----:B------:R-:W-:Y:S02]  /*79f0*/  @!P1 IMAD.MOV R4, RZ, RZ, -R4 ;  /* 0x000000ffff049224 */ /* 0x000fe400078e0a04 */
[----:B------:R-:W-:-:S03]  /*7a00*/  @!P6 IMAD.MOV R13, RZ, RZ, -R13 ;  /* 0x000000ffff0de224 */ /* 0x000fc600078e0a0d */
        /* <DEDUP_REMOVED lines=9> */
[----:B---3--:R-:W-:Y:S01]  /*7aa0*/  IABS R9, R14 ;  /* 0x0000000e00097213 */ /* 0x008fe20000000000 */
[----:B------:R-:W-:Y:S02]  /*7ab0*/  IMAD.MOV R12, RZ, RZ, -R12 ;  /* 0x000000ffff0c7224 */ /* 0x000fe400078e0a0c */
[----:B------:R-:W3:Y:S01]  /*7ac0*/  LDL R14, [R1+0x108] ;  /* 0x00010800010e7983 */ /* 0x000ee20000100800 */
        /* <DEDUP_REMOVED lines=8> */
[----:B-----5:R0:W-:Y:S01]  /*7b50*/  STL [R1+0x2614], R22 ;  /* 0x0026141601007387 */ /* 0x0201e20000100800 */
[----:B------:R-:W-:-:S03]  /*7b60*/  IABS R12, R22 ;  /* 0x00000016000c7213 */ /* 0x000fc60000000000 */
[----:B------:R1:W-:Y:S04]  /*7b70*/  STL [R1+0x33c], R5 ;  /* 0x00033c0501007387 */ /* 0x0003e80000100800 */
[----:B0-----:R-:W4:Y:S01]  /*7b80*/  LDL.LU R22, [R1+0xec] ;  /* 0x0000ec0001167983 */ /* 0x001f220000300800 */
[----:B------:R-:W-:Y:S02]  /*7b90*/  ISETP.GT.U32.AND P6, PT, R27, R7, PT ;  /* 0x000000071b00720c */ /* 0x000fe40003fc4070 */
[----:B------:R-:W-:Y:S02]  /*7ba0*/  ISETP.GE.AND P0, PT, R11, RZ, PT ;  /* 0x000000ff0b00720c */ /* 0x000fe40003f06270 */
[----:B------:R-:W-:Y:S02]  /*7bb0*/  IABS R11, R11 ;  /* 0x0000000b000b7213 */ /* 0x000fe40000000000 */
[----:B------:R-:W-:-:S03]  /*7bc0*/  ISETP.GT.U32.AND P1, PT, R27, R10, PT ;  /* 0x0000000a1b00720c */ /* 0x000fc60003f24070 */
[----:B------:R-:W-:-:S04]  /*7bd0*/  IMAD.HI.U32 R2, R0, R11, RZ ;  /* 0x0000000b00027227 */ /* 0x000fc800078e00ff */
[----:B------:R-:W-:Y:S02]  /*7be0*/  IMAD.MOV R2, RZ, RZ, -R2 ;  /* 0x000000ffff027224 */ /* 0x000fe400078e0a02 */
[----:B------:R-:W-:Y:S02]  /*7bf0*/  @!P6 IMAD.IADD R7, R7, 0x1, -R27 ;  /* 0x000000010707e824 */ /* 0x000fe400078e0a1b */
[C---:B------:R-:W-:Y:S02]  /*7c00*/  IMAD R2, R27.reuse, R2, R11 ;  /* 0x000000021b027224 */ /* 0x040fe400078e020b */
[----:B------:R-:W-:Y:S01]  /*7c10*/  @!P1 IMAD.IADD R10, R10, 0x1, -R27 ;  /* 0x000000010a0a9824 */ /* 0x000fe200078e0a1b */
[----:B------:R-:W-:Y:S01]  /*7c20*/  ISETP.GT.U32.AND P1, PT, R27, R7, PT ;  /* 0x000000071b00720c */ /* 0x000fe20003f24070 */
[----:B------:R-:W-:-:S04]  /*7c30*/  IMAD.HI.U32 R11, R0, R9, RZ ;  /* 0x00000009000b7227 */ /* 0x000fc800078e00ff */
[----:B------:R-:W-:Y:S01]  /*7c40*/  IMAD.MOV R11, RZ, RZ, -R11 ;  /* 0x000000ffff0b7224 */ /* 0x000fe200078e0a0b */
[----:B------:R-:W-:-:S03]  /*7c50*/  ISETP.GT.U32.AND P4, PT, R27, R10, PT ;  /* 0x0000000a1b00720c */ /* 0x000fc60003f84070 */
[----:B------:R-:W-:-:S04]  /*7c60*/  IMAD R9, R27, R11, R9 ;  /* 0x0000000b1b097224 */ /* 0x000fc800078e0209 */
[----:B------:R-:W-:Y:S01]  /*7c70*/  @!P1 IMAD.IADD R7, R7, 0x1, -R27 ;  /* 0x0000000107079824 */ /* 0x000fe200078e0a1b */
[----:B------:R-:W-:Y:S02]  /*7c80*/  ISETP.GT.U32.AND P1, PT, R27, R8, PT ;  /* 0x000000081b00720c */ /* 0x000fe40003f24070 */
[----:B--2---:R-:W-:Y:S02]  /*7c90*/  IABS R11, R13 ;  /* 0x0000000d000b7213 */ /* 0x004fe40000000000 */
[----:B---3--:R-:W-:-:S03]  /*7ca0*/  IABS R6, R14 ;  /* 0x0000000e00067213 */ /* 0x008fc60000000000 */
[----:B------:R-:W-:-:S04]  /*7cb0*/  IMAD.HI.U32 R14, R0, R11, RZ ;  /* 0x0000000b000e7227 */ /* 0x000fc800078e00ff */
[----:B-1----:R-:W-:Y:S02]  /*7cc0*/  IMAD.MOV.U32 R5, RZ, RZ, R7 ;  /* 0x000000ffff057224 */ /* 0x002fe400078e0007 */
        /* <DEDUP_REMOVED lines=12> */
[----:B----4-:R-:W-:-:S03]  /*7d90*/  ISETP.GE.AND P1, PT, R22, RZ, PT ;  /* 0x000000ff1600720c */ /* 0x010fc60003f26270 */
        /* <DEDUP_REMOVED lines=30> */
[--C-:B------:R-:W-:Y:S01]  /*7f80*/  @!P5 IMAD.IADD R5, R5, 0x1, -R27.reuse ;  /* 0x000000010505d824 */ /* 0x100fe200078e0a1b */
[----:B------:R-:W-:Y:S01]  /*7f90*/  ISETP.GT.U32.AND P5, PT, R27, R8, PT ;  /* 0x000000081b00720c */ /* 0x000fe20003fa4070 */
[----:B------:R-:W-:-:S03]  /*7fa0*/  @!P4 IMAD.IADD R4, R4, 0x1, -R27 ;  /* 0x000000010404c824 */ /* 0x000fc600078e0a1b */
[----:B------:R-:W-:Y:S02]  /*7fb0*/  ISETP.GT.U32.AND P4, PT, R27, R5, PT ;  /* 0x000000051b00720c */ /* 0x000fe40003f84070 */
[----:B-----5:R-:W-:-:S07]  /*7fc0*/  IABS R10, R10 ;  /* 0x0000000a000a7213 */ /* 0x020fce0000000000 */
[----:B------:R-:W-:Y:S01]  /*7fd0*/  @!P5 IMAD.IADD R8, R8, 0x1, -R27 ;  /* 0x000000010808d824 */ /* 0x000fe200078e0a1b */
[----:B------:R-:W-:-:S03]  /*7fe0*/  ISETP.GT.U32.AND P5, PT, R27, R11, PT ;  /* 0x0000000b1b00720c */ /* 0x000fc60003fa4070 */
[----:B------:R-:W-:Y:S01]  /*7ff0*/  @!P4 IMAD.IADD R5, R5, 0x1, -R27 ;  /* 0x000000010505c824 */ /* 0x000fe200078e0a1b */
[----:B----4-:R-:W-:Y:S01]  /*8000*/  ISETP.GE.AND P4, PT, R12, RZ, PT ;  /* 0x000000ff0c00720c */ /* 0x010fe20003f86270 */
[----:B------:R-:W-:Y:S01]  /*8010*/  IMAD.HI.U32 R12, R0, R10, RZ ;  /* 0x0000000a000c7227 */ /* 0x000fe200078e00ff */
[----:B------:R-:W-:-:S03]  /*8020*/  ISETP.GT.U32.AND P6, PT, R27, R4, PT ;  /* 0x000000041b00720c */ /* 0x000fc60003fc4070 */
[----:B------:R-:W-:-:S04]  /*8030*/  IMAD.MOV R12, RZ, RZ, -R12 ;  /* 0x000000ffff0c7224 */ /* 0x000fc800078e0a0c */
[--C-:B------:R-:W-:Y:S02]  /*8040*/  @!P5 IMAD.IADD R11, R11, 0x1, -R27.reuse ;  /* 0x000000010b0bd824 */ /* 0x100fe400078e0a1b */
[----:B------:R-:W-:Y:S02]  /*8050*/  @!P2 IMAD.MOV R8, RZ, RZ, -R8 ;  /* 0x000000ffff08a224 */ /* 0x000fe400078e0a08 */
[----:B------:R-:W-:Y:S02]  /*8060*/  IMAD R10, R27, R12, R10 ;  /* 0x0000000c1b0a7224 */ /* 0x000fe400078e020a */
[----:B------:R-:W-:Y:S01]  /*8070*/  @!P6 IMAD.IADD R4, R4, 0x1, -R27 ;  /* 0x000000010404e824 */ /* 0x000fe200078e0a1b */
[----:B--2---:R-:W-:Y:S01]  /*8080*/  ISETP.GE.AND P5, PT, R14, RZ, PT ;  /* 0x000000ff0e00720c */ /* 0x004fe20003fa6270 */
[----:B------:R-:W-:Y:S01]  /*8090*/  IMAD.MOV.U32 R14, RZ, RZ, R5 ;  /* 0x000000ffff0e7224 */ /* 0x000fe200078e0005 */
[----:B---3--:R0:W-:Y:S03]  /*80a0*/  STL [R1+0x2610], R22 ;  /* 0x0026101601007387 */ /* 0x0081e60000100800 */
[----:B------:R-:W-:Y:S01]  /*80b0*/  @!P1 IMAD.MOV R14, RZ, RZ, -R14 ;  /* 0x000000ffff0e9224 */ /* 0x000fe200078e0a0e */
[----:B------:R-:W2:Y:S04]  /*80c0*/  LDL.LU R12, [R1+0x114] ;  /* 0x00011400010c7983 */ /* 0x000ea80000300800 */
[----:B------:R-:W3:Y:S04]  /*80d0*/  LDL.LU R5, [R1+0x10c] ;  /* 0x00010c0001057983 */ /* 0x000ee80000300800 */
[----:B------:R1:W-:Y:S01]  /*80e0*/  STL [R1+0x324], R8 ;  /* 0x0003240801007387 */ /* 0x0003e20000100800 */
[----:B0-----:R-:W-:-:S03]  /*80f0*/  IMAD.MOV.U32 R22, RZ, RZ, R4 ;  /* 0x000000ffff167224 */ /* 0x001fc600078e0004 */
[----:B-1----:R-:W4:Y:S04]  /*8100*/  LDL.LU R8, [R1+0x110] ;  /* 0x0001100001087983 */ /* 0x002f280000300800 */
[----:B------:R0:W-:Y:S01]  /*8110*/  STL [R1+0x320], R14 ;  /* 0x0003200e01007387 */ /* 0x0001e20000100800 */
[----:B------:R-:W-:Y:S02]  /*8120*/  @!P4 IMAD.MOV R22, RZ, RZ, -R22 ;  /* 0x000000ffff16c224 */ /* 0x000fe400078e0a16 */
[----:B0-----:R-:W-:Y:S02]  /*8130*/  IMAD.MOV.U32 R14, RZ, RZ, R9 ;  /* 0x000000ffff0e7224 */ /* 0x001fe400078e0009 */
[----:B------:R-:W5:Y:S02]  /*8140*/  LDL.LU R9, [R1+0x108] ;  /* 0x0001080001097983 */ /* 0x000f640000300800 */
[----:B------:R-:W-:-:S02]  /*8150*/  @!P3 IMAD.MOV R14, RZ, RZ, -R14 ;  /* 0x000000ffff0eb224 */ /* 0x000fc400078e0a0e */
[----:B------:R0:W-:Y:S04]  /*8160*/  STL [R1+0x314], R22 ;  /* 0x0003141601007387 */ /* 0x0001e80000100800 */
[----:B0-----:R-:W3:Y:S04]  /*8170*/  LDL.LU R22, [R1+0x2610] ;  /* 0x0026100001167983 */ /* 0x001ee80000300800 */
[----:B------:R0:W-:Y:S04]  /*8180*/  STL [R1+0x308], R14 ;  /* 0x0003080e01007387 */ /* 0x0001e80000100800 */
[----:B0-----:R-:W3:Y:S01]  /*8190*/  LDL.LU R14, [R1+0x260c] ;  /* 0x00260c00010e7983 */ /* 0x001ee20000300800 */
        /* <DEDUP_REMOVED lines=10> */
[C---:B------:R-:W-:Y:S01]  /*8240*/  ISETP.GT.U32.AND P2, PT, R27.reuse, R2, PT ;  /* 0x000000021b00720c */ /* 0x040fe20003f44070 */
[----:B------:R-:W-:Y:S02]  /*8250*/  @!P6 IMAD.IADD R6, R6, 0x1, -R27 ;  /* 0x000000010606e824 */ /* 0x000fe400078e0a1b */
        /* <DEDUP_REMOVED lines=8> */
[----:B--2---:R-:W-:Y:S02]  /*82e0*/  IABS R4, R12 ;  /* 0x0000000c00047213 */ /* 0x004fe40000000000 */
[----:B------:R-:W-:Y:S01]  /*82f0*/  ISETP.GE.AND P4, PT, R12, RZ, PT ;  /* 0x000000ff0c00720c */ /* 0x000fe20003f86270 */
[----:B------:R-:W-:Y:S02]  /*8300*/  IMAD.MOV.U32 R12, RZ, RZ, R11 ;  /* 0x000000ffff0c7224 */ /* 0x000fe400078e000b */
[----:B------:R-:W2:Y:S02]  /*8310*/  LDL.LU R11, [R1+0x158] ;  /* 0x00015800010b7983 */ /* 0x000ea40000300800 */
[----:B------:R-:W-:Y:S02]  /*8320*/  @!P5 IMAD.MOV R12, RZ, RZ, -R12 ;  /* 0x000000ffff0cd224 */ /* 0x000fe400078e0a0c */
[----:B------:R-:W2:Y:S04]  /*8330*/  LDL.LU R13, [R1+0x15c] ;  /* 0x00015c00010d7983 */ /* 0x000ea80000300800 */
[----:B------:R0:W-:Y:S04]  /*8340*/  STL [R1+0x2ec], R12 ;  /* 0x0002ec0c01007387 */ /* 0x0001e80000100800 */
[----:B0-----:R-:W2:Y:S01]  /*8350*/  LDL R12, [R1+0x120] ;  /* 0x00012000010c7983 */ /* 0x001ea20000100800 */
[----:B-----5:R-:W-:-:S02]  /*8360*/  ISETP.GE.AND P3, PT, R9, RZ, PT ;  /* 0x000000ff0900720c */ /* 0x020fc40003f66270 */
[----:B----4-:R-:W-:-:S11]  /*8370*/  ISETP.GE.AND P6, PT, R8, RZ, PT ;  /* 0x000000ff0800720c */ /* 0x010fd60003fc6270 */
[----:B------:R-:W-:Y:S01]  /*8380*/  @!P3 IMAD.MOV R6, RZ, RZ, -R6 ;  /* 0x000000ffff06b224 */ /* 0x000fe200078e0a06 */
[----:B---3--:R-:W-:Y:S02]  /*8390*/  IABS R9, R22 ;  /* 0x0000001600097213 */ /* 0x008fe40000000000 */
[----:B------:R-:W-:Y:S02]  /*83a0*/  ISETP.GE.AND P2, PT, R22, RZ, PT ;  /* 0x000000ff1600720c */ /* 0x000fe40003f46270 */
[----:B------:R-:W-:Y:S02]  /*83b0*/  IABS R8, R14 ;  /* 0x0000000e00087213 */ /* 0x000fe40000000000 */
[----:B------:R-:W-:Y:S02]  /*83c0*/  ISETP.GE.AND P3, PT, R14, RZ, PT ;  /* 0x000000ff0e00720c */ /* 0x000fe40003f66270 */
[----:B------:R-:W3:Y:S04]  /*83d0*/  LDL R14, [R1+0x12c] ;  /* 0x00012c00010e7983 */ /* 0x000ee80000100800 */
        /* <DEDUP_REMOVED lines=10> */
[----:B0-----:R-:W-:Y:S02]  /*8480*/  IMAD.MOV.U32 R6, RZ, RZ, R10 ;  /* 0x000000ffff067224 */ /* 0x001fe400078e000a */
[----:B------:R-:W-:Y:S02]  /*8490*/  @!P0 IMAD.IADD R2, R2, 0x1, -R27 ;  /* 0x0000000102028824 */ /* 0x000fe400078e0a1b */
[----:B------:R-:W-:Y:S02]  /*84a0*/  IMAD R9, R27, R7, R9 ;  /* 0x000000071b097224 */ /* 0x000fe400078e0209 */
[----:B------:R-:W-:Y:S02]  /*84b0*/  @!P5 IMAD.IADD R5, R5, 0x1, -R27 ;  /* 0x000000010505d824 */ /* 0x000fe400078e0a1b */
[----:B------:R-:W-:-:S05]  /*84c0*/  @!P1 IMAD.MOV R6, RZ, RZ, -R6 ;  /* 0x000000ffff069224 */ /* 0x000fca00078e0a06 */
[----:B------:R0:W-:Y:S01]  /*84d0*/  STL [R1+0x2c8], R6 ;  /* 0x0002c80601007387 */ /* 0x0001e20000100800 */
[----:B------:R-:W-:-:S04]  /*84e0*/  IMAD.HI.U32 R4, R0, R8, RZ ;  /* 0x0000000800047227 */ /* 0x000fc800078e00ff */
[----:B------:R-:W-:Y:S01]  /*84f0*/  IMAD.MOV R4, RZ, RZ, -R4 ;  /* 0x000000ffff047224 */ /* 0x000fe200078e0a04 */
[----:B------:R-:W-:-:S03]  /*8500*/  ISETP.GT.U32.AND P1, PT, R27, R5, PT ;  /* 0x000000051b00720c */ /* 0x000fc60003f24070 */
[----:B------:R-:W-:-:S10]  /*8510*/  IMAD R8, R27, R4, R8 ;  /* 0x000000041b087224 */ /* 0x000fd400078e0208 */
[----:B------:R-:W-:-:S04]  /*8520*/  @!P1 IMAD.IADD R5, R5, 0x1, -R27 ;  /* 0x0000000105059824 */ /* 0x000fc800078e0a1b */
[----:B------:R-:W-:Y:S01]  /*8530*/  @!P4 IMAD.MOV R5, RZ, RZ, -R5 ;  /* 0x000000ffff05c224 */ /* 0x000fe200078e0a05 */
[----:B--2---:R-:W-:Y:S02]  /*8540*/  ISETP.GE.AND P5, PT, R13, RZ, PT ;  /* 0x000000ff0d00720c */ /* 0x004fe40003fa6270 */
[----:B------:R-:W-:Y:S01]  /*8550*/  IABS R7, R13 ;  /* 0x0000000d00077213 */ /* 0x000fe20000000000 */
[----:B------:R-:W-:-:S04]  /*8560*/  IMAD.MOV.U32 R13, RZ, RZ, R2 ;  /* 0x000000ffff0d7224 */ /* 0x000fc800078e0002 */
[----:B------:R-:W-:Y:S01]  /*8570*/  @!P6 IMAD.MOV R13, RZ, RZ, -R13 ;  /* 0x000000ffff0de224 */ /* 0x000fe200078e0a0d */
[----:B0-----:R-:W-:-:S04]  /*8580*/  IABS R6, R12 ;  /* 0x0000000c00067213 */ /* 0x001fc80000000000 */
[----:B------:R0:W-:Y:S02]  /*8590*/  STL [R1+0x2b8], R13 ;  /* 0x0002b80d01007387 */ /* 0x0001e40000100800 */
[----:B0-----:R-:W-:-:S04]  /*85a0*/  IMAD.HI.U32 R13, R0, R6, RZ ;  /* 0x00000006000d7227 */ /* 0x001fc800078e00ff */
[----:B------:R-:W-:-:S04]  /*85b0*/  IMAD.MOV R13, RZ, RZ, -R13 ;  /* 0x000000ffff0d7224 */ /* 0x000fc800078e0a0d */
[----:B------:R-:W-:Y:S02]  /*85c0*/  IMAD R6, R27, R13, R6 ;  /* 0x0000000d1b067224 */ /* 0x000fe400078e0206 */
[----:B------:R-:W2:Y:S01]  /*85d0*/  LDL R13, [R1+0x134] ;  /* 0x00013400010d7983 */ /* 0x000ea20000100800 */
[----:B---3--:R-:W-:-:S03]  /*85e0*/  IABS R4, R14 ;  /* 0x0000000e00047213 */ /* 0x008fc60000000000 */
[----:B------:R-:W3:Y:S01]  /*85f0*/  LDL R14, [R1+0x138] ;  /* 0x00013800010e7983 */ /* 0x000ee20000100800 */
        /* <DEDUP_REMOVED lines=27> */
[C---:B------:R-:W-:Y:S01]  /*87b0*/  ISETP.GT.U32.AND P4, PT, R27.reuse, R9, PT ;  /* 0x000000091b00720c */ /* 0x040fe20003f84070 */
[----:B------:R-:W-:Y:S01]  /*87c0*/  @!P1 IMAD.IADD R8, R8, 0x1, -R27 ;  /* 0x0000000108089824 */ /* 0x000fe200078e0a1b */
[----:B------:R-:W-:-:S09]  /*87d0*/  ISETP.GT.U32.AND P1, PT, R27, R7, PT ;  /* 0x000000071b00720c */ /* 0x000fd20003f24070 */
[--C-:B------:R-:W-:Y:S02]  /*87e0*/  @!P6 IMAD.IADD R2, R2, 0x1, -R27.reuse ;  /* 0x000000010202e824 */ /* 0x100fe400078e0a1b */
[--C-:B------:R-:W-:Y:S02]  /*87f0*/  @!P4 IMAD.IADD R9, R9, 0x1, -R27.reuse ;  /* 0x000000010909c824 */ /* 0x100fe400078e0a1b */
[----:B------:R-:W-:Y:S02]  /*8800*/  @!P1 IMAD.IADD R7, R7, 0x1, -R27 ;  /* 0x0000000107079824 */ /* 0x000fe400078e0a1b */
[----:B------:R-:W-:Y:S01]  /*8810*/  @!P2 IMAD.MOV R9, RZ, RZ, -R9 ;  /* 0x000000ffff09a224 */ /* 0x000fe200078e0a09 */
[----:B--2---:R-:W-:Y:S02]  /*8820*/  IABS R12, R13 ;  /* 0x0000000d000c7213 */ /* 0x004fe40000000000 */
[----:B---3--:R-:W-:Y:S02]  /*8830*/  IABS R11, R14 ;  /* 0x0000000e000b7213 */ /* 0x008fe40000000000 */
        /* <DEDUP_REMOVED lines=29> */
[C---:B------:R-:W-:Y:S02]  /*8a10*/  ISETP.GT.U32.AND P2, PT, R27.reuse, R10, PT ;  /* 0x0000000a1b00720c */ /* 0x040fe40003f44070 */
        /* <DEDUP_REMOVED lines=38> */
[----:B------:R-:W4:Y:S01]  /*8c80*/  LDL.LU R7, [R1+0x144] ;  /* 0x0001440001077983 */ /* 0x000f220000300800 */
[----:B0-----:R-:W-:-:S03]  /*8c90*/  IMAD.MOV.U32 R2, RZ, RZ, R4 ;  /* 0x000000ffff027224 */ /* 0x001fc600078e0004 */
[----:B------:R0:W-:Y:S01]  /*8ca0*/  STL [R1+0x264], R0 ;  /* 0x0002640001007387 */ /* 0x0001e20000100800 */
[----:B------:R-:W-:Y:S02]  /*8cb0*/  @!P4 IMAD.MOV R2, RZ, RZ, -R2 ;  /* 0x000000ffff02c224 */ /* 0x000fe400078e0a02 */
[----:B0-----:R-:W-:Y:S02]  /*8cc0*/  IMAD.MOV.U32 R0, RZ, RZ, R10 ;  /* 0x000000ffff007224 */ /* 0x001fe400078e000a */
[----:B------:R-:W5:Y:S04]  /*8cd0*/  LDL.LU R10, [R1+0x13c] ;  /* 0x00013c00010a7983 */ /* 0x000f680000300800 */
        /* <DEDUP_REMOVED lines=9> */
[----:B0-----:R-:W4:Y:S04]  /*8d70*/  LDL.LU R0, [R1+0x25fc] ;  /* 0x0025fc0001007983 */ /* 0x001f280000300800 */
        /* <DEDUP_REMOVED lines=15> */
[----:B------:R-:W-:-:S05]  /*8e70*/  @!P3 IMAD.MOV R13, RZ, RZ, -R13 ;  /* 0x000000ffff0db224 */ /* 0x000fca00078e0a0d */
[----:B------:R0:W-:Y:S04]  /*8e80*/  STL [R1+0x254], R13 ;  /* 0x0002540d01007387 */ /* 0x0001e80000100800 */
[----:B0-----:R-:W2:Y:S01]  /*8e90*/  LDL.LU R13, [R1+0x18c] ;  /* 0x00018c00010d7983 */ /* 0x001ea20000300800 */
[----:B------:R-:W-:Y:S02]  /*8ea0*/  ISETP.GT.U32.AND P5, PT, R27, R2, PT ;  /* 0x000000021b00720c */ /* 0x000fe40003fa4070 */
[----:B------:R-:W-:Y:S01]  /*8eb0*/  ISETP.GE.AND P1, PT, R6, RZ, PT ;  /* 0x000000ff0600720c */ /* 0x000fe20003f26270 */
[----:B----4-:R-:W-:Y:S01]  /*8ec0*/  IMAD.HI.U32 R6, R0, R4, RZ ;  /* 0x0000000400067227 */ /* 0x010fe200078e00ff */
[----:B-----5:R-:W-:-:S03]  /*8ed0*/  ISETP.GE.AND P2, PT, R10, RZ, PT ;  /* 0x000000ff0a00720c */ /* 0x020fc60003f46270 */
[----:B------:R-:W-:-:S06]  /*8ee0*/  IMAD.MOV R6, RZ, RZ, -R6 ;  /* 0x000000ffff067224 */ /* 0x000fcc00078e0a06 */
[----:B------:R-:W-:Y:S01]  /*8ef0*/  @!P5 IMAD.IADD R2, R2, 0x1, -R27 ;  /* 0x000000010202d824 */ /* 0x000fe200078e0a1b */
[C---:B------:R-:W-:Y:S01]  /*8f00*/  ISETP.GT.U32.AND P5, PT, R27.reuse, R9, PT ;  /* 0x000000091b00720c */ /* 0x040fe20003fa4070 */
[----:B------:R-:W-:-:S03]  /*8f10*/  IMAD R4, R27, R6, R4 ;  /* 0x000000061b047224 */ /* 0x000fc600078e0204 */
[C---:B------:R-:W-:Y:S02]  /*8f20*/  ISETP.GT.U32.AND P0, PT, R27.reuse, R2, PT ;  /* 0x000000021b00720c */ /* 0x040fe40003f04070 */
[----:B------:R-:W-:Y:S01]  /*8f30*/  ISETP.GT.U32.AND P3, PT, R27, R4, PT ;  /* 0x000000041b00720c */ /* 0x000fe20003f64070 */
[----:B------:R-:W-:Y:S01]  /*8f40*/  @!P2 IMAD.MOV R8, RZ, RZ, -R8 ;  /* 0x000000ffff08a224 */ /* 0x000fe200078e0a08 */
[----:B------:R-:W-:-:S05]  /*8f50*/  ISETP.GE.AND P6, PT, R7, RZ, PT ;  /* 0x000000ff0700720c */ /* 0x000fca0003fc6270 */
[--C-:B------:R-:W-:Y:S01]  /*8f60*/  @!P5 IMAD.IADD R9, R9, 0x1, -R27.reuse ;  /* 0x000000010909d824 */ /* 0x100fe200078e0a1b */
[----:B------:R0:W-:Y:S01]  /*8f70*/  STL [R1+0x250], R8 ;  /* 0x0002500801007387 */ /* 0x0001e20000100800 */
[----:B------:R-:W-:Y:S02]  /*8f80*/  IABS R7, R12 ;  /* 0x0000000c00077213 */ /* 0x000fe40000000000 */
[--C-:B------:R-:W-:Y:S01]  /*8f90*/  @!P0 IMAD.IADD R2, R2, 0x1, -R27.reuse ;  /* 0x0000000102028824 */ /* 0x100fe200078e0a1b */
[----:B------:R-:W-:Y:S01]  /*8fa0*/  ISETP.GE.AND P2, PT, R12, RZ, PT ;  /* 0x000000ff0c00720c */ /* 0x000fe20003f46270 */
[----:B------:R-:W-:Y:S01]  /*8fb0*/  @!P3 IMAD.IADD R4, R4, 0x1, -R27 ;  /* 0x000000010404b824 */ /* 0x000fe200078e0a1b */
[----:B------:R-:W4:Y:S01]  /*8fc0*/  LDL R12, [R1+0x160] ;  /* 0x00016000010c7983 */ /* 0x000f220000100800 */
[----:B0-----:R-:W-:Y:S01]  /*8fd0*/  IMAD.MOV.U32 R8, RZ, RZ, R9 ;  /* 0x000000ffff087224 */ /* 0x001fe200078e0009 */
[----:B------:R-:W-:-:S03]  /*8fe0*/  IABS R10, R14 ;  /* 0x0000000e000a7213 */ /* 0x000fc60000000000 */
[----:B------:R-:W-:Y:S01]  /*8ff0*/  @!P1 IMAD.MOV R8, RZ, RZ, -R8 ;  /* 0x000000ffff089224 */ /* 0x000fe200078e0a08 */
[----:B------:R-:W-:Y:S02]  /*9000*/  ISETP.GE.AND P5, PT, R14, RZ, PT ;  /* 0x000000ff0e00720c */ /* 0x000fe40003fa6270 */
[----:B------:R-:W5:Y:S04]  /*9010*/  LDL R14, [R1+0x164] ;  /* 0x00016400010e7983 */ /* 0x000f680000100800 */
[----:B------:R0:W-:Y:S04]  /*9020*/  STL [R1+0x24c], R8 ;  /* 0x00024c0801007387 */ /* 0x0001e80000100800 */
[----:B---3--:R1:W-:Y:S01]  /*9030*/  STL [R1+0x25f8], R22 ;  /* 0x0025f81601007387 */ /* 0x0083e20000100800 */
[----:B0-----:R-:W-:-:S02]  /*9040*/  IABS R8, R22 ;  /* 0x0000001600087213 */ /* 0x001fc40000000000 */
[----:B--2---:R-:W-:Y:S02]  /*9050*/  ISETP.GE.AND P3, PT, R13, RZ, PT ;  /* 0x000000ff0d00720c */ /* 0x004fe40003f66270 */
[----:B------:R-:W-:Y:S01]  /*9060*/  IABS R9, R13 ;  /* 0x0000000d00097213 */ /* 0x000fe20000000000 */
[----:B------:R-:W-:-:S04]  /*9070*/  IMAD.MOV.U32 R13, RZ, RZ, R2 ;  /* 0x000000ffff0d7224 */ /* 0x000fc800078e0002 */
[----:B------:R-:W-:-:S05]  /*9080*/  @!P6 IMAD.MOV R13, RZ, RZ, -R13 ;  /* 0x000000ffff0de224 */ /* 0x000fca00078e0a0d */
[----:B------:R0:W-:Y:S04]  /*9090*/  STL [R1+0x248], R13 ;  /* 0x0002480d01007387 */ /* 0x0001e80000100800 */
[----:B-1----:R-:W2:Y:S01]  /*90a0*/  LDL R22, [R1+0x16c] ;  /* 0x00016c0001167983 */ /* 0x002ea20000100800 */
[----:B0-----:R-:W-:-:S04]  /*90b0*/  IMAD.HI.U32 R13, R0, R8, RZ ;  /* 0x00000008000d7227 */ /* 0x001fc800078e00ff */
[----:B------:R-:W-:-:S04]  /*90c0*/  IMAD.MOV R13, RZ, RZ, -R13 ;  /* 0x000000ffff0d7224 */ /* 0x000fc800078e0a0d */
[C---:B------:R-:W-:Y:S02]  /*90d0*/  IMAD R8, R27.reuse, R13, R8 ;  /* 0x0000000d1b087224 */ /* 0x040fe400078e0208 */
[----:B------:R-:W3:Y:S01]  /*90e0*/  LDL R13, [R1+0x168] ;  /* 0x00016800010d7983 */ /* 0x000ee20000100800 */
[----:B------:R-:W-:Y:S01]  /*90f0*/  IMAD.HI.U32 R6, R0, R7, RZ ;  /* 0x0000000700067227 */ /* 0x000fe200078e00ff */
[----:B------:R-:W-:-:S03]  /*9100*/  ISETP.GT.U32.AND P1, PT, R27, R4, PT ;  /* 0x000000041b00720c */ /* 0x000fc60003f24070 */
[----:B------:R-:W-:-:S04]  /*9110*/  IMAD.HI.U32 R5, R0, R10, RZ ;  /* 0x0000000a00057227 */ /* 0x000fc800078e00ff */
[----:B------:R-:W-:Y:S02]  /*9120*/  IMAD.MOV R6, RZ, RZ, -R6 ;  /* 0x000000ffff067224 */ /* 0x000fe400078e0a06 */
[----:B------:R-:W-:Y:S02]  /*9130*/  IMAD.MOV R5, RZ, RZ, -R5 ;  /* 0x000000ffff057224 */ /* 0x000fe400078e0a05 */
[C---:B------:R-:W-:Y:S02]  /*9140*/  IMAD R7, R27.reuse, R6, R7 ;  /* 0x000000061b077224 */ /* 0x040fe400078e0207 */
[----:B------:R-:W-:-:S03]  /*9150*/  IMAD R10, R27, R5, R10 ;  /* 0x000000051b0a7224 */ /* 0x000fc600078e020a */
[C---:B------:R-:W-:Y:S01]  /*9160*/  ISETP.GT.U32.AND P6, PT, R27.reuse, R7, PT ;  /* 0x000000071b00720c */ /* 0x040fe20003fc4070 */
[----:B------:R-:W-:Y:S01]  /*9170*/  @!P1 IMAD.IADD R4, R4, 0x1, -R27 ;  /* 0x0000000104049824 */ /* 0x000fe200078e0a1b */
[----:B------:R-:W-:Y:S02]  /*9180*/  ISETP.GT.U32.AND P1, PT, R27, R10, PT ;  /* 0x0000000a1b00720c */ /* 0x000fe40003f24070 */
[----:B------:R-:W-:Y:S02]  /*9190*/  ISETP.GE.AND P0, PT, R11, RZ, PT ;  /* 0x000000ff0b00720c */ /* 0x000fe40003f06270 */
[----:B------:R-:W-:Y:S01]  /*91a0*/  IABS R11, R11 ;  /* 0x0000000b000b7213 */ /* 0x000fe20000000000 */
[----:B------:R-:W-:Y:S01]  /*91b0*/  IMAD.HI.U32 R6, R0, R9, RZ ;  /* 0x0000000900067227 */ /* 0x000fe200078e00ff */
[----:B----4-:R-:W-:-:S05]  /*91c0*/  IABS R5, R12 ;  /* 0x0000000c00057213 */ /* 0x010fca0000000000 */
[--C-:B------:R-:W-:Y:S02]  /*91d0*/  @!P6 IMAD.IADD R7, R7, 0x1, -R27.reuse ;  /* 0x000000010707e824 */ /* 0x100fe400078e0a1b */
[----:B------:R-:W-:Y:S01]  /*91e0*/  IMAD.HI.U32 R12, R0, R11, RZ ;  /* 0x0000000b000c7227 */ /* 0x000fe200078e00ff */
[----:B-----5:R-:W-:Y:S02]  /*91f0*/  IABS R2, R14 ;  /* 0x0000000e00027213 */ /* 0x020fe40000000000 */
[----:B------:R-:W4:Y:S01]  /*9200*/  LDL R14, [R1+0x170] ;  /* 0x00017000010e7983 */ /* 0x000f220000100800 */
[----:B------:R-:W-:Y:S01]  /*9210*/  @!P1 IMAD.IADD R10, R10, 0x1, -R27 ;  /* 0x000000010a0a9824 */ /* 0x000fe200078e0a1b */
[----:B------:R-:W-:Y:S01]  /*9220*/  ISETP.GT.U32.AND P1, PT, R27, R7, PT ;  /* 0x000000071b00720c */ /* 0x000fe20003f24070 */
[----:B------:R-:W-:Y:S02]  /*9230*/  IMAD.MOV R12, RZ, RZ, -R12 ;  /* 0x000000ffff0c7224 */ /* 0x000fe400078e0a0c */
[----:B------:R-:W-:-:S02]  /*9240*/  IMAD.MOV R6, RZ, RZ, -R6 ;  /* 0x000000ffff067224 */ /* 0x000fc400078e0a06 */
[C---:B------:R-:W-:Y:S02]  /*9250*/  IMAD R11, R27.reuse, R12, R11 ;  /* 0x0000000c1b0b7224 */ /* 0x040fe400078e020b */
[----:B------:R-:W-:Y:S02]  /*9260*/  IMAD R9, R27, R6, R9 ;  /* 0x000000061b097224 */ /* 0x000fe400078e0209 */
[----:B------:R-:W-:-:S04]  /*9270*/  IMAD.HI.U32 R12, R0, R5, RZ ;  /* 0x00000005000c7227 */ /* 0x000fc800078e00ff */
[----:B------:R-:W-:-:S04]  /*9280*/  IMAD.HI.U32 R6, R0, R2, RZ ;  /* 0x0000000200067227 */ /* 0x000fc800078e00ff */
[----:B------:R-:W-:Y:S02]  /*9290*/  IMAD.MOV R12, RZ, RZ, -R12 ;  /* 0x000000ffff0c7224 */ /* 0x000fe400078e0a0c */
[----:B------:R-:W-:Y:S02]  /*92a0*/  IMAD.MOV R6, RZ, RZ, -R6 ;  /* 0x000000ffff067224 */ /* 0x000fe400078e0a06 */
[----:B------:R-:W-:Y:S02]  /*92b0*/  @!P1 IMAD.IADD R7, R7, 0x1, -R27 ;  /* 0x0000000107079824 */ /* 0x000fe400078e0a1b */
[C---:B------:R-:W-:Y:S02]  /*92c0*/  IMAD R5, R27.reuse, R12, R5 ;  /* 0x0000000c1b057224 */ /* 0x040fe400078e0205 */
[----:B------:R-:W-:Y:S02]  /*92d0*/  IMAD R2, R27, R6, R2 ;  /* 0x000000061b027224 */ /* 0x000fe400078e0202 */
[----:B------:R-:W-:-:S04]  /*92e0*/  IMAD.MOV.U32 R12, RZ, RZ, R4 ;  /* 0x000000ffff0c7224 */ /* 0x000fc800078e0004 */
[----:B------:R-:W-:-:S05]  /*92f0*/  @!P4 IMAD.MOV R12, RZ, RZ, -R12 ;  /* 0x000000ffff0cc224 */ /* 0x000fca00078e0a0c */
[----:B------:R-:W-:Y:S01]  /*9300*/  STL [R1+0x244], R12 ;  /* 0x0002440c01007387 */ /* 0x000fe20000100800 */
[----:B--2---:R-:W-:Y:S01]  /*9310*/  IABS R6, R22 ;  /* 0x0000001600067213 */ /* 0x004fe20000000000 */
[----:B------:R-:W-:-:S04]  /*9320*/  IMAD.MOV.U32 R22, RZ, RZ, R7 ;  /* 0x000000ffff167224 */ /* 0x000fc800078e0007 */
[----:B------:R-:W-:Y:S01]  /*9330*/  @!P2 IMAD.MOV R22, RZ, RZ, -R22 ;  /* 0x000000ffff16a224 */ /* 0x000fe200078e0a16 */
[----:B---3--:R-:W-:-:S04]  /*9340*/  IABS R13, R13 ;  /* 0x0000000d000d7213 */ /* 0x008fc80000000000 */
[----:B------:R0:W-:Y:S01]  /*9350*/  STL [R1+0x240], R22 ;  /* 0x0002401601007387 */ /* 0x0001e20000100800 */
[----:B------:R-:W-:-:S04]  /*9360*/  IMAD.HI.U32 R7, R0, R13, RZ ;  /* 0x0000000d00077227 */ /* 0x000fc800078e00ff */
[----:B------:R-:W-:Y:S01]  /*9370*/  IMAD.MOV R7, RZ, RZ, -R7 ;  /* 0x000000ffff077224 */ /* 0x000fe200078e0a07 */
[----:B0-----:R-:W2:Y:S03]  /*9380*/  LDL.LU R22, [R1+0x25f8] ;  /* 0x0025f80001167983 */ /* 0x001ea60000300800 */
[C---:B------:R-:W-:Y:S02]  /*9390*/  IMAD R7, R27.reuse, R7, R13 ;  /* 0x000000071b077224 */ /* 0x040fe400078e020d */
[----:B------:R-:W3:Y:S01]  /*93a0*/  LDL R13, [R1+0x174] ;  /* 0x00017400010d7983 */ /* 0x000ee20000100800 */
[C---:B------:R-:W-:Y:S02]  /*93b0*/  ISETP.GT.U32.AND P4, PT, R27.reuse, R10, PT ;  /* 0x0000000a1b00720c */ /* 0x040fe40003f84070 */
[----:B------:R-:W-:Y:S02]  /*93c0*/  ISETP.GT.U32.AND P1, PT, R27, R9, PT ;  /* 0x000000091b00720c */ /* 0x000fe40003f24070 */
[----:B----4-:R-:W-:-:S09]  /*93d0*/  IABS R4, R14 ;  /* 0x0000000e00047213 */ /* 0x010fd20000000000 */
[----:B------:R-:W-:Y:S02]  /*93e0*/  @!P4 IMAD.IADD R10, R10, 0x1, -R27 ;  /* 0x000000010a0ac824 */ /* 0x000fe400078e0a1b */
[----:B------:R-:W-:-:S04]  /*93f0*/  IMAD.HI.U32 R12, R0, R4, RZ ;  /* 0x00000004000c7227 */ /* 0x000fc800078e00ff */
[----:B------:R-:W-:Y:S02]  /*9400*/  IMAD.MOV R12, RZ, RZ, -R12 ;  /* 0x000000ffff0c7224 */ /* 0x000fe400078e0a0c */
[----:B------:R-:W-:Y:S02]  /*9410*/  @!P1 IMAD.IADD R9, R9, 0x1, -R27 ;  /* 0x0000000109099824 */ /* 0x000fe400078e0a1b */
[----:B------:R-:W-:Y:S02]  /*9420*/  @!P5 IMAD.MOV R10, RZ, RZ, -R10 ;  /* 0x000000ffff0ad224 */ /* 0x000fe400078e0a0a */
[C---:B------:R-:W-:Y:S01]  /*9430*/  IMAD R4, R27.reuse, R12, R4 ;  /* 0x0000000c1b047224 */ /* 0x040fe200078e0204 */
[----:B------:R-:W-:Y:S02]  /*9440*/  ISETP.GT.U32.AND P6, PT, R27, R11, PT ;  /* 0x0000000b1b00720c */ /* 0x000fe40003fc4070 */
[----:B--2---:R-:W-:Y:S02]  /*9450*/  ISETP.GE.AND P1, PT, R22, RZ, PT ;  /* 0x000000ff1600720c */ /* 0x004fe40003f26270 */
[----:B------:R-:W2:Y:S04]  /*9460*/  LDL R22, [R1+0x178] ;  /* 0x0001780001167983 */ /* 0x000ea80000100800 */
[----:B------:R-:W4:Y:S04]  /*9470*/  LDL.LU R12, [R1+0x160] ;  /* 0x00016000010c7983 */ /* 0x000f280000300800 */
[----:B------:R3:W-:Y:S02]  /*9480*/  STL [R1+0x23c], R10 ;  /* 0x00023c0a01007387 */ /* 0x0007e40000100800 */
[----:B---3--:R-:W-:-:S02]  /*9490*/  IABS R10, R13 ;  /* 0x0000000d000a7213 */ /* 0x008fc40000000000 */
[----:B------:R-:W3:Y:S01]  /*94a0*/  LDL.LU R13, [R1+0x164] ;  /* 0x00016400010d7983 */ /* 0x000ee20000300800 */
[----:B------:R-:W-:-:S05]  /*94b0*/  @!P6 IMAD.IADD R11, R11, 0x1, -R27 ;  /* 0x000000010b0be824 */ /* 0x000fca00078e0a1b */
[C---:B------:R-:W-:Y:S02]  /*94c0*/  ISETP.GT.U32.AND P6, PT, R27.reuse, R11, PT ;  /* 0x0000000b1b00720c */ /* 0x040fe40003fc4070 */
[C---:B------:R-:W-:Y:S02]  /*94d0*/  ISETP.GT.U32.AND P2, PT, R27.reuse, R8, PT ;  /* 0x000000081b00720c */ /* 0x040fe40003f44070 */
[----:B------:R-:W-:-:S09]  /*94e0*/  ISETP.GT.U32.AND P4, PT, R27, R5, PT ;  /* 0x000000051b00720c */ /* 0x000fd20003f84070 */
[--C-:B------:R-:W-:Y:S01]  /*94f0*/  @!P6 IMAD.IADD R11, R11, 0x1, -R27.reuse ;  /* 0x000000010b0be824 */ /* 0x100fe200078e0a1b */
[----:B------:R-:W-:Y:S01]  /*9500*/  ISETP.GT.U32.AND P6, PT, R27, R2, PT ;  /* 0x000000021b00720c */ /* 0x000fe20003fc4070 */
[--C-:B------:R-:W-:Y:S02]  /*9510*/  @!P2 IMAD.IADD R8, R8, 0x1, -R27.reuse ;  /* 0x000000010808a824 */ /* 0x100fe400078e0a1b */
[----:B------:R-:W-:Y:S02]  /*9520*/  @!P4 IMAD.IADD R5, R5, 0x1, -R27 ;  /* 0x000000010505c824 */ /* 0x000fe400078e0a1b */
[----:B------:R-:W-:Y:S01]  /*9530*/  IMAD.HI.U32 R14, R0, R6, RZ ;  /* 0x00000006000e7227 */ /* 0x000fe200078e00ff */
[----:B------:R-:W-:-:S03]  /*9540*/  ISETP.GT.U32.AND P4, PT, R27, R8, PT ;  /* 0x000000081b00720c */ /* 0x000fc60003f84070 */
[----:B------:R-:W-:-:S04]  /*9550*/  IMAD.MOV R14, RZ, RZ, -R14 ;  /* 0x000000ffff0e7224 */ /* 0x000fc800078e0a0e */
[----:B------:R-:W-:Y:S02]  /*9560*/  @!P6 IMAD.IADD R2, R2, 0x1, -R27 ;  /* 0x000000010202e824 */ /* 0x000fe400078e0a1b */
[----:B------:R-:W-:-:S03]  /*9570*/  IMAD R6, R27, R14, R6 ;  /* 0x0000000e1b067224 */ /* 0x000fc600078e0206 */
[----:B------:R-:W-:Y:S01]  /*9580*/  ISETP.GT.U32.AND P5, PT, R27, R2, PT ;  /* 0x000000021b00720c */ /* 0x000fe20003fa4070 */
[----:B------:R-:W-:Y:S02]  /*9590*/  IMAD.MOV.U32 R14, RZ, RZ, R11 ;  /* 0x000000ffff0e7224 */ /* 0x000fe400078e000b */
[----:B------:R-:W-:Y:S02]  /*95a0*/  @!P4 IMAD.IADD R8, R8, 0x1, -R27 ;  /* 0x000000010808c824 */ /* 0x000fe400078e0a1b */
[----:B------:R-:W-:-:S05]  /*95b0*/  @!P0 IMAD.MOV R14, RZ, RZ, -R14 ;  /* 0x000000ffff0e8224 */ /* 0x000fca00078e0a0e */
[----:B------:R0:W-:Y:S03]  /*95c0*/  STL [R1+0x234], R14 ;  /* 0x0002340e01007387 */ /* 0x0001e60000100800 */
[----:B------:R-:W-:Y:S01]  /*95d0*/  @!P5 IMAD.IADD R2, R2, 0x1, -R27 ;  /* 0x000000010202d824 */ /* 0x000fe200078e0a1b */
[----:B0-----:R-:W5:Y:S01]  /*95e0*/  LDL.LU R14, [R1+0x16c] ;  /* 0x00016c00010e7983 */ /* 0x001f620000300800 */
[----:B----4-:R-:W-:Y:S01]  /*95f0*/  ISETP.GE.AND P4, PT, R12, RZ, PT ;  /* 0x000000ff0c00720c */ /* 0x010fe20003f86270 */
[----:B------:R-:W-:Y:S01]  /*9600*/  IMAD.HI.U32 R12, R0, R10, RZ ;  /* 0x0000000a000c7227 */ /* 0x000fe200078e00ff */
[----:B--2---:R-:W-:Y:S02]  /*9610*/  IABS R11, R22 ;  /* 0x00000016000b7213 */ /* 0x004fe40000000000 */
[----:B------:R-:W2:Y:S01]  /*9620*/  LDL.LU R22, [R1+0x17c] ;  /* 0x00017c0001167983 */ /* 0x000ea20000300800 */
[----:B---3--:R-:W-:Y:S01]  /*9630*/  ISETP.GE.AND P5, PT, R13, RZ, PT ;  /* 0x000000ff0d00720c */ /* 0x008fe20003fa6270 */
[----:B------:R-:W-:-:S02]  /*9640*/  IMAD.MOV R13, RZ, RZ, -R12 ;  /* 0x000000ffff0d7224 */ /* 0x000fc400078e0a0c */
[----:B------:R-:W3:Y:S01]  /*9650*/  LDL.LU R12, [R1+0x168] ;  /* 0x00016800010c7983 */ /* 0x000ee20000300800 */
[C---:B------:R-:W-:Y:S02]  /*9660*/  ISETP.GT.U32.AND P2, PT, R27.reuse, R9, PT ;  /* 0x000000091b00720c */ /* 0x040fe40003f44070 */
[C---:B------:R-:W-:Y:S02]  /*9670*/  ISETP.GT.U32.AND P0, PT, R27.reuse, R7, PT ;  /* 0x000000071b00720c */ /* 0x040fe40003f04070 */
[----:B------:R-:W-:-:S09]  /*9680*/  ISETP.GT.U32.AND P6, PT, R27, R5, PT ;  /* 0x000000051b00720c */ /* 0x000fd20003fc4070 */
[--C-:B------:R-:W-:Y:S01]  /*9690*/  @!P2 IMAD.IADD R9, R9, 0x1, -R27.reuse ;  /* 0x000000010909a824 */ /* 0x100fe200078e0a1b */
[----:B------:R-:W-:Y:S01]  /*96a0*/  ISETP.GT.U32.AND P2, PT, R27, R6, PT ;  /* 0x000000061b00720c */ /* 0x000fe20003f44070 */
[--C-:B------:R-:W-:Y:S01]  /*96b0*/  @!P0 IMAD.IADD R7, R7, 0x1, -R27.reuse ;  /* 0x0000000107078824 */ /* 0x100fe200078e0a1b */
[----:B------:R-:W-:Y:S01]  /*96c0*/  STL [R1+0x25f4], R11 ;  /* 0x0025f40b01007387 */ /* 0x000fe20000100800 */
[----:B------:R-:W-:-:S03]  /*96d0*/  @!P6 IMAD.IADD R5, R5, 0x1, -R27 ;  /* 0x000000010505e824 */ /* 0x000fc600078e0a1b */
[----:B------:R0:W-:Y:S01]  /*96e0*/  STL [R1+0x25f0], R0 ;  /* 0x0025f00001007387 */ /* 0x0001e20000100800 */
[----:B------:R-:W-:Y:S02]  /*96f0*/  @!P3 IMAD.MOV R9, RZ, RZ, -R9 ;  /* 0x000000ffff09b224 */ /* 0x000fe400078e0a09 */
[----:B------:R-:W-:-:S04]  /*9700*/  IMAD R10, R27, R13, R10 ;  /* 0x0000000d1b0a7224 */ /* 0x000fc800078e020a */
[----:B------:R-:W-:Y:S01]  /*9710*/  @!P2 IMAD.IADD R6, R6, 0x1, -R27 ;  /* 0x000000010606a824 */ /* 0x000fe200078e0a1b */
[----:B-----5:R-:W-:Y:S02]  /*9720*/  ISETP.GE.AND P2, PT, R14, RZ, PT ;  /* 0x000000ff0e00720c */ /* 0x020fe40003f46270 */
[----:B------:R-:W4:Y:S04]  /*9730*/  LDL.LU R14, [R1+0x184] ;  /* 0x00018400010e7983 */ /* 0x000f280000300800 */
[----:B------:R-:W5:Y:S01]  /*9740*/  LDL.LU R13, [R1+0x180] ;  /* 0x00018000010d7983 */ /* 0x000f620000300800 */
[----:B---3--:R-:W-:Y:S01]  /*9750*/  ISETP.GE.AND P0, PT, R12, RZ, PT ;  /* 0x000000ff0c00720c */ /* 0x008fe20003f06270 */
[----:B------:R-:W-:-:S04]  /*9760*/  IMAD.HI.U32 R12, R0, R11, RZ ;  /* 0x0000000b000c7227 */ /* 0x000fc800078e00ff */
[----:B0-----:R-:W-:Y:S02]  /*9770*/  IMAD.MOV.U32 R0, RZ, RZ, R8 ;  /* 0x000000ffff007224 */ /* 0x001fe400078e0008 */
[----:B------:R-:W-:Y:S01]  /*9780*/  IMAD.MOV.U32 R11, RZ, RZ, R5 ;  /* 0x000000ffff0b7224 */ /* 0x000fe200078e0005 */
[----:B------:R-:W3:Y:S01]  /*9790*/  LDL.LU R8, [R1+0x174] ;  /* 0x0001740001087983 */ /* 0x000ee20000300800 */
[----:B------:R-:W-:Y:S02]  /*97a0*/  @!P1 IMAD.MOV R0, RZ, RZ, -R0 ;  /* 0x000000ffff009224 */ /* 0x000fe400078e0a00 */
[----:B------:R-:W-:Y:S01]  /*97b0*/  @!P4 IMAD.MOV R11, RZ, RZ, -R11 ;  /* 0x000000ffff0bc224 */ /* 0x000fe200078e0a0b */
[----:B------:R0:W-:Y:S04]  /*97c0*/  STL [R1+0xb8], R9 ;  /* 0x0000b80901007387 */ /* 0x0001e80000100800 */
[----:B0-----:R-:W4:Y:S04]  /*97d0*/  LDL.LU R9, [R1+0x178] ;  /* 0x0001780001097983 */ /* 0x001f280000300800 */
[----:B------:R0:W-:Y:S02]  /*97e0*/  STL [R1+0xac], R0 ;  /* 0x0000ac0001007387 */ /* 0x0001e40000100800 */
[----:B0-----:R-:W-:-:S02]  /*97f0*/  IMAD.MOV.U32 R0, RZ, RZ, R2 ;  /* 0x000000ffff007224 */ /* 0x001fc400078e0002 */
[----:B------:R-:W5:Y:S04]  /*9800*/  LDL.LU R2, [R1+0x170] ;  /* 0x0001700001027983 */ /* 0x000f680000300800 */
[----:B------:R0:W-:Y:S04]  /*9810*/  STL [R1+0xa8], R11 ;  /* 0x0000a80b01007387 */ /* 0x0001e80000100800 */
[----:B0-----:R-:W5:Y:S01]  /*9820*/  LDL.LU R11, [R1+0x25f4] ;  /* 0x0025f400010b7983 */ /* 0x001f620000300800 */
[----:B------:R-:W-:-:S05]  /*9830*/  @!P5 IMAD.MOV R0, RZ, RZ, -R0 ;  /* 0x000000ffff00d224 */ /* 0x000fca00078e0a00 */
[----:B------:R0:W-:Y:S04]  /*9840*/  STL [R1+0xa4], R0 ;  /* 0x0000a40001007387 */ /* 0x0001e80000100800 */
[----:B0-----:R-:W5:Y:S01]  /*9850*/  LDL.LU R0, [R1+0x25f0] ;  /* 0x0025f00001007983 */ /* 0x001f620000300800 */
[C---:B------:R-:W-:Y:S02]  /*9860*/  ISETP.GT.U32.AND P6, PT, R27.reuse, R4, PT ;  /* 0x000000041b00720c */ /* 0x040fe40003fc4070 */
[C---:B------:R-:W-:Y:S01]  /*9870*/  ISETP.GT.U32.AND P3, PT, R27.reuse, R7, PT ;  /* 0x000000071b00720c */ /* 0x040fe20003f64070 */
[----:B------:R-:W-:Y:S01]  /*9880*/  IMAD.MOV R12, RZ, RZ, -R12 ;  /* 0x000000ffff0c7224 */ /* 0x000fe200078e0a0c */
[C---:B------:R-:W-:Y:S02]  /*9890*/  ISETP.GT.U32.AND P1, PT, R27.reuse, R6, PT ;  /* 0x000000061b00720c */ /* 0x040fe40003f24070 */
[----:B------:R-:W-:-:S07]  /*98a0*/  ISETP.GT.U32.AND P4, PT, R27, R10, PT ;  /* 0x0000000a1b00720c */ /* 0x000fce0003f84070 */
[--C-:B------:R-:W-:Y:S02]  /*98b0*/  @!P6 IMAD.IADD R4, R4, 0x1, -R27.reuse ;  /* 0x000000010404e824 */ /* 0x100fe400078e0a1b */
[----:B------:R-:W-:-:S03]  /*98c0*/  @!P3 IMAD.IADD R7, R7, 0x1, -R27 ;  /* 0x000000010707b824 */ /* 0x000fc600078e0a1b */
[----:B------:R-:W-:Y:S02]  /*98d0*/  ISETP.GT.U32.AND P6, PT, R27, R4, PT ;  /* 0x000000041b00720c */ /* 0x000fe40003fc4070 */
[----:B--2---:R-:W-:Y:S01]  /*98e0*/  IABS R5, R22 ;  /* 0x0000001600057213 */ /* 0x004fe20000000000 */
[--C-:B------:R-:W-:Y:S02]  /*98f0*/  @!P1 IMAD.IADD R6, R6, 0x1, -R27.reuse ;  /* 0x0000000106069824 */ /* 0x100fe400078e0a1b */
[----:B------:R-:W-:-:S08]  /*9900*/  @!P4 IMAD.IADD R10, R10, 0x1, -R27 ;  /* 0x000000010a0ac824 */ /* 0x000fd000078e0a1b */
[----:B------:R-:W-:Y:S01]  /*9910*/  @!P6 IMAD.IADD R4, R4, 0x1, -R27 ;  /* 0x000000010404e824 */ /* 0x000fe200078e0a1b */
[----:B------:R-:W-:Y:S02]  /*9920*/  ISETP.GE.AND P4, PT, R22, RZ, PT ;  /* 0x000000ff1600720c */ /* 0x000fe40003f86270 */
[----:B------:R-:W2:Y:S01]  /*9930*/  LDL.LU R22, [R1+0x198] ;  /* 0x0001980001167983 */ /* 0x000ea20000300800 */
[----:B---3--:R-:W-:Y:S02]  /*9940*/  ISETP.GE.AND P1, PT, R8, RZ, PT ;  /* 0x000000ff0800720c */ /* 0x008fe40003f26270 */
[----:B----4-:R-:W-:Y:S02]  /*9950*/  ISETP.GE.AND P6, PT, R9, RZ, PT ;  /* 0x000000ff0900720c */ /* 0x010fe40003fc6270 */
[----:B------:R-:W-:Y:S01]  /*9960*/  IABS R9, R14 ;  /* 0x0000000e00097213 */ /* 0x000fe20000000000 */
[----:B-----5:R-:W-:-:S05]  /*9970*/  IMAD R11, R27, R12, R11 ;  /* 0x0000000c1b0b7224 */ /* 0x020fca00078e020b */
[----:B------:R-:W-:Y:S02]  /*9980*/  ISETP.GT.U32.AND P3, PT, R27, R11, PT ;  /* 0x0000000b1b00720c */ /* 0x000fe40003f64070 */
[----:B------:R-:W-:Y:S01]  /*9990*/  ISETP.GE.AND P5, PT, R2, RZ, PT ;  /* 0x000000ff0200720c */ /* 0x000fe20003fa6270 */
[----:B------:R-:W-:Y:S01]  /*99a0*/  IMAD.MOV.U32 R12, RZ, RZ, R7 ;  /* 0x000000ffff0c7224 */ /* 0x000fe200078e0007 */
[----:B------:R-:W-:Y:S01]  /*99b0*/  IABS R2, R13 ;  /* 0x0000000d00027213 */ /* 0x000fe20000000000 */
[----:B------:R-:W-:Y:S02]  /*99c0*/  IMAD.MOV.U32 R7, RZ, RZ, R9 ;  /* 0x000000ffff077224 */ /* 0x000fe400078e0009 */
[----:B------:R-:W-:-:S06]  /*99d0*/  IMAD.HI.U32 R8, R0, R5, RZ ;  /* 0x0000000500087227 */ /* 0x000fcc00078e00ff */
[----:B------:R-:W-:Y:S01]  /*99e0*/  @!P3 IMAD.IADD R11, R11, 0x1, -R27 ;  /* 0x000000010b0bb824 */ /* 0x000fe200078e0a1b */
[C---:B------:R-:W-:Y:S01]  /*99f0*/  ISETP.GT.U32.AND P3, PT, R27.reuse, R10, PT ;  /* 0x0000000a1b00720c */ /* 0x040fe20003f64070 */
[----:B------:R-:W-:Y:S02]  /*9a00*/  IMAD.MOV R8, RZ, RZ, -R8 ;  /* 0x000000ffff087224 */ /* 0x000fe400078e0a08 */
[----:B------:R-:W-:Y:S02]  /*9a10*/  IMAD.MOV.U32 R9, RZ, RZ, R6 ;  /* 0x000000ffff097224 */ /* 0x000fe400078e0006 */
[----:B------:R-:W-:Y:S02]  /*9a20*/  IMAD R5, R27, R8, R5 ;  /* 0x000000081b057224 */ /* 0x000fe400078e0205 */
[----:B------:R-:W-:Y:S02]  /*9a30*/  @!P0 IMAD.MOV R12, RZ, RZ, -R12 ;  /* 0x000000ffff0c8224 */ /* 0x000fe400078e0a0c */
[----:B------:R-:W-:-:S04]  /*9a40*/  IMAD.HI.U32 R8, R0, R2, RZ ;  /* 0x0000000200087227 */ /* 0x000fc800078e00ff */
[----:B------:R-:W-:Y:S02]  /*9a50*/  @!P2 IMAD.MOV R9, RZ, RZ, -R9 ;  /* 0x000000ffff09a224 */ /* 0x000fe400078e0a09 */
[----:B------:R-:W-:Y:S01]  /*9a60*/  @!P5 IMAD.MOV R4, RZ, RZ, -R4 ;  /* 0x000000ffff04d224 */ /* 0x000fe200078e0a04 */
[----:B------:R0:W-:Y:S01]  /*9a70*/  STL [R1+0x98], R12 ;  /* 0x0000980c01007387 */ /* 0x0001e20000100800 */
[----:B------:R-:W-:Y:S01]  /*9a80*/  IMAD.MOV R8, RZ, RZ, -R8 ;  /* 0x000000ffff087224 */ /* 0x000fe200078e0a08 */
[----:B------:R-:W-:Y:S01]  /*9a90*/  ISETP.GE.AND P5, PT, R13, RZ, PT ;  /* 0x000000ff0d00720c */ /* 0x000fe20003fa6270 */
[----:B------:R-:W-:Y:S01]  /*9aa0*/  @!P3 IMAD.IADD R10, R10, 0x1, -R27 ;  /* 0x000000010a0ab824 */ /* 0x000fe200078e0a1b */
[----:B------:R-:W-:Y:S01]  /*9ab0*/  ISETP.GE.AND P3, PT, R14, RZ, PT ;  /* 0x000000ff0e00720c */ /* 0x000fe20003f66270 */
[----:B0-----:R-:W3:Y:S04]  /*9ac0*/  LDL.LU R12, [R1+0x194] ;  /* 0x00019400010c7983 */ /* 0x001ee80000300800 */
[----:B------:R-:W-:Y:S04]  /*9ad0*/  STL [R1+0x94], R9 ;  /* 0x0000940901007387 */ /* 0x000fe80000100800 */
[----:B------:R0:W-:Y:S04]  /*9ae0*/  STL [R1+0x90], R4 ;  /* 0x0000900401007387 */ /* 0x0001e80000100800 */
[----:B------:R-:W4:Y:S04]  /*9af0*/  LDL R13, [R1+0x19c] ;  /* 0x00019c00010d7983 */ /* 0x000f280000100800 */
[----:B------:R-:W5:Y:S01]  /*9b00*/  LDL R14, [R1+0x1a0] ;  /* 0x0001a000010e7983 */ /* 0x000f620000100800 */
[----:B0-----:R-:W-:-:S03]  /*9b10*/  IMAD R4, R27, R8, R2 ;  /* 0x000000081b047224 */ /* 0x001fc600078e0202 */
[----:B------:R-:W3:Y:S01]  /*9b20*/  LDL.LU R8, [R1+0x190] ;  /* 0x0001900001087983 */ /* 0x000ee20000300800 */
[----:B------:R-:W-:Y:S01]  /*9b30*/  ISETP.GT.U32.AND P0, PT, R27, R11, PT ;  /* 0x0000000b1b00720c */ /* 0x000fe20003f04070 */
[----:B------:R-:W-:Y:S02]  /*9b40*/  IMAD.MOV.U32 R9, RZ, RZ, R10 ;  /* 0x000000ffff097224 */ /* 0x000fe400078e000a */
[----:B------:R-:W-:Y:S01]  /*9b50*/  IMAD.HI.U32 R6, R0, R7, RZ ;  /* 0x0000000700067227 */ /* 0x000fe200078e00ff */
[----:B--2---:R-:W-:-:S03]  /*9b60*/  IABS R10, R22 ;  /* 0x00000016000a7213 */ /* 0x004fc60000000000 */
[----:B------:R-:W-:Y:S02]  /*9b70*/  @!P1 IMAD.MOV R9, RZ, RZ, -R9 ;  /* 0x000000ffff099224 */ /* 0x000fe400078e0a09 */
[----:B------:R-:W-:-:S04]  /*9b80*/  IMAD.MOV R6, RZ, RZ, -R6 ;  /* 0x000000ffff067224 */ /* 0x000fc800078e0a06 */
[----:B------:R-:W-:Y:S01]  /*9b90*/  @!P0 IMAD.IADD R11, R11, 0x1, -R27 ;  /* 0x000000010b0b8824 */ /* 0x000fe200078e0a1b */
[----:B------:R-:W-:Y:S03]  /*9ba0*/  STL [R1+0x8c], R9 ;  /* 0x00008c0901007387 */ /* 0x000fe60000100800 */
[----:B------:R-:W-:Y:S01]  /*9bb0*/  @!P6 IMAD.MOV R11, RZ, RZ, -R11 ;  /* 0x000000ffff0be224 */ /* 0x000fe200078e0a0b */
[----:B------:R0:W-:Y:S01]  /*9bc0*/  STL [R1+0x25ec], R22 ;  /* 0x0025ec1601007387 */ /* 0x0001e20000100800 */
[----:B------:R-:W-:-:S03]  /*9bd0*/  IMAD R2, R27, R6, R7 ;  /* 0x000000061b027224 */ /* 0x000fc600078e0207 */
[----:B------:R1:W-:Y:S04]  /*9be0*/  STL [R1+0x84], R11 ;  /* 0x0000840b01007387 */ /* 0x0003e80000100800 */
[----:B0-----:R-:W2:Y:S01]  /*9bf0*/  LDL R22, [R1+0x1a8] ;  /* 0x0001a80001167983 */ /* 0x001ea20000100800 */
[----:B-1----:R-:W-:Y:S01]  /*9c00*/  IMAD.MOV.U32 R11, RZ, RZ, R10 ;  /* 0x000000ffff0b7224 */ /* 0x002fe200078e000a */
[----:B------:R-:W-:Y:S02]  /*9c10*/  ISETP.GT.U32.AND P2, PT, R27, R5, PT ;  /* 0x000000051b00720c */ /* 0x000fe40003f44070 */
[----:B----4-:R-:W-:Y:S02]  /*9c20*/  IABS R7, R13 ;  /* 0x0000000d00077213 */ /* 0x010fe40000000000 */
[----:B---3--:R-:W-:-:S02]  /*9c30*/  ISETP.GE.AND P0, PT, R8, RZ, PT ;  /* 0x000000ff0800720c */ /* 0x008fc40003f06270 */
[----:B------:R-:W-:-:S05]  /*9c40*/  IABS R8, R8 ;  /* 0x0000000800087213 */ /* 0x000fca0000000000 */
[----:B------:R-:W-:-:S04]  /*9c50*/  IMAD.HI.U32 R13, R0, R8, RZ ;  /* 0x00000008000d7227 */ /* 0x000fc800078e00ff */
[----:B------:R-:W-:Y:S02]  /*9c60*/  IMAD.MOV R10, RZ, RZ, -R13 ;  /* 0x000000ffff0a7224 */ /* 0x000fe400078e0a0d */
[----:B------:R-:W-:-:S04]  /*9c70*/  IMAD.HI.U32 R13, R0, R11, RZ ;  /* 0x0000000b000d7227 */ /* 0x000fc800078e00ff */
[----:B------:R-:W-:-:S04]  /*9c80*/  IMAD.MOV R13, RZ, RZ, -R13 ;  /* 0x000000ffff0d7224 */ /* 0x000fc800078e0a0d */
[----:B------:R-:W-:Y:S02]  /*9c90*/  IMAD R11, R27, R13, R11 ;  /* 0x0000000d1b0b7224 */ /* 0x000fe400078e020b */
[----:B------:R-:W3:Y:S01]  /*9ca0*/  LDL R13, [R1+0x1a4] ;  /* 0x0001a400010d7983 */ /* 0x000ee20000100800 */
[----:B-----5:R-:W-:-:S03]  /*9cb0*/  IABS R9, R14 ;  /* 0x0000000e00097213 */ /* 0x020fc60000000000 */
[----:B------:R-:W4:Y:S01]  /*9cc0*/  LDL R14, [R1+0x1ac] ;  /* 0x0001ac00010e7983 */ /* 0x000f220000100800 */
[----:B------:R-:W-:-:S05]  /*9cd0*/  @!P2 IMAD.IADD R5, R5, 0x1, -R27 ;  /* 0x000000010505a824 */ /* 0x000fca00078e0a1b */
[C---:B------:R-:W-:Y:S02]  /*9ce0*/  ISETP.GT.U32.AND P1, PT, R27.reuse, R5, PT ;  /* 0x000000051b00720c */ /* 0x040fe40003f24070 */
[----:B------:R-:W-:Y:S02]  /*9cf0*/  ISETP.GT.U32.AND P6, PT, R27, R4, PT ;  /* 0x000000041b00720c */ /* 0x000fe40003fc4070 */
[----:B------:R-:W-:Y:S02]  /*9d00*/  ISETP.GE.AND P2, PT, R12, RZ, PT ;  /* 0x000000ff0c00720c */ /* 0x000fe40003f46270 */
[----:B------:R-:W-:-:S07]  /*9d10*/  IABS R12, R12 ;  /* 0x0000000c000c7213 */ /* 0x000fce0000000000 */
[----:B------:R-:W-:Y:S01]  /*9d20*/  @!P1 IMAD.IADD R5, R5, 0x1, -R27 ;  /* 0x0000000105059824 */ /* 0x000fe200078e0a1b */
[----:B------:R-:W-:Y:S01]  /*9d30*/  ISETP.GT.U32.AND P1, PT, R27, R2, PT ;  /* 0x000000021b00720c */ /* 0x000fe20003f24070 */
[----:B------:R-:W-:-:S04]  /*9d40*/  IMAD.HI.U32 R6, R0, R12, RZ ;  /* 0x0000000c00067227 */ /* 0x000fc800078e00ff */
[----:B------:R-:W-:Y:S02]  /*9d50*/  @!P6 IMAD.IADD R4, R4, 0x1, -R27 ;  /* 0x000000010404e824 */ /* 0x000fe400078e0a1b */
[----:B------:R-:W-:-:S04]  /*9d60*/  IMAD.MOV R6, RZ, RZ, -R6 ;  /* 0x000000ffff067224 */ /* 0x000fc800078e0a06 */
[C---:B------:R-:W-:Y:S02]  /*9d70*/  IMAD R12, R27.reuse, R6, R12 ;  /* 0x000000061b0c7224 */ /* 0x040fe400078e020c */
[----:B------:R-:W-:Y:S01]  /*9d80*/  @!P1 IMAD.IADD R2, R2, 0x1, -R27 ;  /* 0x0000000102029824 */ /* 0x000fe200078e0a1b */
[----:B------:R-:W-:Y:S01]  /*9d90*/  ISETP.GT.U32.AND P1, PT, R27, R4, PT ;  /* 0x000000041b00720c */ /* 0x000fe20003f24070 */
[----:B------:R-:W-:-:S04]  /*9da0*/  IMAD.HI.U32 R6, R0, R9, RZ ;  /* 0x0000000900067227 */ /* 0x000fc800078e00ff */
[----:B------:R-:W-:Y:S02]  /*9db0*/  IMAD R8, R27, R10, R8 ;  /* 0x0000000a1b087224 */ /* 0x000fe400078e0208 */
[----:B------:R-:W-:-:S04]  /*9dc0*/  IMAD.HI.U32 R10, R0, R7, RZ ;  /* 0x00000007000a7227 */ /* 0x000fc800078e00ff */
[----:B------:R-:W-:Y:S02]  /*9dd0*/  IMAD.MOV R6, RZ, RZ, -R6 ;  /* 0x000000ffff067224 */ /* 0x000fe400078e0a06 */
[----:B------:R-:W-:Y:S02]  /*9de0*/  IMAD.MOV R10, RZ, RZ, -R10 ;  /* 0x000000ffff0a7224 */ /* 0x000fe400078e0a0a */
[C---:B------:R-:W-:Y:S01]  /*9df0*/  IMAD R9, R27.reuse, R6, R9 ;  /* 0x000000061b097224 */ /* 0x040fe200078e0209 */
[----:B--2---:R-:W-:Y:S01]  /*9e00*/  IABS R6, R22 ;  /* 0x0000001600067213 */ /* 0x004fe20000000000 */
[----:B------:R-:W-:Y:S02]  /*9e10*/  @!P4 IMAD.MOV R5, RZ, RZ, -R5 ;  /* 0x000000ffff05c224 */ /* 0x000fe400078e0a05 */
[----:B------:R-:W-:Y:S02]  /*9e20*/  IMAD R7, R27, R10, R7 ;  /* 0x0000000a1b077224 */ /* 0x000fe400078e0207 */
[----:B------:R-:W-:Y:S01]  /*9e30*/  @!P1 IMAD.IADD R4, R4, 0x1, -R27 ;  /* 0x0000000104049824 */ /* 0x000fe200078e0a1b */
[----:B------:R0:W-:Y:S03]  /*9e40*/  STL [R1+0x80], R5 ;  /* 0x0000800501007387 */ /* 0x0001e60000100800 */
[----:B------:R-:W-:-:S02]  /*9e50*/  IMAD.MOV.U32 R22, RZ, RZ, R4 ;  /* 0x000000ffff167224 */ /* 0x000fc400078e0004 */
[----:B0-----:R-:W-:Y:S02]  /*9e60*/  IMAD.MOV.U32 R5, RZ, RZ, R6 ;  /* 0x000000ffff057224 */ /* 0x001fe400078e0006 */
[----:B------:R-:W-:Y:S02]  /*9e70*/  @!P5 IMAD.MOV R22, RZ, RZ, -R22 ;  /* 0x000000ffff16d224 */ /* 0x000fe400078e0a16 */
[----:B------:R-:W-:-:S04]  /*9e80*/  IMAD.HI.U32 R4, R0, R5, RZ ;  /* 0x0000000500047227 */ /* 0x000fc800078e00ff */
[----:B------:R-:W-:Y:S01]  /*9e90*/  IMAD.MOV R4, RZ, RZ, -R4 ;  /* 0x000000ffff047224 */ /* 0x000fe200078e0a04 */
[----:B------:R0:W-:Y:S03]  /*9ea0*/  STL [R1+0x78], R22 ;  /* 0x0000781601007387 */ /* 0x0001e60000100800 */
[----:B------:R-:W-:Y:S01]  /*9eb0*/  IMAD R4, R27, R4, R5 ;  /* 0x000000041b047224 */ /* 0x000fe200078e0205 */
[----:B0-----:R-:W2:Y:S04]  /*9ec0*/  LDL.LU R22, [R1+0x25ec] ;  /* 0x0025ec0001167983 */ /* 0x001ea80000300800 */
[----:B------:R-:W5:Y:S01]  /*9ed0*/  LDL R5, [R1+0x1b0] ;  /* 0x0001b00001057983 */ /* 0x000f620000100800 */
[----:B---3--:R-:W-:-:S02]  /*9ee0*/  IABS R10, R13 ;  /* 0x0000000d000a7213 */ /* 0x008fc40000000000 */
[----:B----4-:R-:W-:-:S03]  /*9ef0*/  IABS R13, R14 ;  /* 0x0000000e000d7213 */ /* 0x010fc60000000000 */
[----:B------:R-:W-:-:S04]  /*9f00*/  IMAD.HI.U32 R14, R0, R10, RZ ;  /* 0x0000000a000e7227 */ /* 0x000fc800078e00ff */
[----:B------:R-:W-:-:S04]  /*9f10*/  IMAD.MOV R14, RZ, RZ, -R14 ;  /* 0x000000ffff0e7224 */ /* 0x000fc800078e0a0e */
[C---:B------:R-:W-:Y:S02]  /*9f20*/  IMAD R10, R27.reuse, R14, R10 ;  /* 0x0000000e1b0a7224 */ /* 0x040fe400078e020a */
[----:B------:R-:W3:Y:S01]  /*9f30*/  LDL R14, [R1+0x1b4] ;  /* 0x0001b400010e7983 */ /* 0x000ee20000100800 */
[C---:B------:R-:W-:Y:S02]  /*9f40*/  ISETP.GT.U32.AND P6, PT, R27.reuse, R8, PT ;  /* 0x000000081b00720c */ /* 0x040fe40003fc4070 */
[C---:B------:R-:W-:Y:S01]  /*9f50*/  ISETP.GT.U32.AND P4, PT, R27.reuse, R2, PT ;  /* 0x000000021b00720c */ /* 0x040fe20003f84070 */
[----:B------:R-:W-:Y:S01]  /*9f60*/  IMAD.MOV.U32 R6, RZ, RZ, R13 ;  /* 0x000000ffff067224 */ /* 0x000fe200078e000d */
[----:B------:R-:W-:-:S09]  /*9f70*/  ISETP.GT.U32.AND P1, PT, R27, R12, PT ;  /* 0x0000000c1b00720c */ /* 0x000fd20003f24070 */
[----:B------:R-:W-:-:S05]  /*9f80*/  @!P6 IMAD.IADD R8, R8, 0x1, -R27 ;  /* 0x000000010808e824 */ /* 0x000fca00078e0a1b */
[----:B------:R-:W-:Y:S01]  /*9f90*/  ISETP.GT.U32.AND P6, PT, R27, R8, PT ;  /* 0x000000081b00720c */ /* 0x000fe20003fc4070 */
[----:B------:R-:W-:-:S04]  /*9fa0*/  IMAD.HI.U32 R13, R0, R6, RZ ;  /* 0x00000006000d7227 */ /* 0x000fc800078e00ff */
[----:B------:R-:W-:Y:S02]  /*9fb0*/  @!P4 IMAD.IADD R2, R2, 0x1, -R27 ;  /* 0x000000010202c824 */ /* 0x000fe400078e0a1b */
[----:B------:R-:W-:Y:S02]  /*9fc0*/  IMAD.MOV R13, RZ, RZ, -R13 ;  /* 0x000000ffff0d7224 */ /* 0x000fe400078e0a0d */
[----:B------:R-:W-:Y:S02]  /*9fd0*/  @!P3 IMAD.MOV R2, RZ, RZ, -R2 ;  /* 0x000000ffff02b224 */ /* 0x000fe400078e0a02 */
[----:B------:R-:W-:Y:S02]  /*9fe0*/  IMAD R6, R27, R13, R6 ;  /* 0x0000000d1b067224 */ /* 0x000fe400078e0206 */
[--C-:B------:R-:W-:Y:S01]  /*9ff0*/  @!P6 IMAD.IADD R8, R8, 0x1, -R27.reuse ;  /* 0x000000010808e824 */ /* 0x100fe200078e0a1b */
[----:B------:R-:W4:Y:S01]  /*a000*/  LDL.LU R13, [R1+0x19c] ;  /* 0x00019c00010d7983 */ /* 0x000f220000300800 */
[----:B------:R-:W-:-:S03]  /*a010*/  @!P1 IMAD.IADD R12, R12, 0x1, -R27 ;  /* 0x000000010c0c9824 */ /* 0x000fc600078e0a1b */
[----:B------:R5:W-:Y:S01]  /*a020*/  STL [R1+0x70], R2 ;  /* 0x0000700201007387 */ /* 0x000be20000100800 */
[----:B--2---:R-:W-:Y:S01]  /*a030*/  ISETP.GE.AND P1, PT, R22, RZ, PT ;  /* 0x000000ff1600720c */ /* 0x004fe20003f26270 */
[----:B------:R-:W-:Y:S01]  /*a040*/  IMAD.MOV.U32 R22, RZ, RZ, R8 ;  /* 0x000000ffff167224 */ /* 0x000fe200078e0008 */
[----:B-----5:R-:W-:Y:S02]  /*a050*/  IABS R2, R5 ;  /* 0x0000000500027213 */ /* 0x020fe40000000000 */
[----:B------:R-:W2:Y:S01]  /*a060*/  LDL.LU R5, [R1+0x1a0] ;  /* 0x0001a00001057983 */ /* 0x000ea20000300800 */
[----:B---3--:R-:W-:-:S03]  /*a070*/  IABS R8, R14 ;  /* 0x0000000e00087213 */ /* 0x008fc60000000000 */
[----:B------:R-:W3:Y:S01]  /*a080*/  LDL.LU R14, [R1+0x1a4] ;  /* 0x0001a400010e7983 */ /* 0x000ee20000300800 */
[----:B------:R-:W-:Y:S01]  /*a090*/  @!P0 IMAD.MOV R22, RZ, RZ, -R22 ;  /* 0x000000ffff168224 */ /* 0x000fe200078e0a16 */
[----:B------:R-:W-:-:S04]  /*a0a0*/  ISETP.GT.U32.AND P0, PT, R27, R10, PT ;  /* 0x0000000a1b00720c */ /* 0x000fc80003f04070 */
[----:B------:R0:W-:Y:S09]  /*a0b0*/  STL [R1+0x1d0], R22 ;  /* 0x0001d01601007387 */ /* 0x0001f20000100800 */
[----:B------:R-:W-:Y:S01]  /*a0c0*/  @!P0 IMAD.IADD R10, R10, 0x1, -R27 ;  /* 0x000000010a0a8824 */ /* 0x000fe200078e0a1b */
[----:B0-----:R-:W5:Y:S01]  /*a0d0*/  LDL.LU R22, [R1+0x1b8] ;  /* 0x0001b80001167983 */ /* 0x001f620000300800 */
[----:B---3--:R-:W-:-:S03]  /*a0e0*/  ISETP.GE.AND P0, PT, R14, RZ, PT ;  /* 0x000000ff0e00720c */ /* 0x008fc60003f06270 */
[----:B------:R-:W3:Y:S01]  /*a0f0*/  LDL.LU R14, [R1+0x1c0] ;  /* 0x0001c000010e7983 */ /* 0x000ee20000300800 */
[C---:B------:R-:W-:Y:S02]  /*a100*/  ISETP.GT.U32.AND P5, PT, R27.reuse, R11, PT ;  /* 0x0000000b1b00720c */ /* 0x040fe40003fa4070 */
[C---:B------:R-:W-:Y:S02]  /*a110*/  ISETP.GT.U32.AND P4, PT, R27.reuse, R7, PT ;  /* 0x000000071b00720c */ /* 0x040fe40003f84070 */
[----:B------:R-:W-:-:S09]  /*a120*/  ISETP.GT.U32.AND P6, PT, R27, R9, PT ;  /* 0x000000091b00720c */ /* 0x000fd20003fc4070 */
[--C-:B------:R-:W-:Y:S01]  /*a130*/  @!P5 IMAD.IADD R11, R11, 0x1, -R27.reuse ;  /* 0x000000010b0bd824 */ /* 0x100fe200078e0a1b */
[----:B------:R-:W-:Y:S01]  /*a140*/  ISETP.GT.U32.AND P5, PT, R27, R12, PT ;  /* 0x0000000c1b00720c */ /* 0x000fe20003fa4070 */
[--C-:B------:R-:W-:Y:S02]  /*a150*/  @!P4 IMAD.IADD R7, R7, 0x1, -R27.reuse ;  /* 0x000000010707c824 */ /* 0x100fe400078e0a1b */
[----:B------:R-:W-:Y:S01]  /*a160*/  @!P6 IMAD.IADD R9, R9, 0x1, -R27 ;  /* 0x000000010909e824 */ /* 0x000fe200078e0a1b */
[----:B------:R-:W-:-:S04]  /*a170*/  ISETP.GT.U32.AND P4, PT, R27, R11, PT ;  /* 0x0000000b1b00720c */ /* 0x000fc80003f84070 */
[C---:B------:R-:W-:Y:S01]  /*a180*/  ISETP.GT.U32.AND P3, PT, R27.reuse, R9, PT ;  /* 0x000000091b00720c */ /* 0x040fe20003f64070 */
[----:B---3--:R0:W-:Y:S04]  /*a190*/  STL [R1+0x25e4], R14 ;  /* 0x0025e40e01007387 */ /* 0x0081e80000100800 */
[----:B0-----:R-:W3:Y:S01]  /*a1a0*/  LDL.LU R14, [R1+0x1a8] ;  /* 0x0001a800010e7983 */ /* 0x001ee20000300800 */
[--C-:B------:R-:W-:Y:S01]  /*a1b0*/  @!P5 IMAD.IADD R12, R12, 0x1, -R27.reuse ;  /* 0x000000010c0cd824 */ /* 0x100fe200078e0a1b */
[----:B------:R-:W-:Y:S02]  /*a1c0*/  ISETP.GT.U32.AND P5, PT, R27, R4, PT ;  /* 0x000000041b00720c */ /* 0x000fe40003fa4070 */
[--C-:B------:R-:W-:Y:S01]  /*a1d0*/  @!P4 IMAD.IADD R11, R11, 0x1, -R27.reuse ;  /* 0x000000010b0bc824 */ /* 0x100fe200078e0a1b */
[----:B----4-:R-:W-:Y:S01]  /*a1e0*/  ISETP.GE.AND P4, PT, R13, RZ, PT ;  /* 0x000000ff0d00720c */ /* 0x010fe20003f86270 */
[----:B------:R-:W-:Y:S01]  /*a1f0*/  IMAD.HI.U32 R13, R0, R2, RZ ;  /* 0x00000002000d7227 */ /* 0x000fe200078e00ff */
[----:B------:R0:W-:Y:S03]  /*a200*/  STL [R1+0x25e8], R8 ;  /* 0x0025e80801007387 */ /* 0x0001e60000100800 */
[----:B------:R-:W-:Y:S01]  /*a210*/  @!P3 IMAD.IADD R9, R9, 0x1, -R27 ;  /* 0x000000010909b824 */ /* 0x000fe200078e0a1b */
[----:B--2---:R-:W-:Y:S01]  /*a220*/  ISETP.GE.AND P3, PT, R5, RZ, PT ;  /* 0x000000ff0500720c */ /* 0x004fe20003f66270 */
[----:B------:R-:W-:-:S02]  /*a230*/  IMAD.MOV R13, RZ, RZ, -R13 ;  /* 0x000000ffff0d7224 */ /* 0x000fc400078e0a0d */
[----:B------:R-:W-:-:S04]  /*a240*/  IMAD.HI.U32 R5, R0, R8, RZ ;  /* 0x0000000800057227 */ /* 0x000fc800078e00ff */
[----:B0-----:R-:W-:Y:S02]  /*a250*/  IMAD.MOV.U32 R8, RZ, RZ, R11 ;  /* 0x000000ffff087224 */ /* 0x001fe400078e000b */
[----:B------:R-:W-:Y:S02]  /*a260*/  @!P2 IMAD.MOV R12, RZ, RZ, -R12 ;  /* 0x000000ffff0ca224 */ /* 0x000fe400078e0a0c */
[----:B------:R-:W-:Y:S02]  /*a270*/  IMAD R2, R27, R13, R2 ;  /* 0x0000000d1b027224 */ /* 0x000fe400078e0202 */
[----:B------:R-:W-:Y:S01]  /*a280*/  @!P1 IMAD.MOV R8, RZ, RZ, -R8 ;  /* 0x000000ffff089224 */ /* 0x000fe200078e0a08 */
[----:B------:R-:W2:Y:S01]  /*a290*/  LDL.LU R13, [R1+0x1bc] ;  /* 0x0001bc00010d7983 */ /* 0x000ea20000300800 */
[----:B------:R-:W-:-:S03]  /*a2a0*/  @!P5 IMAD.IADD R4, R4, 0x1, -R27 ;  /* 0x000000010404d824 */ /* 0x000fc600078e0a1b */
[----:B------:R-:W4:Y:S04]  /*a2b0*/  LDL.LU R11, [R1+0x1b0] ;  /* 0x0001b000010b7983 */ /* 0x000f280000300800 */
[----:B------:R0:W-:Y:S04]  /*a2c0*/  STL [R1+0x210], R12 ;  /* 0x0002100c01007387 */ /* 0x0001e80000100800 */
[----:B0-----:R-:W2:Y:S04]  /*a2d0*/  LDL.LU R12, [R1+0x1b4] ;  /* 0x0001b400010c7983 */ /* 0x001ea80000300800 */
[----:B------:R0:W-:Y:S01]  /*a2e0*/  STL [R1+0x214], R8 ;  /* 0x0002140801007387 */ /* 0x0001e20000100800 */
[----:B------:R-:W-:-:S02]  /*a2f0*/  ISETP.GT.U32.AND P6, PT, R27, R7, PT ;  /* 0x000000071b00720c */ /* 0x000fc40003fc4070 */
[----:B------:R-:W-:-:S11]  /*a300*/  ISETP.GT.U32.AND P2, PT, R27, R10, PT ;  /* 0x0000000a1b00720c */ /* 0x000fd60003f44070 */
[----:B------:R-:W-:-:S04]  /*a310*/  @!P6 IMAD.IADD R7, R7, 0x1, -R27 ;  /* 0x000000010707e824 */ /* 0x000fc800078e0a1b */
[----:B0-----:R-:W-:-:S04]  /*a320*/  IMAD.MOV.U32 R8, RZ, RZ, R7 ;  /* 0x000000ffff087224 */ /* 0x001fc800078e0007 */
[----:B------:R-:W-:Y:S01]  /*a330*/  @!P4 IMAD.MOV R8, RZ, RZ, -R8 ;  /* 0x000000ffff08c224 */ /* 0x000fe200078e0a08 */
[----:B------:R-:W-:Y:S01]  /*a340*/  ISETP.GT.U32.AND P4, PT, R27, R2, PT ;  /* 0x000000021b00720c */ /* 0x000fe20003f84070 */
[----:B------:R-:W-:-:S04]  /*a350*/  @!P2 IMAD.IADD R10, R10, 0x1, -R27 ;  /* 0x000000010a0aa824 */ /* 0x000fc800078e0a1b */
[----:B------:R-:W-:Y:S01]  /*a360*/  @!P0 IMAD.MOV R10, RZ, RZ, -R10 ;  /* 0x000000ffff0a8224 */ /* 0x000fe200078e0a0a */
[----:B-----5:R-:W-:-:S07]  /*a370*/  IABS R7, R22 ;  /* 0x0000001600077213 */ /* 0x020fce0000000000 */
[----:B------:R-:W-:Y:S01]  /*a380*/  @!P4 IMAD.IADD R2, R2, 0x1, -R27 ;  /* 0x000000010202c824 */ /* 0x000fe200078e0a1b */
[----:B------:R-:W-:Y:S02]  /*a390*/  ISETP.GE.AND P4, PT, R22, RZ, PT ;  /* 0x000000ff1600720c */ /* 0x000fe40003f86270 */
[----:B---3--:R-:W-:Y:S01]  /*a3a0*/  ISETP.GE.AND P5, PT, R14, RZ, PT ;  /* 0x000000ff0e00720c */ /* 0x008fe20003fa6270 */
[----:B------:R-:W-:Y:S02]  /*a3b0*/  IMAD.MOV.U32 R14, RZ, RZ, R9 ;  /* 0x000000ffff0e7224 */ /* 0x000fe400078e0009 */
[----:B------:R-:W3:Y:S02]  /*a3c0*/  LDL.LU R9, [R1+0x1ac] ;  /* 0x0001ac0001097983 */ /* 0x000ee40000300800 */
[----:B------:R-:W-:Y:S02]  /*a3d0*/  @!P3 IMAD.MOV R14, RZ, RZ, -R14 ;  /* 0x000000ffff0eb224 */ /* 0x000fe400078e0a0e */
[----:B------:R0:W-:Y:S04]  /*a3e0*/  STL [R1+0x22c], R8 ;  /* 0x00022c0801007387 */ /* 0x0001e80000100800 */
[----:B0-----:R-:W5:Y:S04]  /*a3f0*/  LDL.LU R8, [R1+0x25e8] ;  /* 0x0025e80001087983 */ /* 0x001f680000300800 */
[----:B------:R0:W-:Y:S04]  /*a400*/  STL [R1+0x230], R14 ;  /* 0x0002300e01007387 */ /* 0x0001e80000100800 */
[----:B0-----:R-:W5:Y:S04]  /*a410*/  LDL.LU R14, [R1+0x25e4] ;  /* 0x0025e400010e7983 */ /* 0x001f680000300800 */
[----:B------:R0:W-:Y:S04]  /*a420*/  STL [R1+0x218], R10 ;  /* 0x0002180a01007387 */ /* 0x0001e80000100800 */
[----:B0-----:R-:W5:Y:S04]  /*a430*/  LDL.LU R10, [R1+0x1c4] ;  /* 0x0001c400010a7983 */ /* 0x001f680000300800 */
[----:B------:R-:W5:Y:S01]  /*a440*/  LDL.LU R22, [R1+0x1c8] ;  /* 0x0001c80001167983 */ /* 0x000f620000300800 */
[----:B------:R-:W-:-:S02]  /*a450*/  ISETP.GT.U32.AND P6, PT, R27, R6, PT ;  /* 0x000000061b00720c */ /* 0x000fc40003fc4070 */
[----:B------:R-:W-:-:S11]  /*a460*/  ISETP.GT.U32.AND P1, PT, R27, R4, PT ;  /* 0x000000041b00720c */ /* 0x000fd60003f24070 */
[----:B------:R-:W-:-:S05]  /*a470*/  @!P6 IMAD.IADD R6, R6, 0x1, -R27 ;  /* 0x000000010606e824 */ /* 0x000fca00078e0a1b */
[----:B------:R-:W-:Y:S01]  /*a480*/  ISETP.GT.U32.AND P6, PT, R27, R6, PT ;  /* 0x000000061b00720c */ /* 0x000fe20003fc4070 */
[----:B------:R-:W-:-:S12]  /*a490*/  @!P1 IMAD.IADD R4, R4, 0x1, -R27 ;  /* 0x0000000104049824 */ /* 0x000fd800078e0a1b */
[----:B------:R-:W-:Y:S01]  /*a4a0*/  @!P6 IMAD.IADD R6, R6, 0x1, -R27 ;  /* 0x000000010606e824 */ /* 0x000fe200078e0a1b */
[----:B--2---:R-:W-:Y:S01]  /*a4b0*/  ISETP.GE.AND P6, PT, R12, RZ, PT ;  /* 0x000000ff0c00720c */ /* 0x004fe20003fc6270 */
[----:B------:R-:W-:-:S04]  /*a4c0*/  IMAD.MOV.U32 R12, RZ, RZ, R4 ;  /* 0x000000ffff0c7224 */ /* 0x000fc800078e0004 */
[----:B------:R-:W-:Y:S01]  /*a4d0*/  @!P5 IMAD.MOV R12, RZ, RZ, -R12 ;  /* 0x000000ffff0cd224 */ /* 0x000fe200078e0a0c */
[----:B----4-:R-:W-:Y:S02]  /*a4e0*/  ISETP.GE.AND P1, PT, R11, RZ, PT ;  /* 0x000000ff0b00720c */ /* 0x010fe40003f26270 */
[----:B------:R-:W-:Y:S02]  /*a4f0*/  IABS R11, R13 ;  /* 0x0000000d000b7213 */ /* 0x000fe40000000000 */
[----:B------:R0:W-:Y:S01]  /*a500*/  STL [R1+0x228], R12 ;  /* 0x0002280c01007387 */ /* 0x0001e20000100800 */
[----:B------:R-:W-:-:S03]  /*a510*/  ISETP.GT.U32.AND P0, PT, R27, R2, PT ;  /* 0x000000021b00720c */ /* 0x000fc60003f04070 */
[----:B0-----:R-:W2:Y:S10]  /*a520*/  LDL R12, [R1+0x1cc] ;  /* 0x0001cc00010c7983 */ /* 0x001eb40000100800 */
[----:B------:R-:W-:-:S04]  /*a530*/  @!P0 IMAD.IADD R2, R2, 0x1, -R27 ;  /* 0x0000000102028824 */ /* 0x000fc800078e0a1b */
[----:B------:R-:W-:Y:S01]  /*a540*/  @!P1 IMAD.MOV R2, RZ, RZ, -R2 ;  /* 0x000000ffff029224 */ /* 0x000fe200078e0a02 */
[----:B---3--:R-:W-:-:S13]  /*a550*/  ISETP.GE.AND P3, PT, R9, RZ, PT ;  /* 0x000000ff0900720c */ /* 0x008fda0003f66270 */
[----:B------:R-:W-:Y:S01]  /*a560*/  @!P3 IMAD.MOV R6, RZ, RZ, -R6 ;  /* 0x000000ffff06b224 */ /* 0x000fe200078e0a06 */
[----:B------:R-:W-:-:S04]  /*a570*/  ISETP.GE.AND P3, PT, R13, RZ, PT ;  /* 0x000000ff0d00720c */ /* 0x000fc80003f66270 */
[----:B------:R-:W-:Y:S04]  /*a580*/  STL [R1+0x21c], R6 ;  /* 0x00021c0601007387 */ /* 0x000fe80000100800 */
[----:B------:R-:W3:Y:S01]  /*a590*/  LDL R13, [R1+0x1d4] ;  /* 0x0001d400010d7983 */ /* 0x000ee20000100800 */
[----:B-----5:R-:W-:Y:S02]  /*a5a0*/  IABS R9, R14 ;  /* 0x0000000e00097213 */ /* 0x020fe40000000000 */
[----:B------:R-:W-:Y:S02]  /*a5b0*/  ISETP.GE.AND P0, PT, R14, RZ, PT ;  /* 0x000000ff0e00720c */ /* 0x000fe40003f06270 */
[----:B------:R-:W4:Y:S04]  /*a5c0*/  LDL R14, [R1+0x1d8] ;  /* 0x0001d800010e7983 */ /* 0x000f280000100800 */
[----:B------:R0:W-:Y:S01]  /*a5d0*/  STL [R1+0x224], R2 ;  /* 0x0002240201007387 */ /* 0x0001e20000100800 */
[----:B------:R-:W-:-:S02]  /*a5e0*/  ISETP.GE.AND P1, PT, R22, RZ, PT ;  /* 0x000000ff1600720c */ /* 0x000fc40003f26270 */
[----:B0-----:R-:W-:Y:S02]  /*a5f0*/  IABS R2, R22 ;  /* 0x0000001600027213 */ /* 0x001fe40000000000 */
[----:B------:R-:W5:Y:S01]  /*a600*/  LDL.LU R22, [R1+0x1dc] ;  /* 0x0001dc0001167983 */ /* 0x000f620000300800 */
[----:B------:R-:W-:-:S04]  /*a610*/  IMAD.MOV R5, RZ, RZ, -R5 ;  /* 0x000000ffff057224 */ /* 0x000fc800078e0a05 */
[----:B------:R-:W-:-:S05]  /*a620*/  IMAD R8, R27, R5, R8 ;  /* 0x000000051b087224 */ /* 0x000fca00078e0208 */
[----:B------:R-:W-:Y:S01]  /*a630*/  ISETP.GT.U32.AND P2, PT, R27, R8, PT ;  /* 0x000000081b00720c */ /* 0x000fe20003f44070 */
[----:B------:R-:W-:-:S04]  /*a640*/  IMAD.HI.U32 R5, R0, R7, RZ ;  /* 0x0000000700057227 */ /* 0x000fc800078e00ff */
[----:B------:R-:W-:-:S08]  /*a650*/  IMAD.MOV R5, RZ, RZ, -R5 ;  /* 0x000000ffff057224 */ /* 0x000fd000078e0a05 */
[----:B------:R-:W-:Y:S02]  /*a660*/  @!P2 IMAD.IADD R8, R8, 0x1, -R27 ;  /* 0x000000010808a824 */ /* 0x000fe400078e0a1b */
[----:B------:R-:W-:-:S03]  /*a670*/  IMAD R7, R27, R5, R7 ;  /* 0x000000051b077224 */ /* 0x000fc600078e0207 */
[C---:B------:R-:W-:Y:S01]  /*a680*/  ISETP.GT.U32.AND P2, PT, R27.reuse, R8, PT ;  /* 0x000000081b00720c */ /* 0x040fe20003f44070 */
[----:B------:R-:W-:Y:S01]  /*a690*/  IMAD.HI.U32 R5, R0, R11, RZ ;  /* 0x0000000b00057227 */ /* 0x000fe200078e00ff */
[----:B------:R-:W-:-:S03]  /*a6a0*/  ISETP.GT.U32.AND P5, PT, R27, R7, PT ;  /* 0x000000071b00720c */ /* 0x000fc60003fa4070 */
[----:B------:R-:W-:-:S04]  /*a6b0*/  IMAD.MOV R5, RZ, RZ, -R5 ;  /* 0x000000ffff057224 */ /* 0x000fc800078e0a05 */
[----:B------:R-:W-:-:S04]  /*a6c0*/  IMAD R11, R27, R5, R11 ;  /* 0x000000051b0b7224 */ /* 0x000fc800078e020b */
[----:B------:R-:W-:Y:S02]  /*a6d0*/  @!P2 IMAD.IADD R8, R8, 0x1, -R27 ;  /* 0x000000010808a824 */ /* 0x000fe400078e0a1b */
[----:B------:R-:W-:-:S04]  /*a6e0*/  IMAD.HI.U32 R4, R0, R9, RZ ;  /* 0x0000000900047227 */ /* 0x000fc800078e00ff */
[----:B------:R-:W-:Y:S02]  /*a6f0*/  @!P5 IMAD.IADD R7, R7, 0x1, -R27 ;  /* 0x000000010707d824 */ /* 0x000fe400078e0a1b */
[----:B------:R-:W-:Y:S01]  /*a700*/  IMAD.MOV R4, RZ, RZ, -R4 ;  /* 0x000000ffff047224 */ /* 0x000fe200078e0a04 */
[----:B--2---:R-:W-:Y:S02]  /*a710*/  IABS R6, R12 ;  /* 0x0000000c00067213 */ /* 0x004fe40000000000 */
[C---:B------:R-:W-:Y:S01]  /*a720*/  ISETP.GT.U32.AND P5, PT, R27.reuse, R7, PT ;  /* 0x000000071b00720c */ /* 0x040fe20003fa4070 */
[----:B------:R-:W-:Y:S01]  /*a730*/  IMAD R9, R27, R4, R9 ;  /* 0x000000041b097224 */ /* 0x000fe200078e0209 */
[----:B------:R-:W-:-:S05]  /*a740*/  IABS R4, R10 ;  /* 0x0000000a00047213 */ /* 0x000fca0000000000 */
[----:B------:R-:W-:Y:S01]  /*a750*/  IMAD.HI.U32 R12, R0, R4, RZ ;  /* 0x00000004000c7227 */ /* 0x000fe200078e00ff */
[----:B------:R-:W-:-:S03]  /*a760*/  ISETP.GE.AND P2, PT, R10, RZ, PT ;  /* 0x000000ff0a00720c */ /* 0x000fc60003f46270 */
[----:B------:R-:W-:Y:S02]  /*a770*/  IMAD.MOV R12, RZ, RZ, -R12 ;  /* 0x000000ffff0c7224 */ /* 0x000fe400078e0a0c */
[----:B------:R-:W-:Y:S02]  /*a780*/  @!P5 IMAD.IADD R7, R7, 0x1, -R27 ;  /* 0x000000010707d824 */ /* 0x000fe400078e0a1b */
[----:B------:R-:W-:Y:S01]  /*a790*/  IMAD R4, R27, R12, R4 ;  /* 0x0000000c1b047224 */ /* 0x000fe200078e0204 */
[----:B---3--:R-:W-:Y:S01]  /*a7a0*/  IABS R5, R13 ;  /* 0x0000000d00057213 */ /* 0x008fe20000000000 */
[----:B------:R-:W-:-:S04]  /*a7b0*/  IMAD.MOV.U32 R13, RZ, RZ, R8 ;  /* 0x000000ffff0d7224 */ /* 0x000fc800078e0008 */
[----:B------:R-:W-:-:S05]  /*a7c0*/  @!P6 IMAD.MOV R13, RZ, RZ, -R13 ;  /* 0x000000ffff0de224 */ /* 0x000fca00078e0a0d */
[----:B------:R0:W-:Y:S02]  /*a7d0*/  STL [R1+0x220], R13 ;  /* 0x0002200d01007387 */ /* 0x0001e40000100800 */
[----:B0-----:R-:W-:-:S04]  /*a7e0*/  IMAD.HI.U32 R13, R0, R6, RZ ;  /* 0x00000006000d7227 */ /* 0x001fc800078e00ff */
[----:B------:R-:W-:Y:S01]  /*a7f0*/  IMAD.MOV R13, RZ, RZ, -R13 ;  /* 0x000000ffff0d7224 */ /* 0x000fe200078e0a0d */
[----:B----4-:R-:W-:Y:S02]  /*a800*/  IABS R10, R14 ;  /* 0x0000000e000a7213 */ /* 0x010fe40000000000 */
[----:B------:R-:W2:Y:S01]  /*a810*/  LDL R14, [R1+0x1e4] ;  /* 0x0001e400010e7983 */ /* 0x000ea20000100800 */
[----:B------:R-:W-:-:S03]  /*a820*/  IMAD R6, R27, R13, R6 ;  /* 0x0000000d1b067224 */ /* 0x000fc600078e0206 */
[----:B------:R-:W3:Y:S01]  /*a830*/  LDL R13, [R1+0x1e0] ;  /* 0x0001e000010d7983 */ /* 0x000ee20000100800 */
[----:B------:R-:W-:-:S03]  /*a840*/  IMAD.HI.U32 R12, R0, R5, RZ ;  /* 0x00000005000c7227 */ /* 0x000fc600078e00ff */
[----:B------:R0:W-:Y:S01]  /*a850*/  STL [R1+0x25e0], R6 ;  /* 0x0025e00601007387 */ /* 0x0001e20000100800 */
[----:B------:R-:W-:Y:S02]  /*a860*/  IMAD.MOV R12, RZ, RZ, -R12 ;  /* 0x000000ffff0c7224 */ /* 0x000fe400078e0a0c */
[----:B0-----:R-:W-:-:S04]  /*a870*/  IMAD.MOV.U32 R6, RZ, RZ, R7 ;  /* 0x000000ffff067224 */ /* 0x001fc800078e0007 */
[----:B------:R-:W-:Y:S01]  /*a880*/  @!P4 IMAD.MOV R6, RZ, RZ, -R6 ;  /* 0x000000ffff06c224 */ /* 0x000fe200078e0a06 */
[----:B-----5:R0:W-:Y:S01]  /*a890*/  STL [R1+0x25dc], R22 ;  /* 0x0025dc1601007387 */ /* 0x0201e20000100800 */
[C---:B------:R-:W-:Y:S01]  /*a8a0*/  IMAD R5, R27.reuse, R12, R5 ;  /* 0x0000000c1b057224 */ /* 0x040fe200078e0205 */
[----:B------:R-:W-:Y:S02]  /*a8b0*/  IABS R12, R22 ;  /* 0x00000016000c7213 */ /* 0x000fe40000000000 */
[----:B------:R1:W-:Y:S04]  /*a8c0*/  STL [R1+0x208], R6 ;  /* 0x0002080601007387 */ /* 0x0003e80000100800 */
[----:B0-----:R-:W4:Y:S01]  /*a8d0*/  LDL.LU R22, [R1+0x1cc] ;  /* 0x0001cc0001167983 */ /* 0x001f220000300800 */
[----:B------:R-:W-:-:S02]  /*a8e0*/  ISETP.GT.U32.AND P6, PT, R27, R11, PT ;  /* 0x0000000b1b00720c */ /* 0x000fc40003fc4070 */
[----:B------:R-:W-:-:S11]  /*a8f0*/  ISETP.GT.U32.AND P5, PT, R27, R9, PT ;  /* 0x000000091b00720c */ /* 0x000fd60003fa4070 */
[--C-:B------:R-:W-:Y:S02]  /*a900*/  @!P6 IMAD.IADD R11, R11, 0x1, -R27.reuse ;  /* 0x000000010b0be824 */ /* 0x100fe400078e0a1b */
[----:B------:R-:W-:-:S03]  /*a910*/  @!P5 IMAD.IADD R9, R9, 0x1, -R27 ;  /* 0x000000010909d824 */ /* 0x000fc600078e0a1b */
[----:B------:R-:W-:-:S13]  /*a920*/  ISETP.GT.U32.AND P5, PT, R27, R11, PT ;  /* 0x0000000b1b00720c */ /* 0x000fda0003fa4070 */
[----:B------:R-:W-:-:S04]  /*a930*/  @!P5 IMAD.IADD R11, R11, 0x1, -R27 ;  /* 0x000000010b0bd824 */ /* 0x000fc800078e0a1b */
[----:B-1----:R-:W-:-:S04]  /*a940*/  IMAD.MOV.U32 R6, RZ, RZ, R11 ;  /* 0x000000ffff067224 */ /* 0x002fc800078e000b */
[----:B------:R-:W-:Y:S02]  /*a950*/  @!P3 IMAD.MOV R6, RZ, RZ, -R6 ;  /* 0x000000ffff06b224 */ /* 0x000fe400078e0a06 */
[----:B------:R-:W-:-:S03]  /*a960*/  IMAD.HI.U32 R8, R0, R2, RZ ;  /* 0x0000000200087227 */ /* 0x000fc600078e00ff */
[----:B------:R0:W-:Y:S01]  /*a970*/  STL [R1+0x20c], R6 ;  /* 0x00020c0601007387 */ /* 0x0001e20000100800 */
[----:B------:R-:W-:-:S03]  /*a980*/  IMAD.MOV R8, RZ, RZ, -R8 ;  /* 0x000000ffff087224 */ /* 0x000fc600078e0a08 */
[----:B0-----:R-:W5:Y:S01]  /*a990*/  LDL.LU R6, [R1+0x25e0] ;  /* 0x0025e00001067983 */ /* 0x001f620000300800 */
[----:B------:R-:W-:Y:S02]  /*a9a0*/  IMAD R2, R27, R8, R2 ;  /* 0x000000081b027224 */ /* 0x000fe400078e0202 */
[----:B------:R-:W-:-:S04]  /*a9b0*/  IMAD.HI.U32 R8, R0, R10, RZ ;  /* 0x0000000a00087227 */ /* 0x000fc800078e00ff */
[----:B------:R-:W-:Y:S01]  /*a9c0*/  IMAD.MOV R8, RZ, RZ, -R8 ;  /* 0x000000ffff087224 */ /* 0x000fe200078e0a08 */
[----:B------:R-:W-:-:S03]  /*a9d0*/  ISETP.GT.U32.AND P5, PT, R27, R2, PT ;  /* 0x000000021b00720c */ /* 0x000fc60003fa4070 */
[----:B------:R-:W-:-:S10]  /*a9e0*/  IMAD R10, R27, R8, R10 ;  /* 0x000000081b0a7224 */ /* 0x000fd400078e020a */
[----:B------:R-:W-:Y:S01]  /*a9f0*/  @!P5 IMAD.IADD R2, R2, 0x1, -R27 ;  /* 0x000000010202d824 */ /* 0x000fe200078e0a1b */
[----:B--2---:R-:W-:Y:S02]  /*aa00*/  IABS R7, R14 ;  /* 0x0000000e00077213 */ /* 0x004fe40000000000 */
[----:B---3--:R-:W-:-:S05]  /*aa10*/  IABS R8, R13 ;  /* 0x0000000d00087213 */ /* 0x008fca0000000000 */
[----:B------:R-:W-:-:S04]  /*aa20*/  IMAD.HI.U32 R14, R0, R8, RZ ;  /* 0x00000008000e7227 */ /* 0x000fc800078e00ff */
[----:B------:R-:W-:-:S04]  /*aa30*/  IMAD.MOV R14, RZ, RZ, -R14 ;  /* 0x000000ffff0e7224 */ /* 0x000fc800078e0a0e */
[C---:B------:R-:W-:Y:S01]  /*aa40*/  IMAD R8, R27.reuse, R14, R8 ;  /* 0x0000000e1b087224 */ /* 0x040fe200078e0208 */
[----:B----4-:R-:W-:Y:S02]  /*aa50*/  ISETP.GE.AND P5, PT, R22, RZ, PT ;  /* 0x000000ff1600720c */ /* 0x010fe40003fa6270 */
[----:B------:R-:W2:Y:S04]  /*aa60*/  LDL.LU R22, [R1+0x25dc] ;  /* 0x0025dc0001167983 */ /* 0x000ea80000300800 */
[----:B------:R-:W3:Y:S01]  /*aa70*/  LDL.LU R14, [R1+0x1d4] ;  /* 0x0001d400010e7983 */ /* 0x000ee20000300800 */
[C---:B------:R-:W-:Y:S02]  /*aa80*/  ISETP.GT.U32.AND P6, PT, R27.reuse, R4, PT ;  /* 0x000000041b00720c */ /* 0x040fe40003fc4070 */
[----:B------:R-:W-:Y:S01]  /*aa90*/  ISETP.GT.U32.AND P4, PT, R27, R9, PT ;  /* 0x000000091b00720c */ /* 0x000fe20003f84070 */
[----:B------:R-:W-:-:S10]  /*aaa0*/  IMAD.HI.U32 R11, R0, R12, RZ ;  /* 0x0000000c000b7227 */ /* 0x000fd400078e00ff */
[--C-:B------:R-:W-:Y:S02]  /*aab0*/  @!P6 IMAD.IADD R4, R4, 0x1, -R27.reuse ;  /* 0x000000010404e824 */ /* 0x100fe400078e0a1b */
[----:B------:R-:W-:Y:S01]  /*aac0*/  @!P4 IMAD.IADD R9, R9, 0x1, -R27 ;  /* 0x000000010909c824 */ /* 0x000fe200078e0a1b */
[C---:B------:R-:W-:Y:S02]  /*aad0*/  ISETP.GT.U32.AND P4, PT, R27.reuse, R5, PT ;  /* 0x000000051b00720c */ /* 0x040fe40003f84070 */
[----:B------:R-:W-:Y:S01]  /*aae0*/  ISETP.GT.U32.AND P6, PT, R27, R4, PT ;  /* 0x000000041b00720c */ /* 0x000fe20003fc4070 */
[----:B------:R-:W-:-:S04]  /*aaf0*/  IMAD.HI.U32 R13, R0, R7, RZ ;  /* 0x00000007000d7227 */ /* 0x000fc800078e00ff */
[----:B------:R-:W-:Y:S02]  /*ab00*/  IMAD.MOV R11, RZ, RZ, -R11 ;  /* 0x000000ffff0b7224 */ /* 0x000fe400078e0a0b */
[----:B------:R-:W-:Y:S02]  /*ab10*/  IMAD.MOV R13, RZ, RZ, -R13 ;  /* 0x000000ffff0d7224 */ /* 0x000fe400078e0a0d */
[----:B------:R-:W-:Y:S02]  /*ab20*/  IMAD R11, R27, R11, R12 ;  /* 0x0000000b1b0b7224 */ /* 0x000fe400078e020c */
[--C-:B------:R-:W-:Y:S01]  /*ab30*/  @!P4 IMAD.IADD R5, R5, 0x1, -R27.reuse ;  /* 0x000000010505c824 */ /* 0x100fe200078e0a1b */
[----:B-----5:R-:W-:Y:S01]  /*ab40*/  ISETP.GT.U32.AND P3, PT, R27, R6, PT ;  /* 0x000000061b00720c */ /* 0x020fe20003f64070 */
[----:B------:R-:W-:Y:S02]  /*ab50*/  @!P6 IMAD.IADD R4, R4, 0x1, -R27 ;  /* 0x000000010404e824 */ /* 0x000fe400078e0a1b */
[----:B------:R-:W-:-:S02]  /*ab60*/  IMAD.MOV.U32 R12, RZ, RZ, R9 ;  /* 0x000000ffff0c7224 */ /* 0x000fc400078e0009 */
[----:B------:R-:W-:Y:S01]  /*ab70*/  IMAD R7, R27, R13, R7 ;  /* 0x0000000d1b077224 */ /* 0x000fe200078e0207 */
[----:B------:R-:W4:Y:S07]  /*ab80*/  LDL R9, [R1+0x1ec] ;  /* 0x0001ec0001097983 */ /* 0x000f2e0000100800 */
[----:B------:R-:W-:-:S05]  /*ab90*/  @!P3 IMAD.IADD R6, R6, 0x1, -R27 ;  /* 0x000000010606b824 */ /* 0x000fca00078e0a1b */
[----:B------:R-:W-:Y:S01]  /*aba0*/  ISETP.GT.U32.AND P4, PT, R27, R6, PT ;  /* 0x000000061b00720c */ /* 0x000fe20003f84070 */
[----:B------:R-:W-:Y:S02]  /*abb0*/  IMAD.MOV.U32 R13, RZ, RZ, R4 ;  /* 0x000000ffff0d7224 */ /* 0x000fe400078e0004 */
[----:B------:R-:W-:Y:S02]  /*abc0*/  @!P0 IMAD.MOV R12, RZ, RZ, -R12 ;  /* 0x000000ffff0c8224 */ /* 0x000fe400078e0a0c */
[----:B------:R-:W-:-:S03]  /*abd0*/  @!P2 IMAD.MOV R13, RZ, RZ, -R13 ;  /* 0x000000ffff0da224 */ /* 0x000fc600078e0a0d */
[----:B------:R0:W-:Y:S05]  /*abe0*/  STL [R1+0x204], R12 ;  /* 0x0002040c01007387 */ /* 0x0001ea0000100800 */
[----:B------:R-:W-:Y:S01]  /*abf0*/  @!P4 IMAD.IADD R6, R6, 0x1, -R27 ;  /* 0x000000010606c824 */ /* 0x000fe200078e0a1b */
[----:B0-----:R-:W5:Y:S04]  /*ac00*/  LDL.LU R12, [R1+0x1d8] ;  /* 0x0001d800010c7983 */ /* 0x001f680000300800 */
[----:B------:R-:W4:Y:S04]  /*ac10*/  LDL R4, [R1+0x1e8] ;  /* 0x0001e80001047983 */ /* 0x000f280000100800 */
[----:B------:R-:W-:Y:S01]  /*ac20*/  STL [R1+0x200], R13 ;  /* 0x0002000d01007387 */ /* 0x000fe20000100800 */
[----:B---3--:R-:W-:-:S03]  /*ac30*/  ISETP.GE.AND P4, PT, R14, RZ, PT ;  /* 0x000000ff0e00720c */ /* 0x008fc60003f86270 */
[----:B------:R-:W3:Y:S01]  /*ac40*/  LDL.LU R14, [R1+0x268] ;  /* 0x00026800010e7983 */ /* 0x000ee20000300800 */
[----:B------:R-:W-:-:S13]  /*ac50*/  ISETP.GT.U32.AND P2, PT, R27, R11, PT ;  /* 0x0000000b1b00720c */ /* 0x000fda0003f44070 */
[--C-:B------:R-:W-:Y:S01]  /*ac60*/  @!P2 IMAD.IADD R11, R11, 0x1, -R27.reuse ;  /* 0x000000010b0ba824 */ /* 0x100fe200078e0a1b */
[----:B--2---:R-:W-:Y:S02]  /*ac70*/  ISETP.GE.AND P2, PT, R22, RZ, PT ;  /* 0x000000ff1600720c */ /* 0x004fe40003f46270 */
[C---:B------:R-:W-:Y:S02]  /*ac80*/  ISETP.GT.U32.AND P6, PT, R27.reuse, R10, PT ;  /* 0x0000000a1b00720c */ /* 0x040fe40003fc4070 */
[----:B------:R-:W-:Y:S01]  /*ac90*/  ISETP.GT.U32.AND P3, PT, R27, R2, PT ;  /* 0x000000021b00720c */ /* 0x000fe20003f64070 */
[----:B---3--:R0:W-:Y:S04]  /*aca0*/  STL [R1+0x25d4], R14 ;  /* 0x0025d40e01007387 */ /* 0x0081e80000100800 */
[----:B0-----:R-:W2:Y:S04]  /*acb0*/  LDL.LU R14, [R1+0x1e0] ;  /* 0x0001e000010e7983 */ /* 0x001ea80000300800 */
[----:B------:R-:W3:Y:S02]  /*acc0*/  LDL.LU R22, [R1+0x26c] ;  /* 0x00026c0001167983 */ /* 0x000ee40000300800 */
[----:B------:R-:W-:-:S02]  /*acd0*/  @!P6 IMAD.IADD R10, R10, 0x1, -R27 ;  /* 0x000000010a0ae824 */ /* 0x000fc400078e0a1b */
[----:B------:R-:W-:-:S03]  /*ace0*/  @!P3 IMAD.IADD R2, R2, 0x1, -R27 ;  /* 0x000000010202b824 */ /* 0x000fc600078e0a1b */
[C---:B------:R-:W-:Y:S02]  /*acf0*/  ISETP.GT.U32.AND P6, PT, R27.reuse, R10, PT ;  /* 0x0000000a1b00720c */ /* 0x040fe40003fc4070 */
[----:B------:R-:W-:Y:S02]  /*ad00*/  ISETP.GT.U32.AND P3, PT, R27, R8, PT ;  /* 0x000000081b00720c */ /* 0x000fe40003f64070 */
[----:B----4-:R-:W-:Y:S02]  /*ad10*/  IABS R4, R4 ;  /* 0x0000000400047213 */ /* 0x010fe40000000000 */
[----:B------:R-:W-:-:S03]  /*ad20*/  IABS R9, R9 ;  /* 0x0000000900097213 */ /* 0x000fc60000000000 */
[----:B------:R-:W-:-:S04]  /*ad30*/  IMAD.HI.U32 R13, R0, R4, RZ ;  /* 0x00000004000d7227 */ /* 0x000fc800078e00ff */
[----:B------:R-:W-:Y:S01]  /*ad40*/  @!P6 IMAD.IADD R10, R10, 0x1, -R27 ;  /* 0x000000010a0ae824 */ /* 0x000fe200078e0a1b */
[----:B-----5:R-:W-:Y:S01]  /*ad50*/  ISETP.GE.AND P6, PT, R12, RZ, PT ;  /* 0x000000ff0c00720c */ /* 0x020fe20003fc6270 */
[----:B------:R-:W-:Y:S02]  /*ad60*/  IMAD.MOV R13, RZ, RZ, -R13 ;  /* 0x000000ffff0d7224 */ /* 0x000fe400078e0a0d */
[----:B------:R-:W-:-:S04]  /*ad70*/  IMAD.HI.U32 R12, R0, R9, RZ ;  /* 0x00000009000c7227 */ /* 0x000fc800078e00ff */
[--C-:B------:R-:W-:Y:S02]  /*ad80*/  @!P3 IMAD.IADD R8, R8, 0x1, -R27.reuse ;  /* 0x000000010808b824 */ /* 0x100fe400078e0a1b */
[C---:B------:R-:W-:Y:S01]  /*ad90*/  IMAD R4, R27.reuse, R13, R4 ;  /* 0x0000000d1b047224 */ /* 0x040fe200078e0204 */
[----:B------:R-:W-:Y:S02]  /*ada0*/  ISETP.GT.U32.AND P0, PT, R27, R5, PT ;  /* 0x000000051b00720c */ /* 0x000fe40003f04070 */
[----:B--2---:R-:W-:Y:S01]  /*adb0*/  ISETP.GE.AND P3, PT, R14, RZ, PT ;  /* 0x000000ff0e00720c */ /* 0x004fe20003f66270 */
[----:B------:R-:W-:Y:S02]  /*adc0*/  IMAD.MOV.U32 R14, RZ, RZ, R2 ;  /* 0x000000ffff0e7224 */ /* 0x000fe400078e0002 */
[----:B------:R-:W-:Y:S01]  /*add0*/  IMAD.MOV R2, RZ, RZ, -R12 ;  /* 0x000000ffff027224 */ /* 0x000fe200078e0a0c */
[----:B---3--:R0:W-:Y:S04]  /*ade0*/  STL [R1+0x25d8], R22 ;  /* 0x0025d81601007387 */ /* 0x0081e80000100800 */
[----:B------:R-:W2:Y:S04]  /*adf0*/  LDL.LU R13, [R1+0x238] ;  /* 0x00023800010d7983 */ /* 0x000ea80000300800 */
[----:B------:R-:W3:Y:S01]  /*ae00*/  LDL.LU R12, [R1+0x1ec] ;  /* 0x0001ec00010c7983 */ /* 0x000ee20000300800 */
[----:B------:R-:W-:Y:S01]  /*ae10*/  @!P0 IMAD.IADD R5, R5, 0x1, -R27 ;  /* 0x0000000105058824 */ /* 0x000fe200078e0a1b */
[----:B------:R-:W-:Y:S01]  /*ae20*/  ISETP.GT.U32.AND P0, PT, R27, R7, PT ;  /* 0x000000071b00720c */ /* 0x000fe20003f04070 */
[----:B------:R-:W-:-:S02]  /*ae30*/  @!P1 IMAD.MOV R14, RZ, RZ, -R14 ;  /* 0x000000ffff0e9224 */ /* 0x000fc400078e0a0e */
[----:B------:R-:W-:Y:S01]  /*ae40*/  @!P5 IMAD.MOV R6, RZ, RZ, -R6 ;  /* 0x000000ffff06d224 */ /* 0x000fe200078e0a06 */
[----:B------:R-:W-:Y:S01]  /*ae50*/  ISETP.GT.U32.AND P5, PT, R27, R8, PT ;  /* 0x000000081b00720c */ /* 0x000fe20003fa4070 */
[----:B0-----:R-:W-:Y:S01]  /*ae60*/  IMAD.MOV.U32 R22, RZ, RZ, R5 ;  /* 0x000000ffff167224 */ /* 0x001fe200078e0005 */
[----:B------:R0:W-:Y:S07]  /*ae70*/  STL [R1+0x1fc], R14 ;  /* 0x0001fc0e01007387 */ /* 0x0001ee0000100800 */
[----:B------:R-:W-:Y:S01]  /*ae80*/  @!P0 IMAD.IADD R7, R7, 0x1, -R27 ;  /* 0x0000000107078824 */ /* 0x000fe200078e0a1b */
[----:B------:R-:W-:Y:S01]  /*ae90*/  ISETP.GT.U32.AND P0, PT, R27, R11, PT ;  /* 0x0000000b1b00720c */ /* 0x000fe20003f04070 */
[----:B0-----:R-:W-:-:S03]  /*aea0*/  IMAD.MOV.U32 R14, RZ, RZ, R10 ;  /* 0x000000ffff0e7224 */ /* 0x001fc600078e000a */
[----:B------:R-:W-:Y:S01]  /*aeb0*/  ISETP.GT.U32.AND P1, PT, R27, R7, PT ;  /* 0x000000071b00720c */ /* 0x000fe20003f24070 */
[----:B------:R-:W-:Y:S01]  /*aec0*/  @!P4 IMAD.MOV R22, RZ, RZ, -R22 ;  /* 0x000000ffff16c224 */ /* 0x000fe200078e0a16 */
[----:B------:R-:W-:Y:S01]  /*aed0*/  STL [R1+0x1f8], R6 ;  /* 0x0001f80601007387 */ /* 0x000fe20000100800 */
[----:B------:R-:W-:-:S03]  /*aee0*/  @!P6 IMAD.MOV R14, RZ, RZ, -R14 ;  /* 0x000000ffff0ee224 */ /* 0x000fc600078e0a0e */
[----:B------:R-:W4:Y:S04]  /*aef0*/  LDL.LU R5, [R1+0x1e8] ;  /* 0x0001e80001057983 */ /* 0x000f280000300800 */
[----:B------:R-:W5:Y:S01]  /*af00*/  LDL.LU R10, [R1+0x1e4] ;  /* 0x0001e400010a7983 */ /* 0x000f620000300800 */
[----:B------:R-:W-:-:S03]  /*af10*/  ISETP.GT.U32.AND P4, PT, R27, R4, PT ;  /* 0x000000041b00720c */ /* 0x000fc60003f84070 */
[----:B------:R0:W-:Y:S01]  /*af20*/  STL [R1+0x1f4], R22 ;  /* 0x0001f41601007387 */ /* 0x0001e20000100800 */
[--C-:B------:R-:W-:Y:S02]  /*af30*/  @!P5 IMAD.IADD R8, R8, 0x1, -R27.reuse ;  /* 0x000000010808d824 */ /* 0x100fe400078e0a1b */
[--C-:B------:R-:W-:Y:S02]  /*af40*/  @!P0 IMAD.IADD R11, R11, 0x1, -R27.reuse ;  /* 0x000000010b0b8824 */ /* 0x100fe400078e0a1b */
[----:B------:R-:W-:Y:S01]  /*af50*/  @!P1 IMAD.IADD R7, R7, 0x1, -R27 ;  /* 0x0000000107079824 */ /* 0x000fe200078e0a1b */
[----:B0-----:R-:W4:Y:S04]  /*af60*/  LDL.LU R22, [R1+0x25d8] ;  /* 0x0025d80001167983 */ /* 0x001f280000300800 */
[----:B------:R0:W-:Y:S01]  /*af70*/  STL [R1+0x1f0], R14 ;  /* 0x0001f00e01007387 */ /* 0x0001e20000100800 */
[----:B------:R-:W-:-:S03]  /*af80*/  @!P2 IMAD.MOV R11, RZ, RZ, -R11 ;  /* 0x000000ffff0ba224 */ /* 0x000fc600078e0a0b */
[----:B0-----:R-:W4:Y:S01]  /*af90*/  LDL.LU R14, [R1+0x25d4] ;  /* 0x0025d400010e7983 */ /* 0x001f220000300800 */
[----:B------:R-:W-:-:S03]  /*afa0*/  @!P4 IMAD.IADD R4, R4, 0x1, -R27 ;  /* 0x000000010404c824 */ /* 0x000fc600078e0a1b */
[----:B------:R-:W-:Y:S04]  /*afb0*/  STL [R1+0x25d0], R21 ;  /* 0x0025d01501007387 */ /* 0x000fe80000100800 */
[----:B------:R0:W-:Y:S04]  /*afc0*/  STL [R1+0x1ec], R11 ;  /* 0x0001ec0b01007387 */ /* 0x0001e80000100800 */
[----:B0-----:R-:W4:Y:S01]  /*afd0*/  LDL.LU R11, [R1+0x274] ;  /* 0x00027400010b7983 */ /* 0x001f220000300800 */
[----:B---3--:R-:W-:Y:S01]  /*afe0*/  ISETP.GE.AND P1, PT, R12, RZ, PT ;  /* 0x000000ff0c00720c */ /* 0x008fe20003f26270 */
[----:B------:R-:W-:-:S04]  /*aff0*/  IMAD.MOV.U32 R12, RZ, RZ, R8 ;  /* 0x000000ffff0c7224 */ /* 0x000fc800078e0008 */
[----:B------:R-:W-:Y:S01]  /*b000*/  @!P3 IMAD.MOV R12, RZ, RZ, -R12 ;  /* 0x000000ffff0cb224 */ /* 0x000fe200078e0a0c */
[----:B--2---:R-:W-:Y:S02]  /*b010*/  IABS R6, R13 ;  /* 0x0000000d00067213 */ /* 0x004fe40000000000 */
[----:B------:R-:W-:Y:S02]  /*b020*/  ISETP.GE.AND P4, PT, R13, RZ, PT ;  /* 0x000000ff0d00720c */ /* 0x000fe40003f86270 */
[----:B------:R0:W-:Y:S04]  /*b030*/  STL [R1+0x1e8], R12 ;  /* 0x0001e80c01007387 */ /* 0x0001e80000100800 */
[----:B0-----:R-:W2:Y:S04]  /*b040*/  LDL.LU R12, [R1+0x278] ;  /* 0x00027800010c7983 */ /* 0x001ea80000300800 */
[----:B------:R-:W3:Y:S01]  /*b050*/  LDL R13, [R1+0x280] ;  /* 0x00028000010d7983 */ /* 0x000ee20000100800 */
[----:B------:R-:W-:-:S05]  /*b060*/  IMAD R9, R27, R2, R9 ;  /* 0x000000021b097224 */ /* 0x000fca00078e0209 */
[----:B------:R-:W-:Y:S02]  /*b070*/  ISETP.GT.U32.AND P0, PT, R27, R9, PT ;  /* 0x000000091b00720c */ /* 0x000fe40003f04070 */
[----:B-----5:R-:W-:Y:S01]  /*b080*/  ISETP.GE.AND P6, PT, R10, RZ, PT ;  /* 0x000000ff0a00720c */ /* 0x020fe20003fc6270 */
[----:B------:R-:W-:Y:S01]  /*b090*/  IMAD.HI.U32 R10, R0, R6, RZ ;  /* 0x00000006000a7227 */ /* 0x000fe200078e00ff */
[----:B----4-:R-:W-:-:S03]  /*b0a0*/  ISETP.GE.AND P5, PT, R5, RZ, PT ;  /* 0x000000ff0500720c */ /* 0x010fc60003fa6270 */
[----:B------:R-:W-:-:S06]  /*b0b0*/  IMAD.MOV R10, RZ, RZ, -R10 ;  /* 0x000000ffff0a7224 */ /* 0x000fcc00078e0a0a */
[----:B------:R-:W-:Y:S01]  /*b0c0*/  @!P0 IMAD.IADD R9, R9, 0x1, -R27 ;  /* 0x0000000109098824 */ /* 0x000fe200078e0a1b */
[----:B------:R-:W-:-:S04]  /*b0d0*/  ISETP.GT.U32.AND P0, PT, R27, R4, PT ;  /* 0x000000041b00720c */ /* 0x000fc80003f04070 */
[C---:B------:R-:W-:Y:S01]  /*b0e0*/  ISETP.GT.U32.AND P2, PT, R27.reuse, R9, PT ;  /* 0x000000091b00720c */ /* 0x040fe20003f44070 */
[----:B------:R-:W-:Y:S01]  /*b0f0*/  IMAD R6, R27, R10, R6 ;  /* 0x0000000a1b067224 */ /* 0x000fe200078e0206 */
[----:B------:R-:W-:Y:S02]  /*b100*/  IABS R5, R22 ;  /* 0x0000001600057213 */ /* 0x000fe40000000000 */
[----:B------:R-:W-:-:S03]  /*b110*/  IABS R2, R14 ;  /* 0x0000000e00027213 */ /* 0x000fc60000000000 */
[----:B------:R-:W-:-:S04]  /*b120*/  IMAD.HI.U32 R8, R0, R5, RZ ;  /* 0x0000000500087227 */ /* 0x000fc800078e00ff */
[----:B------:R-:W-:-:S04]  /*b130*/  IMAD.HI.U32 R10, R0, R2, RZ ;  /* 0x00000002000a7227 */ /* 0x000fc800078e00ff */
[----:B------:R-:W-:Y:S02]  /*b140*/  IMAD.MOV R10, RZ, RZ, -R10 ;  /* 0x000000ffff0a7224 */ /* 0x000fe400078e0a0a */
[----:B------:R-:W-:Y:S02]  /*b150*/  IMAD.MOV.U32 R21, RZ, RZ, R7 ;  /* 0x000000ffff157224 */ /* 0x000fe400078e0007 */
[----:B------:R-:W-:Y:S02]  /*b160*/  IMAD.MOV R7, RZ, RZ, -R8 ;  /* 0x000000ffff077224 */ /* 0x000fe400078e0a08 */
[----:B------:R-:W-:Y:S02]  /*b170*/  @!P2 IMAD.IADD R9, R9, 0x1, -R27 ;  /* 0x000000010909a824 */ /* 0x000fe400078e0a1b */
[----:B------:R-:W-:Y:S01]  /*b180*/  IMAD R8, R27, R10, R2 ;  /* 0x0000000a1b087224 */ /* 0x000fe200078e0202 */
[----:B------:R-:W-:Y:S01]  /*b190*/  ISETP.GE.AND P2, PT, R11, RZ, PT ;  /* 0x000000ff0b00720c */ /* 0x000fe20003f46270 */
[----:B------:R-:W-:Y:S01]  /*b1a0*/  @!P6 IMAD.MOV R21, RZ, RZ, -R21 ;  /* 0x000000ffff15e224 */ /* 0x000fe200078e0a15 */
[----:B------:R-:W-:Y:S01]  /*b1b0*/  IABS R2, R11 ;  /* 0x0000000b00027213 */ /* 0x000fe20000000000 */
[----:B------:R-:W-:Y:S01]  /*b1c0*/  @!P0 IMAD.IADD R4, R4, 0x1, -R27 ;  /* 0x0000000104048824 */ /* 0x000fe200078e0a1b */
[----:B------:R-:W-:-:S02]  /*b1d0*/  ISETP.GE.AND P6, PT, R14, RZ, PT ;  /* 0x000000ff0e00720c */ /* 0x000fc40003fc6270 */
[----:B------:R0:W-:Y:S01]  /*b1e0*/  STL [R1+0x1e4], R21 ;  /* 0x0001e41501007387 */ /* 0x0001e20000100800 */
[----:B------:R-:W-:Y:S01]  /*b1f0*/  @!P5 IMAD.MOV R4, RZ, RZ, -R4 ;  /* 0x000000ffff04d224 */ /* 0x000fe200078e0a04 */
[----:B------:R-:W-:Y:S02]  /*b200*/  ISETP.GE.AND P0, PT, R22, RZ, PT ;  /* 0x000000ff1600720c */ /* 0x000fe40003f06270 */
[----:B0-----:R-:W4:Y:S04]  /*b210*/  LDL.LU R21, [R1+0x25d0] ;  /* 0x0025d00001157983 */ /* 0x001f280000300800 */
[----:B------:R-:W5:Y:S04]  /*b220*/  LDL R14, [R1+0x284] ;  /* 0x00028400010e7983 */ /* 0x000f680000100800 */
[----:B------:R-:W2:Y:S04]  /*b230*/  LDL R22, [R1+0x288] ;  /* 0x0002880001167983 */ /* 0x000ea80000100800 */
[----:B------:R-:W-:Y:S01]  /*b240*/  STL [R1+0x1e0], R4 ;  /* 0x0001e00401007387 */ /* 0x000fe20000100800 */
[----:B---3--:R-:W-:Y:S01]  /*b250*/  IABS R11, R13 ;  /* 0x0000000d000b7213 */ /* 0x008fe20000000000 */
[----:B------:R-:W-:-:S04]  /*b260*/  IMAD.MOV.U32 R13, RZ, RZ, R9 ;  /* 0x000000ffff0d7224 */ /* 0x000fc800078e0009 */
[----:B------:R-:W-:-:S05]  /*b270*/  @!P1 IMAD.MOV R13, RZ, RZ, -R13 ;  /* 0x000000ffff0d9224 */ /* 0x000fca00078e0a0d */
[----:B------:R0:W-:Y:S02]  /*b280*/  STL [R1+0x1dc], R13 ;  /* 0x0001dc0d01007387 */ /* 0x0001e40000100800 */
[----:B0-----:R-:W-:-:S04]  /*b290*/  IMAD.HI.U32 R13, R0, R11, RZ ;  /* 0x0000000b000d7227 */ /* 0x001fc800078e00ff */
[----:B------:R-:W-:-:S04]  /*b2a0*/  IMAD.MOV R13, RZ, RZ, -R13 ;  /* 0x000000ffff0d7224 */ /* 0x000fc800078e0a0d */
[C---:B------:R-:W-:Y:S02]  /*b2b0*/  IMAD R11, R27.reuse, R13, R11 ;  /* 0x0000000d1b0b7224 */ /* 0x040fe400078e020b */
[----:B------:R-:W3:Y:S01]  /*b2c0*/  LDL R13, [R1+0x290] ;  /* 0x00029000010d7983 */ /* 0x000ee20000100800 */
[----:B------:R-:W-:Y:S01]  /*b2d0*/  ISETP.GT.U32.AND P3, PT, R27, R6, PT ;  /* 0x000000061b00720c */ /* 0x000fe20003f64070 */
[----:B------:R-:W-:-:S04]  /*b2e0*/  IMAD.HI.U32 R10, R0, R2, RZ ;  /* 0x00000002000a7227 */ /* 0x000fc800078e00ff */
[----:B------:R-:W-:-:S08]  /*b2f0*/  IMAD R5, R27, R7, R5 ;  /* 0x000000071b057224 */ /* 0x000fd000078e0205 */
[----:B------:R-:W-:Y:S02]  /*b300*/  @!P3 IMAD.IADD R6, R6, 0x1, -R27 ;  /* 0x000000010606b824 */ /* 0x000fe400078e0a1b */
[----:B------:R-:W-:-:S03]  /*b310*/  IMAD.MOV R10, RZ, RZ, -R10 ;  /* 0x000000ffff0a7224 */ /* 0x000fc600078e0a0a */
[C---:B------:R-:W-:Y:S01]  /*b320*/  ISETP.GT.U32.AND P5, PT, R27.reuse, R6, PT ;  /* 0x000000061b00720c */ /* 0x040fe20003fa4070 */
[----:B------:R-:W-:Y:S01]  /*b330*/  IMAD R2, R27, R10, R2 ;  /* 0x0000000a1b027224 */ /* 0x000fe200078e0202 */
[----:B-----5:R-:W-:-:S11]  /*b340*/  IABS R7, R14 ;  /* 0x0000000e00077213 */ /* 0x020fd60000000000 */
[----:B------:R-:W-:Y:S01]  /*b350*/  @!P5 IMAD.IADD R6, R6, 0x1, -R27 ;  /* 0x000000010606d824 */ /* 0x000fe200078e0a1b */
[----:B------:R-:W5:Y:S01]  /*b360*/  LDL R14, [R1+0x294] ;  /* 0x00029400010e7983 */ /* 0x000f620000100800 */
[----:B------:R-:W-:-:S04]  /*b370*/  IMAD.HI.U32 R10, R0, R7, RZ ;  /* 0x00000007000a7227 */ /* 0x000fc800078e00ff */
[----:B------:R-:W-:Y:S01]  /*b380*/  IMAD.MOV R10, RZ, RZ, -R10 ;  /* 0x000000ffff0a7224 */ /* 0x000fe200078e0a0a */
[----:B--2---:R-:W-:Y:S02]  /*b390*/  IABS R9, R22 ;  /* 0x0000001600097213 */ /* 0x004fe40000000000 */
[----:B------:R-:W2:Y:S01]  /*b3a0*/  LDL R22, [R1+0x298] ;  /* 0x0002980001167983 */ /* 0x000ea20000100800 */
[----:B------:R-:W-:-:S03]  /*b3b0*/  IMAD R7, R27, R10, R7 ;  /* 0x0000000a1b077224 */ /* 0x000fc600078e0207 */
[----:B------:R0:W-:Y:S01]  /*b3c0*/  STL [R1+0x25cc], R17 ;  /* 0x0025cc1101007387 */ /* 0x0001e20000100800 */
[----:B---3--:R-:W-:Y:S01]  /*b3d0*/  IABS R10, R13 ;  /* 0x0000000d000a7213 */ /* 0x008fe20000000000 */
[----:B------:R-:W-:-:S04]  /*b3e0*/  IMAD.MOV.U32 R13, RZ, RZ, R6 ;  /* 0x000000ffff0d7224 */ /* 0x000fc800078e0006 */
[----:B------:R-:W-:-:S05]  /*b3f0*/  @!P4 IMAD.MOV R13, RZ, RZ, -R13 ;  /* 0x000000ffff0dc224 */ /* 0x000fca00078e0a0d */
[----:B------:R-:W-:Y:S04]  /*b400*/  STL [R1+0x1d4], R13 ;  /* 0x0001d40d01007387 */ /* 0x000fe80000100800 */
[----:B0-----:R-:W3:Y:S01]  /*b410*/  LDL.LU R17, [R1+0x280] ;  /* 0x0002800001117983 */ /* 0x001ee20000300800 */
[C---:B------:R-:W-:Y:S02]  /*b420*/  ISETP.GT.U32.AND P1, PT, R27.reuse, R8, PT ;  /* 0x000000081b00720c */ /* 0x040fe40003f24070 */
[----:B------:R-:W-:Y:S02]  /*b430*/  ISETP.GT.U32.AND P5, PT, R27, R5, PT ;  /* 0x000000051b00720c */ /* 0x000fe40003fa4070 */
[----:B------:R-:W-:Y:S02]  /*b440*/  ISETP.GE.AND P3, PT, R12, RZ, PT ;  /* 0x000000ff0c00720c */ /* 0x000fe40003f66270 */
[----:B------:R-:W-:-:S07]  /*b450*/  IABS R12, R12 ;  /* 0x0000000c000c7213 */ /* 0x000fce0000000000 */
[--C-:B------:R-:W-:Y:S02]  /*b460*/  @!P1 IMAD.IADD R8, R8, 0x1, -R27.reuse ;  /* 0x0000000108089824 */ /* 0x100fe400078e0a1b */
[----:B------:R-:W-:Y:S02]  /*b470*/  @!P5 IMAD.IADD R5, R5, 0x1, -R27 ;  /* 0x000000010505d824 */ /* 0x000fe400078e0a1b */
[----:B------:R-:W-:Y:S01]  /*b480*/  IMAD.HI.U32 R4, R0, R12, RZ ;  /* 0x0000000c00047227 */ /* 0x000fe200078e00ff */
[----:B------:R-:W-:-:S03]  /*b490*/  ISETP.GT.U32.AND P5, PT, R27, R8, PT ;  /* 0x000000081b00720c */ /* 0x000fc60003fa4070 */
[----:B------:R-:W-:-:S04]  /*b4a0*/  IMAD.MOV R4, RZ, RZ, -R4 ;  /* 0x000000ffff047224 */ /* 0x000fc800078e0a04 */
[----:B------:R-:W-:Y:S02]  /*b4b0*/  IMAD R12, R27, R4, R12 ;  /* 0x000000041b0c7224 */ /* 0x000fe400078e020c */
[----:B------:R-:W-:-:S04]  /*b4c0*/  IMAD.HI.U32 R4, R0, R9, RZ ;  /* 0x0000000900047227 */ /* 0x000fc800078e00ff */
[----:B------:R-:W-:Y:S01]  /*b4d0*/  @!P5 IMAD.IADD R8, R8, 0x1, -R27 ;  /* 0x000000010808d824 */ /* 0x000fe200078e0a1b */
[----:B------:R-:W-:Y:S01]  /*b4e0*/  ISETP.GT.U32.AND P5, PT, R27, R12, PT ;  /* 0x0000000c1b00720c */ /* 0x000fe20003fa4070 */
[----:B------:R-:W-:-:S04]  /*b4f0*/  IMAD.MOV R4, RZ, RZ, -R4 ;  /* 0x000000ffff047224 */ /* 0x000fc800078e0a04 */
[----:B------:R-:W-:Y:S01]  /*b500*/  IMAD R9, R27, R4, R9 ;  /* 0x000000041b097224 */ /* 0x000fe200078e0209 */
[----:B--2---:R-:W-:Y:S01]  /*b510*/  IABS R6, R22 ;  /* 0x0000001600067213 */ /* 0x004fe20000000000 */
[----:B------:R-:W-:Y:S01]  /*b520*/  IMAD.MOV.U32 R22, RZ, RZ, R8 ;  /* 0x000000ffff167224 */ /* 0x000fe200078e0008 */
[----:B-----5:R-:W-:Y:S01]  /*b530*/  IABS R4, R14 ;  /* 0x0000000e00047213 */ /* 0x020fe20000000000 */
[----:B------:R-:W-:-:S04]  /*b540*/  IMAD.HI.U32 R14, R0, R10, RZ ;  /* 0x0000000a000e7227 */ /* 0x000fc800078e00ff */
[----:B------:R-:W-:Y:S02]  /*b550*/  @!P6 IMAD.MOV R22, RZ, RZ, -R22 ;  /* 0x000000ffff16e224 */ /* 0x000fe400078e0a16 */
[----:B------:R-:W-:Y:S02]  /*b560*/  IMAD.MOV R14, RZ, RZ, -R14 ;  /* 0x000000ffff0e7224 */ /* 0x000fe400078e0a0e */
[----:B------:R-:W-:Y:S01]  /*b570*/  @!P5 IMAD.IADD R12, R12, 0x1, -R27 ;  /* 0x000000010c0cd824 */ /* 0x000fe200078e0a1b */
[----:B------:R0:W-:Y:S01]  /*b580*/  STL [R1+0x1d8], R22 ;  /* 0x0001d81601007387 */ /* 0x0001e20000100800 */
[----:B------:R-:W-:-:S03]  /*b590*/  IMAD R10, R27, R14, R10 ;  /* 0x0000000e1b0a7224 */ /* 0x000fc600078e020a */
[----:B0-----:R-:W2:Y:S01]  /*b5a0*/  LDL R22, [R1+0x2a0] ;  /* 0x0002a00001167983 */ /* 0x001ea20000100800 */
[----:B---3--:R-:W-:-:S03]  /*b5b0*/  ISETP.GE.AND P5, PT, R17, RZ, PT ;  /* 0x000000ff1100720c */ /* 0x008fc60003fa6270 */
[----:B------:R-:W3:Y:S04]  /*b5c0*/  LDL.LU R17, [R1+0x25cc] ;  /* 0x0025cc0001117983 */ /* 0x000ee80000300800 */
[----:B------:R-:W5:Y:S01]  /*b5d0*/  LDL.LU R14, [R1+0x2a8] ;  /* 0x0002a800010e7983 */ /* 0x000f620000300800 */
[C---:B------:R-:W-:Y:S02]  /*b5e0*/  ISETP.GT.U32.AND P1, PT, R27.reuse, R2, PT ;  /* 0x000000021b00720c */ /* 0x040fe40003f24070 */
[----:B------:R-:W-:Y:S01]  /*b5f0*/  ISETP.GT.U32.AND P4, PT, R27, R5, PT ;  /* 0x000000051b00720c */ /* 0x000fe20003f84070 */
[----:B------:R-:W-:-:S10]  /*b600*/  IMAD.HI.U32 R13, R0, R4, RZ ;  /* 0x00000004000d7227 */ /* 0x000fd400078e00ff */
[----:B------:R-:W-:-:S05]  /*b610*/  @!P1 IMAD.IADD R2, R2, 0x1, -R27 ;  /* 0x0000000102029824 */ /* 0x000fca00078e0a1b */
[----:B------:R-:W-:Y:S01]  /*b620*/  ISETP.GT.U32.AND P1, PT, R27, R2, PT ;  /* 0x000000021b00720c */ /* 0x000fe20003f24070 */
[----:B------:R-:W-:Y:S02]  /*b630*/  IMAD.MOV R13, RZ, RZ, -R13 ;  /* 0x000000ffff0d7224 */ /* 0x000fe400078e0a0d */
[----:B------:R-:W-:Y:S02]  /*b640*/  @!P4 IMAD.IADD R5, R5, 0x1, -R27 ;  /* 0x000000010505c824 */ /* 0x000fe400078e0a1b */
[----:B------:R-:W-:Y:S02]  /*b650*/  IMAD R4, R27, R13, R4 ;  /* 0x0000000d1b047224 */ /* 0x000fe400078e0204 */
[----:B------:R-:W-:Y:S01]  /*b660*/  @!P0 IMAD.MOV R5, RZ, RZ, -R5 ;  /* 0x000000ffff058224 */ /* 0x000fe200078e0a05 */
[----:B------:R-:W3:Y:S05]  /*b670*/  LDL.LU R13, [R1+0x284] ;  /* 0x00028400010d7983 */ /* 0x000eea0000300800 */
[----:B------:R-:W-:Y:S01]  /*b680*/  @!P1 IMAD.IADD R2, R2, 0x1, -R27 ;  /* 0x0000000102029824 */ /* 0x000fe200078e0a1b */
[----:B------:R0:W-:Y:S01]  /*b690*/  STL [R1+0x130], R5 ;  /* 0x0001300501007387 */ /* 0x0001e20000100800 */
[----:B------:R-:W-:-:S03]  /*b6a0*/  IMAD.HI.U32 R8, R0, R6, RZ ;  /* 0x0000000600087227 */ /* 0x000fc600078e00ff */
[----:B----4-:R1:W-:Y:S01]  /*b6b0*/  STL [R1+0x25c8], R21 ;  /* 0x0025c81501007387 */ /* 0x0103e20000100800 */
[----:B------:R-:W-:Y:S02]  /*b6c0*/  IMAD.MOV R8, RZ, RZ, -R8 ;  /* 0x000000ffff087224 */ /* 0x000fe400078e0a08 */
[----:B0-----:R-:W-:-:S04]  /*b6d0*/  IMAD.MOV.U32 R5, RZ, RZ, R2 ;  /* 0x000000ffff057224 */ /* 0x001fc800078e0002 */
[----:B------:R-:W-:Y:S01]  /*b6e0*/  @!P2 IMAD.MOV R5, RZ, RZ, -R5 ;  /* 0x000000ffff05a224 */ /* 0x000fe200078e0a05 */
[----:B-1----:R-:W4:Y:S01]  /*b6f0*/  LDL.LU R21, [R1+0x288] ;  /* 0x0002880001157983 */ /* 0x002f220000300800 */
[----:B------:R-:W-:-:S03]  /*b700*/  IMAD R6, R27, R8, R6 ;  /* 0x000000081b067224 */ /* 0x000fc600078e0206 */
[----:B-----5:R-:W-:Y:S01]  /*b710*/  STL [R1+0x25c4], R14 ;  /* 0x0025c40e01007387 */ /* 0x020fe20000100800 */
[----:B------:R-:W-:-:S03]  /*b720*/  IABS R8, R14 ;  /* 0x0000000e00087213 */ /* 0x000fc60000000000 */
[----:B------:R0:W-:Y:S04]  /*b730*/  STL [R1+0x1cc], R5 ;  /* 0x0001cc0501007387 */ /* 0x0001e80000100800 */
[----:B0-----:R-:W5:Y:S04]  /*b740*/  LDL.LU R5, [R1+0x290] ;  /* 0x0002900001057983 */ /* 0x001f680000300800 */
[----:B------:R-:W5:Y:S01]  /*b750*/  LDL.LU R14, [R1+0x294] ;  /* 0x00029400010e7983 */ /* 0x000f620000300800 */
[C---:B------:R-:W-:Y:S02]  /*b760*/  ISETP.GT.U32.AND P6, PT, R27.reuse, R11, PT ;  /* 0x0000000b1b00720c */ /* 0x040fe40003fc4070 */
[----:B------:R-:W-:-:S02]  /*b770*/  ISETP.GT.U32.AND P4, PT, R27, R7, PT ;  /* 0x000000071b00720c */ /* 0x000fc40003f84070 */
[----:B------:R-:W-:-:S09]  /*b780*/  ISETP.GT.U32.AND P1, PT, R27, R9, PT ;  /* 0x000000091b00720c */ /* 0x000fd20003f24070 */
[--C-:B------:R-:W-:Y:S02]  /*b790*/  @!P6 IMAD.IADD R11, R11, 0x1, -R27.reuse ;  /* 0x000000010b0be824 */ /* 0x100fe400078e0a1b */
[--C-:B------:R-:W-:Y:S01]  /*b7a0*/  @!P4 IMAD.IADD R7, R7, 0x1, -R27.reuse ;  /* 0x000000010707c824 */ /* 0x100fe200078e0a1b */
[C---:B------:R-:W-:Y:S02]  /*b7b0*/  ISETP.GT.U32.AND P6, PT, R27.reuse, R12, PT ;  /* 0x0000000c1b00720c */ /* 0x040fe40003fc4070 */
[----:B------:R-:W-:Y:S01]  /*b7c0*/  ISETP.GT.U32.AND P4, PT, R27, R11, PT ;  /* 0x0000000b1b00720c */ /* 0x000fe20003f84070 */
[----:B------:R-:W-:Y:S01]  /*b7d0*/  @!P1 IMAD.IADD R9, R9, 0x1, -R27 ;  /* 0x0000000109099824 */ /* 0x000fe200078e0a1b */
[----:B--2---:R-:W-:-:S09]  /*b7e0*/  IABS R2, R22 ;  /* 0x0000001600027213 */ /* 0x004fd20000000000 */
[--C-:B------:R-:W-:Y:S02]  /*b7f0*/  @!P6 IMAD.IADD R12, R12, 0x1, -R27.reuse ;  /* 0x000000010c0ce824 */ /* 0x100fe400078e0a1b */
[----:B------:R-:W-:Y:S01]  /*b800*/  @!P4 IMAD.IADD R11, R11, 0x1, -R27 ;  /* 0x000000010b0bc824 */ /* 0x000fe200078e0a1b */
[----:B---3--:R-:W-:Y:S01]  /*b810*/  ISETP.GE.AND P4, PT, R13, RZ, PT ;  /* 0x000000ff0d00720c */ /* 0x008fe20003f86270 */
[----:B------:R-:W-:Y:S01]  /*b820*/  IMAD.HI.U32 R13, R0, R2, RZ ;  /* 0x00000002000d7227 */ /* 0x000fe200078e00ff */
[C---:B------:R-:W-:Y:S01]  /*b830*/  ISETP.GT.U32.AND P0, PT, R27.reuse, R9, PT ;  /* 0x000000091b00720c */ /* 0x040fe20003f04070 */
[----:B------:R-:W2:Y:S01]  /*b840*/  LDL.LU R22, [R1+0x2ac] ;  /* 0x0002ac0001167983 */ /* 0x000ea20000300800 */
[C---:B------:R-:W-:Y:S01]  /*b850*/  ISETP.GT.U32.AND P6, PT, R27.reuse, R4, PT ;  /* 0x000000041b00720c */ /* 0x040fe20003fc4070 */
[----:B------:R-:W-:Y:S01]  /*b860*/  IMAD.MOV R13, RZ, RZ, -R13 ;  /* 0x000000ffff0d7224 */ /* 0x000fe200078e0a0d */
[----:B------:R-:W-:-:S03]  /*b870*/  ISETP.GT.U32.AND P1, PT, R27, R7, PT ;  /* 0x000000071b00720c */ /* 0x000fc60003f24070 */
[----:B------:R-:W-:Y:S02]  /*b880*/  IMAD R2, R27, R13, R2 ;  /* 0x0000000d1b027224 */ /* 0x000fe400078e0202 */
[----:B------:R-:W-:-:S04]  /*b890*/  IMAD.MOV.U32 R13, RZ, RZ, R12 ;  /* 0x000000ffff0d7224 */ /* 0x000fc800078e000c */
[----:B------:R-:W-:Y:S01]  /*b8a0*/  @!P0 IMAD.IADD R9, R9, 0x1, -R27 ;  /* 0x0000000109098824 */ /* 0x000fe200078e0a1b */
[----:B----4-:R-:W-:Y:S01]  /*b8b0*/  ISETP.GE.AND P0, PT, R21, RZ, PT ;  /* 0x000000ff1500720c */ /* 0x010fe20003f06270 */
[----:B------:R-:W-:Y:S01]  /*b8c0*/  @!P3 IMAD.MOV R13, RZ, RZ, -R13 ;  /* 0x000000ffff0db224 */ /* 0x000fe200078e0a0d */
[----:B------:R-:W3:Y:S01]  /*b8d0*/  LDL.LU R21, [R1+0x25c8] ;  /* 0x0025c80001157983 */ /* 0x000ee20000300800 */
[----:B------:R-:W-:-:S03]  /*b8e0*/  @!P6 IMAD.IADD R4, R4, 0x1, -R27 ;  /* 0x000000010404e824 */ /* 0x000fc600078e0a1b */
[----:B------:R-:W4:Y:S01]  /*b8f0*/  LDL.LU R12, [R1+0x2b4] ;  /* 0x0002b400010c7983 */ /* 0x000f220000300800 */
[----:B------:R-:W-:Y:S01]  /*b900*/  @!P1 IMAD.IADD R7, R7, 0x1, -R27 ;  /* 0x0000000107079824 */ /* 0x000fe200078e0a1b */
[----:B-----5:R-:W-:Y:S01]  /*b910*/  ISETP.GE.AND P6, PT, R14, RZ, PT ;  /* 0x000000ff0e00720c */ /* 0x020fe20003fc6270 */
[----:B------:R-:W-:Y:S02]  /*b920*/  IMAD.MOV.U32 R14, RZ, RZ, R11 ;  /* 0x000000ffff0e7224 */ /* 0x000fe400078e000b */
[----:B------:R-:W5:Y:S02]  /*b930*/  LDL.LU R11, [R1+0x298] ;  /* 0x00029800010b7983 */ /* 0x000f640000300800 */
[----:B------:R-:W-:Y:S02]  /*b940*/  @!P5 IMAD.MOV R14, RZ, RZ, -R14 ;  /* 0x000000ffff0ed224 */ /* 0x000fe400078e0a0e */
[----:B------:R0:W-:Y:S04]  /*b950*/  STL [R1+0x1a8], R13 ;  /* 0x0001a80d01007387 */ /* 0x0001e80000100800 */
[----:B0-----:R-:W3:Y:S04]  /*b960*/  LDL.LU R13, [R1+0x2a0] ;  /* 0x0002a000010d7983 */ /* 0x001ee80000300800 */
[----:B------:R0:W-:Y:S02]  /*b970*/  STL [R1+0x1ac], R14 ;  /* 0x0001ac0e01007387 */ /* 0x0001e40000100800 */
[----:B0-----:R-:W-:-:S04]  /*b980*/  IMAD.MOV.U32 R14, RZ, RZ, R7 ;  /* 0x000000ffff0e7224 */ /* 0x001fc800078e0007 */
[----:B------:R-:W-:-:S05]  /*b990*/  @!P4 IMAD.MOV R14, RZ, RZ, -R14 ;  /* 0x000000ffff0ec224 */ /* 0x000fca00078e0a0e */
[----:B------:R0:W-:Y:S04]  /*b9a0*/  STL [R1+0x1c4], R14 ;  /* 0x0001c40e01007387 */ /* 0x0001e80000100800 */
[----:B0-----:R-:W5:Y:S01]  /*b9b0*/  LDL.LU R14, [R1+0x25c4] ;  /* 0x0025c400010e7983 */ /* 0x001f620000300800 */
[C---:B------:R-:W-:Y:S02]  /*b9c0*/  ISETP.GT.U32.AND P2, PT, R27.reuse, R10, PT ;  /* 0x0000000a1b00720c */ /* 0x040fe40003f44070 */
[C---:B------:R-:W-:Y:S02]  /*b9d0*/  ISETP.GT.U32.AND P1, PT, R27.reuse, R6, PT ;  /* 0x000000061b00720c */ /* 0x040fe40003f24070 */
[----:B------:R-:W-:-:S09]  /*b9e0*/  ISETP.GT.U32.AND P3, PT, R27, R4, PT ;  /* 0x000000041b00720c */ /* 0x000fd20003f64070 */
[--C-:B------:R-:W-:Y:S02]  /*b9f0*/  @!P2 IMAD.IADD R10, R10, 0x1, -R27.reuse ;  /* 0x000000010a0aa824 */ /* 0x100fe400078e0a1b */
[----:B------:R-:W-:-:S03]  /*ba00*/  @!P1 IMAD.IADD R6, R6, 0x1, -R27 ;  /* 0x0000000106069824 */ /* 0x000fc600078e0a1b */
[----:B------:R-:W-:Y:S02]  /*ba10*/  ISETP.GT.U32.AND P1, PT, R27, R10, PT ;  /* 0x0000000a1b00720c */ /* 0x000fe40003f24070 */
[----:B------:R-:W-:Y:S01]  /*ba20*/  ISETP.GE.AND P2, PT, R5, RZ, PT ;  /* 0x000000ff0500720c */ /* 0x000fe20003f46270 */
[----:B------:R-:W-:Y:S01]  /*ba30*/  @!P3 IMAD.IADD R4, R4, 0x1, -R27 ;  /* 0x000000010404b824 */ /* 0x000fe200078e0a1b */
[C---:B------:R-:W-:Y:S01]  /*ba40*/  ISETP.GT.U32.AND P5, PT, R27.reuse, R6, PT ;  /* 0x000000061b00720c */ /* 0x040fe20003fa4070 */
[----:B------:R-:W-:Y:S01]  /*ba50*/  @!P0 IMAD.MOV R9, RZ, RZ, -R9 ;  /* 0x000000ffff098224 */ /* 0x000fe200078e0a09 */
[----:B------:R-:W-:-:S07]  /*ba60*/  ISETP.GT.U32.AND P4, PT, R27, R2, PT ;  /* 0x000000021b00720c */ /* 0x000fce0003f84070 */
[--C-:B------:R-:W-:Y:S01]  /*ba70*/  @!P1 IMAD.IADD R10, R10, 0x1, -R27.reuse ;  /* 0x000000010a0a9824 */ /* 0x100fe200078e0a1b */
[----:B------:R-:W-:Y:S04]  /*ba80*/  STL [R1+0x1c8], R9 ;  /* 0x0001c80901007387 */ /* 0x000fe80000100800 */
[----:B----4-:R-:W-:Y:S01]  /*ba90*/  STL [R1+0x25c0], R12 ;  /* 0x0025c00c01007387 */ /* 0x010fe20000100800 */
[--C-:B------:R-:W-:Y:S01]  /*baa0*/  @!P5 IMAD.IADD R6, R6, 0x1, -R27.reuse ;  /* 0x000000010606d824 */ /* 0x100fe200078e0a1b */
[----:B--2---:R-:W-:Y:S01]  /*bab0*/  IABS R7, R22 ;  /* 0x0000001600077213 */ /* 0x004fe20000000000 */
[----:B------:R-:W-:Y:S01]  /*bac0*/  @!P4 IMAD.IADD R2, R2, 0x1, -R27 ;  /* 0x000000010202c824 */ /* 0x000fe200078e0a1b */
[----:B------:R-:W-:Y:S02]  /*bad0*/  ISETP.GE.AND P4, PT, R22, RZ, PT ;  /* 0x000000ff1600720c */ /* 0x000fe40003f86270 */
[----:B---3--:R-:W-:Y:S01]  /*bae0*/  ISETP.GE.AND P3, PT, R13, RZ, PT ;  /* 0x000000ff0d00720c */ /* 0x008fe20003f66270 */
[----:B------:R-:W-:-:S04]  /*baf0*/  IMAD.MOV.U32 R13, RZ, RZ, R10 ;  /* 0x000000ffff0d7224 */ /* 0x000fc800078e000a */
[----:B------:R-:W-:-:S05]  /*bb00*/  @!P2 IMAD.MOV R13, RZ, RZ, -R13 ;  /* 0x000000ffff0da224 */ /* 0x000fca00078e0a0d */
[----:B------:R0:W-:Y:S01]  /*bb10*/  STL [R1+0x1b0], R13 ;  /* 0x0001b00d01007387 */ /* 0x0001e20000100800 */
[----:B-----5:R-:W-:Y:S01]  /*bb20*/  ISETP.GE.AND P0, PT, R11, RZ, PT ;  /* 0x000000ff0b00720c */ /* 0x020fe20003f06270 */
[----:B------:R-:W-:Y:S01]  /*bb30*/  IMAD.MOV.U32 R10, RZ, RZ, R21 ;  /* 0x000000ffff0a7224 */ /* 0x000fe200078e0015 */
[----:B------:R-:W-:Y:S01]  /*bb40*/  IABS R11, R21 ;  /* 0x00000015000b7213 */ /* 0x000fe20000000000 */
[----:B0-----:R-:W2:Y:S01]  /*bb50*/  LDL.LU R13, [R1+0x2bc] ;  /* 0x0002bc00010d7983 */ /* 0x001ea20000300800 */
[----:B------:R-:W-:Y:S01]  /*bb60*/  IMAD.MOV.U32 R21, RZ, RZ, R20 ;  /* 0x000000ffff157224 */ /* 0x000fe200078e0014 */
[----:B------:R-:W-:Y:S02]  /*bb70*/  ISETP.GE.AND P5, PT, R14, RZ, PT ;  /* 0x000000ff0e00720c */ /* 0x000fe40003fa6270 */
[----:B------:R-:W3:Y:S04]  /*bb80*/  LDL.LU R14, [R1+0x2c0] ;  /* 0x0002c000010e7983 */ /* 0x000ee80000300800 */
[----:B------:R-:W4:Y:S04]  /*bb90*/  LDL R22, [R1+0x2c4] ;  /* 0x0002c40001167983 */ /* 0x000f280000100800 */
[----:B------:R-:W5:Y:S01]  /*bba0*/  LDL.LU R20, [R1+0x3a8] ;  /* 0x0003a80001147983 */ /* 0x000f620000300800 */
[----:B------:R-:W-:-:S04]  /*bbb0*/  IMAD.HI.U32 R5, R0, R8, RZ ;  /* 0x0000000800057227 */ /* 0x000fc800078e00ff */
[----:B------:R-:W-:-:S04]  /*bbc0*/  IMAD.MOV R5, RZ, RZ, -R5 ;  /* 0x000000ffff057224 */ /* 0x000fc800078e0a05 */
[----:B------:R-:W-:-:S05]  /*bbd0*/  IMAD R8, R27, R5, R8 ;  /* 0x000000051b087224 */ /* 0x000fca00078e0208 */
[----:B------:R-:W-:Y:S01]  /*bbe0*/  ISETP.GT.U32.AND P1, PT, R27, R8, PT ;  /* 0x000000081b00720c */ /* 0x000fe20003f24070 */
[----:B------:R-:W-:Y:S01]  /*bbf0*/  IMAD.HI.U32 R5, R0, R7, RZ ;  /* 0x0000000700057227 */ /* 0x000fe200078e00ff */
[----:B------:R-:W-:-:S03]  /*bc00*/  IABS R9, R12 ;  /* 0x0000000c00097213 */ /* 0x000fc60000000000 */
[----:B------:R-:W-:Y:S01]  /*bc10*/  IMAD.MOV.U32 R12, RZ, RZ, R4 ;  /* 0x000000ffff0c7224 */ /* 0x000fe200078e0004 */
[----:B------:R-:W-:-:S07]  /*bc20*/  ISETP.GT.U32.AND P2, PT, R27, R2, PT ;  /* 0x000000021b00720c */ /* 0x000fce0003f44070 */
[----:B------:R-:W-:Y:S02]  /*bc30*/  @!P1 IMAD.IADD R8, R8, 0x1, -R27 ;  /* 0x0000000108089824 */ /* 0x000fe400078e0a1b */
[----:B------:R-:W-:-:S03]  /*bc40*/  IMAD.MOV R5, RZ, RZ, -R5 ;  /* 0x000000ffff057224 */ /* 0x000fc600078e0a05 */
[C---:B------:R-:W-:Y:S01]  /*bc50*/  ISETP.GT.U32.AND P1, PT, R27.reuse, R8, PT ;  /* 0x000000081b00720c */ /* 0x040fe20003f24070 */
[----:B------:R-:W-:Y:S02]  /*bc60*/  @!P6 IMAD.MOV R12, RZ, RZ, -R12 ;  /* 0x000000ffff0ce224 */ /* 0x000fe400078e0a0c */
[----:B------:R-:W-:Y:S02]  /*bc70*/  IMAD R7, R27, R5, R7 ;  /* 0x000000051b077224 */ /* 0x000fe400078e0207 */
[----:B------:R-:W-:Y:S01]  /*bc80*/  IMAD.HI.U32 R5, R0, R11, RZ ;  /* 0x0000000b00057227 */ /* 0x000fe200078e00ff */
[----:B------:R0:W-:Y:S03]  /*bc90*/  STL [R1+0x1c0], R12 ;  /* 0x0001c00c01007387 */ /* 0x0001e60000100800 */
[----:B------:R-:W-:Y:S01]  /*bca0*/  IMAD.MOV R5, RZ, RZ, -R5 ;  /* 0x000000ffff057224 */ /* 0x000fe200078e0a05 */
[----:B0-----:R-:W3:Y:S03]  /*bcb0*/  LDL.LU R12, [R1+0x25c0] ;  /* 0x0025c000010c7983 */ /* 0x001ee60000300800 */
[----:B------:R-:W-:-:S02]  /*bcc0*/  @!P1 IMAD.IADD R8, R8, 0x1, -R27 ;  /* 0x0000000108089824 */ /* 0x000fc400078e0a1b */
[----:B------:R-:W-:Y:S02]  /*bcd0*/  @!P2 IMAD.IADD R2, R2, 0x1, -R27 ;  /* 0x000000010202a824 */ /* 0x000fe400078e0a1b */
[----:B------:R-:W-:Y:S02]  /*bce0*/  IMAD R11, R27, R5, R11 ;  /* 0x000000051b0b7224 */ /* 0x000fe400078e020b */
[----:B------:R-:W-:Y:S02]  /*bcf0*/  @!P0 IMAD.MOV R6, RZ, RZ, -R6 ;  /* 0x000000ffff068224 */ /* 0x000fe400078e0a06 */
[----:B------:R-:W-:-:S03]  /*bd00*/  @!P3 IMAD.MOV R2, RZ, RZ, -R2 ;  /* 0x000000ffff02b224 */ /* 0x000fc600078e0a02 */
[----:B------:R0:W-:Y:S04]  /*bd10*/  STL [R1+0x1b4], R6 ;  /* 0x0001b40601007387 */ /* 0x0001e80000100800 */
[----:B------:R-:W-:Y:S04]  /*bd20*/  STL [R1+0x1bc], R2 ;  /* 0x0001bc0201007387 */ /* 0x000fe80000100800 */
[----:B------:R1:W-:Y:S01]  /*bd30*/  STL [R1+0x25b8], R21 ;  /* 0x0025b81501007387 */ /* 0x0003e20000100800 */
[----:B0-----:R-:W-:Y:S02]  /*bd40*/  IABS R6, R21 ;  /* 0x0000001500067213 */ /* 0x001fe40000000000 */
[----:B--2---:R-:W-:-:S02]  /*bd50*/  ISETP.GE.AND P1, PT, R13, RZ, PT ;  /* 0x000000ff0d00720c */ /* 0x004fc40003f26270 */
[----:B------:R-:W-:Y:S01]  /*bd60*/  IABS R5, R13 ;  /* 0x0000000d00057213 */ /* 0x000fe20000000000 */
[----:B------:R-:W-:-:S04]  /*bd70*/  IMAD.MOV.U32 R13, RZ, RZ, R8 ;  /* 0x000000ffff0d7224 */ /* 0x000fc800078e0008 */
[----:B------:R-:W-:Y:S01]  /*bd80*/  @!P5 IMAD.MOV R13, RZ, RZ, -R13 ;  /* 0x000000ffff0dd224 */ /* 0x000fe200078e0a0d */
[----:B-----5:R-:W-:Y:S04]  /*bd90*/  STL [R1+0x25bc], R20 ;  /* 0x0025bc1401007387 */ /* 0x020fe80000100800 */
[----:B------:R0:W-:Y:S04]  /*bda0*/  STL [R1+0x1b8], R13 ;  /* 0x0001b80d01007387 */ /* 0x0001e80000100800 */
[----:B-1----:R-:W2:Y:S01]  /*bdb0*/  LDL R21, [R1+0x3b0] ;  /* 0x0003b00001157983 */ /* 0x002ea20000100800 */
[----:B------:R-:W-:Y:S01]  /*bdc0*/  ISETP.GT.U32.AND P6, PT, R27, R7, PT ;  /* 0x000000071b00720c */ /* 0x000fe20003fc4070 */
[----:B------:R-:W-:-:S04]  /*bdd0*/  IMAD.HI.U32 R4, R0, R9, RZ ;  /* 0x0000000900047227 */ /* 0x000fc800078e00ff */
[----:B------:R-:W-:-:S08]  /*bde0*/  IMAD.MOV R4, RZ, RZ, -R4 ;  /* 0x000000ffff047224 */ /* 0x000fd000078e0a04 */
[----:B------:R-:W-:Y:S02]  /*bdf0*/  @!P6 IMAD.IADD R7, R7, 0x1, -R27 ;  /* 0x000000010707e824 */ /* 0x000fe400078e0a1b */
[----:B------:R-:W-:-:S03]  /*be00*/  IMAD R9, R27, R4, R9 ;  /* 0x000000041b097224 */ /* 0x000fc600078e0209 */
[----:B------:R-:W-:Y:S02]  /*be10*/  ISETP.GT.U32.AND P6, PT, R27, R7, PT ;  /* 0x000000071b00720c */ /* 0x000fe40003fc4070 */
[----:B----4-:R-:W-:Y:S02]  /*be20*/  IABS R4, R22 ;  /* 0x0000001600047213 */ /* 0x010fe40000000000 */
[----:B---3--:R-:W-:Y:S01]  /*be30*/  ISETP.GE.AND P3, PT, R14, RZ, PT ;  /* 0x000000ff0e00720c */ /* 0x008fe20003f66270 */
[----:B------:R-:W3:Y:S02]  /*be40*/  LDL R22, [R1+0x3c8] ;  /* 0x0003c80001167983 */ /* 0x000ee40000100800 */
[----:B0-----:R-:W-:Y:S01]  /*be50*/  IMAD.HI.U32 R13, R0, R4, RZ ;  /* 0x00000004000d7227 */ /* 0x001fe200078e00ff */
[----:B------:R-:W-:Y:S02]  /*be60*/  IABS R2, R14 ;  /* 0x0000000e00027213 */ /* 0x000fe40000000000 */
[----:B------:R-:W4:Y:S01]  /*be70*/  LDL R14, [R1+0x3b4] ;  /* 0x0003b400010e7983 */ /* 0x000f220000100800 */
[----:B------:R-:W-:-:S02]  /*be80*/  IMAD.MOV R13, RZ, RZ, -R13 ;  /* 0x000000ffff0d7224 */ /* 0x000fc400078e0a0d */
[----:B------:R-:W-:Y:S01]  /*be90*/  @!P6 IMAD.IADD R7, R7, 0x1, -R27 ;  /* 0x000000010707e824 */ /* 0x000fe200078e0a1b */
[----:B------:R-:W-:Y:S01]  /*bea0*/  ISETP.GE.AND P2, PT, R12, RZ, PT ;  /* 0x000000ff0c00720c */ /* 0x000fe20003f46270 */
[----:B------:R-:W-:-:S04]  /*beb0*/  IMAD.HI.U32 R12, R0, R5, RZ ;  /* 0x00000005000c7227 */ /* 0x000fc800078e00ff */
[----:B------:R-:W-:Y:S02]  /*bec0*/  IMAD.MOV R12, RZ, RZ, -R12 ;  /* 0x000000ffff0c7224 */ /* 0x000fe400078e0a0c */
[C---:B------:R-:W-:Y:S02]  /*bed0*/  IMAD R4, R27.reuse, R13, R4 ;  /* 0x0000000d1b047224 */ /* 0x040fe400078e0204 */
[----:B------:R-:W-:Y:S02]  /*bee0*/  IMAD R5, R27, R12, R5 ;  /* 0x0000000c1b057224 */ /* 0x000fe400078e0205 */
[----:B------:R-:W-:-:S04]  /*bef0*/  IMAD.HI.U32 R12, R0, R6, RZ ;  /* 0x00000006000c7227 */ /* 0x000fc800078e00ff */
[----:B------:R-:W-:Y:S02]  /*bf00*/  IMAD.MOV.U32 R13, RZ, RZ, R7 ;  /* 0x000000ffff0d7224 */ /* 0x000fe400078e0007 */
[----:B------:R-:W-:Y:S02]  /*bf10*/  IMAD.MOV R12, RZ, RZ, -R12 ;  /* 0x000000ffff0c7224 */ /* 0x000fe400078e0a0c */
[----:B------:R-:W-:Y:S02]  /*bf20*/  @!P4 IMAD.MOV R13, RZ, RZ, -R13 ;  /* 0x000000ffff0dc224 */ /* 0x000fe400078e0a0d */
[----:B------:R-:W-:-:S03]  /*bf30*/  IMAD R6, R27, R12, R6 ;  /* 0x0000000c1b067224 */ /* 0x000fc600078e0206 */
[----:B------:R-:W-:Y:S01]  /*bf40*/  STL [R1+0x1a0], R13 ;  /* 0x0001a00d01007387 */ /* 0x000fe20000100800 */
[----:B--2---:R-:W-:-:S03]  /*bf50*/  IABS R12, R21 ;  /* 0x00000015000c7213 */ /* 0x004fc60000000000 */
[----:B------:R-:W2:Y:S01]  /*bf60*/  LDL.LU R21, [R1+0x2c4] ;  /* 0x0002c40001157983 */ /* 0x000ea20000300800 */
[C---:B------:R-:W-:Y:S02]  /*bf70*/  ISETP.GT.U32.AND P5, PT, R27.reuse, R11, PT ;  /* 0x0000000b1b00720c */ /* 0x040fe40003fa4070 */
[----:B------:R-:W-:Y:S01]  /*bf80*/  ISETP.GT.U32.AND P6, PT, R27, R9, PT ;  /* 0x000000091b00720c */ /* 0x000fe20003fc4070 */
[----:B------:R-:W-:Y:S01]  /*bf90*/  IMAD.HI.U32 R8, R0, R2, RZ ;  /* 0x0000000200087227 */ /* 0x000fe200078e00ff */
[----:B------:R-:W-:Y:S02]  /*bfa0*/  ISETP.GE.AND P0, PT, R10, RZ, PT ;  /* 0x000000ff0a00720c */ /* 0x000fe40003f06270 */
[----:B------:R-:W-:-:S07]  /*bfb0*/  IABS R10, R20 ;  /* 0x00000014000a7213 */ /* 0x000fce0000000000 */
[--C-:B------:R-:W-:Y:S02]  /*bfc0*/  @!P5 IMAD.IADD R11, R11, 0x1, -R27.reuse ;  /* 0x000000010b0bd824 */ /* 0x100fe400078e0a1b */
[----:B------:R-:W-:-:S03]  /*bfd0*/  @!P6 IMAD.IADD R9, R9, 0x1, -R27 ;  /* 0x000000010909e824 */ /* 0x000fc600078e0a1b */
[----:B------:R-:W-:Y:S01]  /*bfe0*/  ISETP.GT.U32.AND P6, PT, R27, R11, PT ;  /* 0x0000000b1b00720c */ /* 0x000fe20003fc4070 */
[----:B------:R-:W-:-:S04]  /*bff0*/  IMAD.MOV R8, RZ, RZ, -R8 ;  /* 0x000000ffff087224 */ /* 0x000fc800078e0a08 */
[----:B------:R-:W-:Y:S02]  /*c000*/  IMAD R2, R27, R8, R2 ;  /* 0x000000081b027224 */ /* 0x000fe400078e0202 */
[----:B------:R-:W-:-:S04]  /*c010*/  IMAD.HI.U32 R8, R0, R10, RZ ;  /* 0x0000000a00087227 */ /* 0x000fc800078e00ff */
[----:B------:R-:W-:Y:S02]  /*c020*/  IMAD.MOV R8, RZ, RZ, -R8 ;  /* 0x000000ffff087224 */ /* 0x000fe400078e0a08 */
[----:B------:R-:W-:Y:S01]  /*c030*/  @!P6 IMAD.IADD R11, R11, 0x1, -R27 ;  /* 0x000000010b0be824 */ /* 0x000fe200078e0a1b */
[C---:B------:R-:W-:Y:S01]  /*c040*/  ISETP.GT.U32.AND P6, PT, R27.reuse, R2, PT ;  /* 0x000000021b00720c */ /* 0x040fe20003fc4070 */
[----:B------:R-:W-:Y:S01]  /*c050*/  IMAD R10, R27, R8, R10 ;  /* 0x000000081b0a7224 */ /* 0x000fe200078e020a */
[----:B----4-:R-:W-:Y:S01]  /*c060*/  IABS R8, R14 ;  /* 0x0000000e00087213 */ /* 0x010fe20000000000 */
[----:B------:R-:W-:-:S04]  /*c070*/  IMAD.MOV.U32 R20, RZ, RZ, R11 ;  /* 0x000000ffff147224 */ /* 0x000fc800078e000b */
[----:B------:R-:W-:Y:S01]  /*c080*/  IMAD.HI.U32 R14, R0, R8, RZ ;  /* 0x00000008000e7227 */ /* 0x000fe200078e00ff */
[----:B---3--:R-:W-:Y:S02]  /*c090*/  IABS R7, R22 ;  /* 0x0000001600077213 */ /* 0x008fe40000000000 */
[----:B------:R-:W3:Y:S01]  /*c0a0*/  LDL.LU R22, [R1+0x3d0] ;  /* 0x0003d00001167983 */ /* 0x000ee20000300800 */
[----:B------:R-:W-:Y:S02]  /*c0b0*/  @!P0 IMAD.MOV R20, RZ, RZ, -R20 ;  /* 0x000000ffff148224 */ /* 0x000fe400078e0a14 */
[----:B------:R-:W-:Y:S02]  /*c0c0*/  IMAD.MOV R14, RZ, RZ, -R14 ;  /* 0x000000ffff0e7224 */ /* 0x000fe400078e0a0e */
[----:B------:R-:W-:Y:S01]  /*c0d0*/  @!P6 IMAD.IADD R2, R2, 0x1, -R27 ;  /* 0x000000010202e824 */ /* 0x000fe200078e0a1b */
[----:B------:R0:W-:Y:S01]  /*c0e0*/  STL [R1+0x1a4], R20 ;  /* 0x0001a41401007387 */ /* 0x0001e20000100800 */
[----:B------:R-:W-:-:S03]  /*c0f0*/  IMAD R8, R27, R14, R8 ;  /* 0x0000000e1b087224 */ /* 0x000fc600078e0208 */
[----:B0-----:R-:W4:Y:S01]  /*c100*/  LDL.LU R20, [R1+0x25bc] ;  /* 0x0025bc0001147983 */ /* 0x001f220000300800 */
[----:B--2---:R-:W-:-:S03]  /*c110*/  ISETP.GE.AND P6, PT, R21, RZ, PT ;  /* 0x000000ff1500720c */ /* 0x004fc60003fc6270 */
[----:B------:R-:W2:Y:S04]  /*c120*/  LDL.LU R21, [R1+0x25b8] ;  /* 0x0025b80001157983 */ /* 0x000ea80000300800 */
[----:B------:R-:W5:Y:S01]  /*c130*/  LDL.LU R14, [R1+0x3cc] ;  /* 0x0003cc00010e7983 */ /* 0x000f620000300800 */
[C---:B------:R-:W-:Y:S02]  /*c140*/  ISETP.GT.U32.AND P5, PT, R27.reuse, R5, PT ;  /* 0x000000051b00720c */ /* 0x040fe40003fa4070 */
[----:B------:R-:W-:-:S11]  /*c150*/  ISETP.GT.U32.AND P4, PT, R27, R9, PT ;  /* 0x000000091b00720c */ /* 0x000fd60003f84070 */
[----:B------:R-:W-:-:S05]  /*c160*/  @!P5 IMAD.IADD R5, R5, 0x1, -R27 ;  /* 0x000000010505d824 */ /* 0x000fca00078e0a1b */
[----:B------:R-:W-:Y:S01]  /*c170*/  ISETP.GT.U32.AND P5, PT, R27, R5, PT ;  /* 0x000000051b00720c */ /* 0x000fe20003fa4070 */
[----:B------:R-:W-:-:S04]  /*c180*/  IMAD.HI.U32 R11, R0, R12, RZ ;  /* 0x0000000c000b7227 */ /* 0x000fc800078e00ff */
[----:B------:R-:W-:Y:S02]  /*c190*/  @!P4 IMAD.IADD R9, R9, 0x1, -R27 ;  /* 0x000000010909c824 */ /* 0x000fe400078e0a1b */
[----:B------:R-:W-:Y:S02]  /*c1a0*/  IMAD.MOV R11, RZ, RZ, -R11 ;  /* 0x000000ffff0b7224 */ /* 0x000fe400078e0a0b */
[----:B------:R-:W-:Y:S02]  /*c1b0*/  @!P2 IMAD.MOV R9, RZ, RZ, -R9 ;  /* 0x000000ffff09a224 */ /* 0x000fe400078e0a09 */
[----:B------:R-:W-:Y:S02]  /*c1c0*/  IMAD R11, R27, R11, R12 ;  /* 0x0000000b1b0b7224 */ /* 0x000fe400078e020c */
[----:B------:R-:W-:Y:S01]  /*c1d0*/  @!P5 IMAD.IADD R5, R5, 0x1, -R27 ;  /* 0x000000010505d824 */ /* 0x000fe200078e0a1b */
[----:B------:R0:W-:Y:S04]  /*c1e0*/  STL [R1+0x19c], R9 ;  /* 0x00019c0901007387 */ /* 0x0001e80000100800 */
[----:B0-----:R-:W3:Y:S01]  /*c1f0*/  LDL.LU R9, [R1+0x3b0] ;  /* 0x0003b00001097983 */ /* 0x001ee20000300800 */
[----:B--2---:R-:W-:-:S02]  /*c200*/  IMAD.MOV.U32 R12, RZ, RZ, R21 ;  /* 0x000000ffff0c7224 */ /* 0x004fc400078e0015 */
[----:B------:R-:W-:Y:S01]  /*c210*/  IMAD.MOV.U32 R21, RZ, RZ, R5 ;  /* 0x000000ffff157224 */ /* 0x000fe200078e0005 */
[----:B-----5:R-:W-:Y:S01]  /*c220*/  IABS R5, R14 ;  /* 0x0000000e00057213 */ /* 0x020fe20000000000 */
[----:B------:R0:W-:Y:S04]  /*c230*/  STL [R1+0x25b4], R14 ;  /* 0x0025b40e01007387 */ /* 0x0001e80000100800 */
[----:B0-----:R-:W2:Y:S01]  /*c240*/  LDL.LU R14, [R1+0x3b4] ;  /* 0x0003b400010e7983 */ /* 0x001ea20000300800 */
[C---:B------:R-:W-:Y:S02]  /*c250*/  ISETP.GT.U32.AND P0, PT, R27.reuse, R4, PT ;  /* 0x000000041b00720c */ /* 0x040fe40003f04070 */
[C---:B------:R-:W-:Y:S02]  /*c260*/  ISETP.GT.U32.AND P4, PT, R27.reuse, R6, PT ;  /* 0x000000061b00720c */ /* 0x040fe40003f84070 */
[----:B------:R-:W-:-:S09]  /*c270*/  ISETP.GT.U32.AND P5, PT, R27, R10, PT ;  /* 0x0000000a1b00720c */ /* 0x000fd20003fa4070 */
[--C-:B------:R-:W-:Y:S01]  /*c280*/  @!P0 IMAD.IADD R4, R4, 0x1, -R27.reuse ;  /* 0x0000000104048824 */ /* 0x100fe200078e0a1b */
[----:B------:R-:W-:Y:S01]  /*c290*/  ISETP.GT.U32.AND P0, PT, R27, R2, PT ;  /* 0x000000021b00720c */ /* 0x000fe20003f04070 */
[----:B------:R-:W-:-:S03]  /*c2a0*/  @!P4 IMAD.IADD R6, R6, 0x1, -R27 ;  /* 0x000000010606c824 */ /* 0x000fc600078e0a1b */
[----:B------:R-:W-:Y:S01]  /*c2b0*/  ISETP.GT.U32.AND P4, PT, R27, R4, PT ;  /* 0x000000041b00720c */ /* 0x000fe20003f84070 */
[----:B------:R-:W-:-:S08]  /*c2c0*/  @!P5 IMAD.IADD R10, R10, 0x1, -R27 ;  /* 0x000000010a0ad824 */ /* 0x000fd000078e0a1b */
[--C-:B------:R-:W-:Y:S01]  /*c2d0*/  @!P0 IMAD.IADD R2, R2, 0x1, -R27.reuse ;  /* 0x0000000102028824 */ /* 0x100fe200078e0a1b */
[C---:B------:R-:W-:Y:S02]  /*c2e0*/  ISETP.GT.U32.AND P0, PT, R27.reuse, R8, PT ;  /* 0x000000081b00720c */ /* 0x040fe40003f04070 */
[----:B------:R-:W-:Y:S01]  /*c2f0*/  ISETP.GT.U32.AND P5, PT, R27, R10, PT ;  /* 0x0000000a1b00720c */ /* 0x000fe20003fa4070 */
[----:B------:R-:W-:Y:S01]  /*c300*/  @!P4 IMAD.IADD R4, R4, 0x1, -R27 ;  /* 0x000000010404c824 */ /* 0x000fe200078e0a1b */
[----:B------:R-:W-:Y:S01]  /*c310*/  ISETP.GE.AND P4, PT, R12, RZ, PT ;  /* 0x000000ff0c00720c */ /* 0x000fe20003f86270 */
[----:B------:R-:W-:-:S04]  /*c320*/  IMAD.HI.U32 R12, R0, R5, RZ ;  /* 0x00000005000c7227 */ /* 0x000fc800078e00ff */
[----:B------:R-:W-:-:S04]  /*c330*/  @!P1 IMAD.MOV R21, RZ, RZ, -R21 ;  /* 0x000000ffff159224 */ /* 0x000fc800078e0a15 */
[--C-:B------:R-:W-:Y:S02]  /*c340*/  @!P0 IMAD.IADD R8, R8, 0x1, -R27.reuse ;  /* 0x0000000108088824 */ /* 0x100fe400078e0a1b */
[----:B------:R-:W-:Y:S01]  /*c350*/  IMAD.MOV R12, RZ, RZ, -R12 ;  /* 0x000000ffff0c7224 */ /* 0x000fe200078e0a0c */
[----:B------:R0:W-:Y:S01]  /*c360*/  STL [R1+0x198], R21 ;  /* 0x0001981501007387 */ /* 0x0001e20000100800 */
[----:B------:R-:W-:Y:S01]  /*c370*/  @!P5 IMAD.IADD R10, R10, 0x1, -R27 ;  /* 0x000000010a0ad824 */ /* 0x000fe200078e0a1b */
[----:B----4-:R-:W-:Y:S01]  /*c380*/  ISETP.GE.AND P5, PT, R20, RZ, PT ;  /* 0x000000ff1400720c */ /* 0x010fe20003fa6270 */
[----:B------:R-:W-:Y:S01]  /*c390*/  IMAD R5, R27, R12, R5 ;  /* 0x0000000c1b057224 */ /* 0x000fe200078e0205 */
[----:B0-----:R-:W4:Y:S04]  /*c3a0*/  LDL.LU R21, [R1+0x3dc] ;  /* 0x0003dc0001157983 */ /* 0x001f280000300800 */
[----:B------:R-:W5:Y:S04]  /*c3b0*/  LDL.LU R20, [R1+0x3e8] ;  /* 0x0003e80001147983 */ /* 0x000f680000300800 */
[----:B------:R-:W4:Y:S01]  /*c3c0*/  LDL.LU R12, [R1+0x3c8] ;  /* 0x0003c800010c7983 */ /* 0x000f220000300800 */
[----:B--2---:R-:W-:Y:S01]  /*c3d0*/  ISETP.GE.AND P0, PT, R14, RZ, PT ;  /* 0x000000ff0e00720c */ /* 0x004fe20003f06270 */
[----:B------:R-:W-:-:S04]  /*c3e0*/  IMAD.MOV.U32 R14, RZ, RZ, R2 ;  /* 0x000000ffff0e7224 */ /* 0x000fc800078e0002 */
[----:B------:R-:W-:-:S05]  /*c3f0*/  @!P3 IMAD.MOV R14, RZ, RZ, -R14 ;  /* 0x000000ffff0eb224 */ /* 0x000fca00078e0a0e */
[----:B------:R0:W-:Y:S04]  /*c400*/  STL [R1+0x194], R14 ;  /* 0x0001940e01007387 */ /* 0x0001e80000100800 */
[----:B0-----:R-:W2:Y:S01]  /*c410*/  LDL.LU R14, [R1+0x25b4] ;  /* 0x0025b400010e7983 */ /* 0x001ea20000300800 */
[----:B------:R-:W-:Y:S01]  /*c420*/  ISETP.GT.U32.AND P2, PT, R27, R6, PT ;  /* 0x000000061b00720c */ /* 0x000fe20003f44070 */
[----:B------:R-:W-:-:S04]  /*c430*/  IMAD.HI.U32 R13, R0, R7, RZ ;  /* 0x00000007000d7227 */ /* 0x000fc800078e00ff */
[----:B------:R-:W-:Y:S01]  /*c440*/  IMAD.MOV R13, RZ, RZ, -R13 ;  /* 0x000000ffff0d7224 */ /* 0x000fe200078e0a0d */
[----:B------:R-:W-:-:S03]  /*c450*/  ISETP.GT.U32.AND P1, PT, R27, R11, PT ;  /* 0x0000000b1b00720c */ /* 0x000fc60003f24070 */
[----:B------:R-:W-:-:S04]  /*c460*/  IMAD R13, R27, R13, R7 ;  /* 0x0000000d1b0d7224 */ /* 0x000fc800078e0207 */
[----:B------:R-:W-:Y:S01]  /*c470*/  @!P2 IMAD.IADD R6, R6, 0x1, -R27 ;  /* 0x000000010606a824 */ /* 0x000fe200078e0a1b */
[----:B------:R-:W-:Y:S01]  /*c480*/  ISETP.GT.U32.AND P2, PT, R27, R13, PT ;  /* 0x0000000d1b00720c */ /* 0x000fe20003f44070 */
[----:B------:R-:W-:-:S04]  /*c490*/  @!P6 IMAD.MOV R4, RZ, RZ, -R4 ;  /* 0x000000ffff04e224 */ /* 0x000fc800078e0a04 */
[----:B------:R-:W-:Y:S01]  /*c4a0*/  @!P1 IMAD.IADD R11, R11, 0x1, -R27 ;  /* 0x000000010b0b9824 */ /* 0x000fe200078e0a1b */
[----:B---3--:R-:W-:Y:S01]  /*c4b0*/  IABS R7, R22 ;  /* 0x0000001600077213 */ /* 0x008fe20000000000 */
[----:B------:R0:W-:Y:S01]  /*c4c0*/  STL [R1+0x190], R4 ;  /* 0x0001900401007387 */ /* 0x0001e20000100800 */
[----:B------:R-:W-:-:S05]  /*c4d0*/  ISETP.GE.AND P1, PT, R9, RZ, PT ;  /* 0x000000ff0900720c */ /* 0x000fca0003f26270 */
[----:B------:R-:W-:Y:S01]  /*c4e0*/  @!P2 IMAD.IADD R13, R13, 0x1, -R27 ;  /* 0x000000010d0da824 */ /* 0x000fe200078e0a1b */
[C---:B------:R-:W-:Y:S02]  /*c4f0*/  ISETP.GT.U32.AND P2, PT, R27.reuse, R11, PT ;  /* 0x0000000b1b00720c */ /* 0x040fe40003f44070 */
[----:B------:R-:W-:Y:S01]  /*c500*/  ISETP.GT.U32.AND P6, PT, R27, R8, PT ;  /* 0x000000081b00720c */ /* 0x000fe20003fc4070 */
[----:B0-----:R-:W-:Y:S02]  /*c510*/  IMAD.MOV.U32 R4, RZ, RZ, R6 ;  /* 0x000000ffff047224 */ /* 0x001fe400078e0006 */
[----:B------:R-:W-:-:S04]  /*c520*/  IMAD.HI.U32 R9, R0, R7, RZ ;  /* 0x0000000700097227 */ /* 0x000fc800078e00ff */
[----:B------:R-:W-:Y:S01]  /*c530*/  @!P4 IMAD.MOV R4, RZ, RZ, -R4 ;  /* 0x000000ffff04c224 */ /* 0x000fe200078e0a04 */
[----:B------:R-:W-:Y:S01]  /*c540*/  ISETP.GT.U32.AND P4, PT, R27, R5, PT ;  /* 0x000000051b00720c */ /* 0x000fe20003f84070 */
[----:B------:R-:W-:Y:S02]  /*c550*/  IMAD.MOV R2, RZ, RZ, -R9 ;  /* 0x000000ffff027224 */ /* 0x000fe400078e0a09 */
[----:B------:R-:W-:Y:S02]  /*c560*/  IMAD.MOV.U32 R9, RZ, RZ, R10 ;  /* 0x000000ffff097224 */ /* 0x000fe400078e000a */
[----:B------:R-:W-:Y:S01]  /*c570*/  @!P2 IMAD.IADD R11, R11, 0x1, -R27 ;  /* 0x000000010b0ba824 */ /* 0x000fe200078e0a1b */
[----:B------:R-:W-:Y:S01]  /*c580*/  ISETP.GT.U32.AND P3, PT, R27, R13, PT ;  /* 0x0000000d1b00720c */ /* 0x000fe20003f64070 */
[----:B------:R-:W-:Y:S01]  /*c590*/  @!P5 IMAD.MOV R9, RZ, RZ, -R9 ;  /* 0x000000ffff09d224 */ /* 0x000fe200078e0a09 */
[----:B------:R-:W3:Y:S01]  /*c5a0*/  LDL.LU R10, [R1+0x3ec] ;  /* 0x0003ec00010a7983 */ /* 0x000ee20000300800 */
[----:B------:R-:W-:-:S02]  /*c5b0*/  @!P6 IMAD.IADD R8, R8, 0x1, -R27 ;  /* 0x000000010808e824 */ /* 0x000fc400078e0a1b */
[----:B------:R-:W-:Y:S01]  /*c5c0*/  @!P1 IMAD.MOV R11, RZ, RZ, -R11 ;  /* 0x000000ffff0b9224 */ /* 0x000fe200078e0a0b */
[----:B------:R0:W-:Y:S01]  /*c5d0*/  STL [R1+0x18c], R4 ;  /* 0x00018c0401007387 */ /* 0x0001e20000100800 */
[----:B----4-:R-:W-:Y:S01]  /*c5e0*/  ISETP.GE.AND P5, PT, R12, RZ, PT ;  /* 0x000000ff0c00720c */ /* 0x010fe20003fa6270 */
[--C-:B------:R-:W-:Y:S02]  /*c5f0*/  @!P4 IMAD.IADD R5, R5, 0x1, -R27.reuse ;  /* 0x000000010505c824 */ /* 0x100fe400078e0a1b */
[----:B------:R-:W-:Y:S01]  /*c600*/  STL [R1+0x188], R9 ;  /* 0x0001880901007387 */ /* 0x000fe20000100800 */
[----:B------:R-:W-:Y:S02]  /*c610*/  IABS R6, R21 ;  /* 0x0000001500067213 */ /* 0x000fe40000000000 */
[----:B------:R-:W-:Y:S01]  /*c620*/  ISETP.GE.AND P4, PT, R21, RZ, PT ;  /* 0x000000ff1500720c */ /* 0x000fe20003f86270 */
[----:B------:R-:W-:Y:S04]  /*c630*/  STL [R1+0x184], R11 ;  /* 0x0001840b01007387 */ /* 0x000fe80000100800 */
[----:B------:R-:W4:Y:S04]  /*c640*/  LDL.LU R12, [R1+0x400] ;  /* 0x00040000010c7983 */ /* 0x000f280000300800 */
[----:B------:R-:W4:Y:S01]  /*c650*/  LDL.LU R21, [R1+0x41c] ;  /* 0x00041c0001157983 */ /* 0x000f220000300800 */
[----:B------:R-:W-:Y:S01]  /*c660*/  @!P3 IMAD.IADD R13, R13, 0x1, -R27 ;  /* 0x000000010d0db824 */ /* 0x000fe200078e0a1b */
[----:B------:R-:W-:-:S02]  /*c670*/  ISETP.GE.AND P3, PT, R22, RZ, PT ;  /* 0x000000ff1600720c */ /* 0x000fc40003f66270 */
[----:B--2---:R-:W-:Y:S01]  /*c680*/  ISETP.GE.AND P6, PT, R14, RZ, PT ;  /* 0x000000ff0e00720c */ /* 0x004fe20003fc6270 */
[----:B------:R-:W-:-:S04]  /*c690*/  IMAD.MOV.U32 R14, RZ, RZ, R8 ;  /* 0x000000ffff0e7224 */ /* 0x000fc800078e0008 */
[----:B------:R-:W-:-:S05]  /*c6a0*/  @!P0 IMAD.MOV R14, RZ, RZ, -R14 ;  /* 0x000000ffff0e8224 */ /* 0x000fca00078e0a0e */
[----:B------:R1:W-:Y:S04]  /*c6b0*/  STL [R1+0x180], R14 ;  /* 0x0001800e01007387 */ /* 0x0003e80000100800 */
[----:B------:R-:W2:Y:S01]  /*c6c0*/  LDL R22, [R1+0x434] ;  /* 0x0004340001167983 */ /* 0x000ea20000100800 */
[----:B0-----:R-:W-:-:S05]  /*c6d0*/  IMAD R4, R27, R2, R7 ;  /* 0x000000021b047224 */ /* 0x001fca00078e0207 */
[C---:B------:R-:W-:Y:S01]  /*c6e0*/  ISETP.GT.U32.AND P2, PT, R27.reuse, R4, PT ;  /* 0x000000041b00720c */ /* 0x040fe20003f44070 */
[----:B------:R-:W-:Y:S01]  /*c6f0*/  IMAD.MOV.U32 R7, RZ, RZ, R6 ;  /* 0x000000ffff077224 */ /* 0x000fe200078e0006 */
[----:B-1----:R-:W2:Y:S03]  /*c700*/  LDL R14, [R1+0x430] ;  /* 0x00043000010e7983 */ /* 0x002ea60000100800 */
[----:B------:R-:W-:Y:S01]  /*c710*/  IMAD.HI.U32 R6, R0, R7, RZ ;  /* 0x0000000700067227 */ /* 0x000fe200078e00ff */
[----:B------:R-:W-:-:S03]  /*c720*/  ISETP.GT.U32.AND P1, PT, R27, R5, PT ;  /* 0x000000051b00720c */ /* 0x000fc60003f24070 */
[----:B------:R-:W-:-:S04]  /*c730*/  IMAD.MOV R6, RZ, RZ, -R6 ;  /* 0x000000ffff067224 */ /* 0x000fc800078e0a06 */
[----:B------:R-:W-:Y:S02]  /*c740*/  @!P2 IMAD.IADD R4, R4, 0x1, -R27 ;  /* 0x000000010404a824 */ /* 0x000fe400078e0a1b */
[----:B------:R-:W-:-:S03]  /*c750*/  IMAD R7, R27, R6, R7 ;  /* 0x000000061b077224 */ /* 0x000fc600078e0207 */
[C---:B------:R-:W-:Y:S01]  /*c760*/  ISETP.GT.U32.AND P2, PT, R27.reuse, R4, PT ;  /* 0x000000041b00720c */ /* 0x040fe20003f44070 */
[----:B------:R-:W-:Y:S01]  /*c770*/  IMAD.MOV.U32 R11, RZ, RZ, R13 ;  /* 0x000000ffff0b7224 */ /* 0x000fe200078e000d */
[----:B-----5:R-:W-:Y:S02]  /*c780*/  IABS R2, R20 ;  /* 0x0000001400027213 */ /* 0x020fe40000000000 */
[----:B------:R-:W-:Y:S01]  /*c790*/  ISETP.GT.U32.AND P0, PT, R27, R7, PT ;  /* 0x000000071b00720c */ /* 0x000fe20003f04070 */
[----:B------:R-:W-:Y:S01]  /*c7a0*/  @!P5 IMAD.MOV R11, RZ, RZ, -R11 ;  /* 0x000000ffff0bd224 */ /* 0x000fe200078e0a0b */
[----:B------:R-:W-:Y:S01]  /*c7b0*/  ISETP.GE.AND P5, PT, R20, RZ, PT ;  /* 0x000000ff1400720c */ /* 0x000fe20003fa6270 */
[----:B------:R-:W-:Y:S01]  /*c7c0*/  IMAD.HI.U32 R6, R0, R2, RZ ;  /* 0x0000000200067227 */ /* 0x000fe200078e00ff */
[----:B------:R-:W5:Y:S03]  /*c7d0*/  LDL R20, [R1+0x438] ;  /* 0x0004380001147983 */ /* 0x000f660000100800 */
[----:B------:R-:W-:-:S02]  /*c7e0*/  @!P1 IMAD.IADD R5, R5, 0x1, -R27 ;  /* 0x0000000105059824 */ /* 0x000fc400078e0a1b */
[----:B------:R-:W-:Y:S01]  /*c7f0*/  @!P2 IMAD.IADD R4, R4, 0x1, -R27 ;  /* 0x000000010404a824 */ /* 0x000fe200078e0a1b */
[----:B---3--:R-:W-:Y:S01]  /*c800*/  IABS R9, R10 ;  /* 0x0000000a00097213 */ /* 0x008fe20000000000 */
[----:B------:R-:W-:Y:S01]  /*c810*/  IMAD.MOV R6, RZ, RZ, -R6 ;  /* 0x000000ffff067224 */ /* 0x000fe200078e0a06 */
[----:B------:R-:W-:Y:S01]  /*c820*/  ISETP.GE.AND P1, PT, R10, RZ, PT ;  /* 0x000000ff0a00720c */ /* 0x000fe20003f26270 */
[----:B------:R-:W-:Y:S01]  /*c830*/  IMAD.MOV.U32 R10, RZ, RZ, R5 ;  /* 0x000000ffff0a7224 */ /* 0x000fe200078e0005 */
[----:B------:R0:W-:Y:S01]  /*c840*/  STL [R1+0x17c], R11 ;  /* 0x00017c0b01007387 */ /* 0x0001e20000100800 */
[----:B------:R-:W-:Y:S02]  /*c850*/  IMAD.MOV.U32 R13, RZ, RZ, R4 ;  /* 0x000000ffff0d7224 */ /* 0x000fe400078e0004 */
[----:B------:R-:W-:Y:S02]  /*c860*/  @!P0 IMAD.IADD R7, R7, 0x1, -R27 ;  /* 0x0000000107078824 */ /* 0x000fe400078e0a1b */
[----:B------:R-:W-:-:S02]  /*c870*/  @!P6 IMAD.MOV R10, RZ, RZ, -R10 ;  /* 0x000000ffff0ae224 */ /* 0x000fc400078e0a0a */
[----:B------:R-:W-:Y:S02]  /*c880*/  @!P3 IMAD.MOV R13, RZ, RZ, -R13 ;  /* 0x000000ffff0db224 */ /* 0x000fe400078e0a0d */
[----:B0-----:R-:W-:Y:S01]  /*c890*/  IMAD R11, R27, R6, R2 ;  /* 0x000000061b0b7224 */ /* 0x001fe200078e0202 */
[----:B----4-:R-:W-:Y:S02]  /*c8a0*/  ISETP.GE.AND P0, PT, R21, RZ, PT ;  /* 0x000000ff1500720c */ /* 0x010fe40003f06270 */
[----:B------:R-:W-:Y:S02]  /*c8b0*/  IABS R2, R21 ;  /* 0x0000001500027213 */ /* 0x000fe40000000000 */
[----:B------:R-:W3:Y:S04]  /*c8c0*/  LDL.LU R21, [R1+0x43c] ;  /* 0x00043c0001157983 */ /* 0x000ee80000300800 */
[----:B------:R-:W-:Y:S04]  /*c8d0*/  STL [R1+0x178], R10 ;  /* 0x0001780a01007387 */ /* 0x000fe80000100800 */
[----:B------:R0:W-:Y:S01]  /*c8e0*/  STL [R1+0x174], R13 ;  /* 0x0001740d01007387 */ /* 0x0001e20000100800 */
[----:B--2---:R-:W-:-:S03]  /*c8f0*/  IABS R6, R22 ;  /* 0x0000001600067213 */ /* 0x004fc60000000000 */
[----:B------:R-:W2:Y:S01]  /*c900*/  LDL R22, [R1+0x444] ;  /* 0x0004440001167983 */ /* 0x000ea20000100800 */
[----:B------:R-:W-:Y:S01]  /*c910*/  IMAD.HI.U32 R8, R0, R9, RZ ;  /* 0x0000000900087227 */ /* 0x000fe200078e00ff */
[----:B------:R-:W-:-:S03]  /*c920*/  ISETP.GT.U32.AND P6, PT, R27, R7, PT ;  /* 0x000000071b00720c */ /* 0x000fc60003fc4070 */
[----:B------:R-:W-:Y:S01]  /*c930*/  IMAD.MOV R8, RZ, RZ, -R8 ;  /* 0x000000ffff087224 */ /* 0x000fe200078e0a08 */
[----:B------:R-:W-:-:S03]  /*c940*/  IABS R5, R12 ;  /* 0x0000000c00057213 */ /* 0x000fc60000000000 */
[----:B------:R-:W-:Y:S01]  /*c950*/  IMAD R9, R27, R8, R9 ;  /* 0x000000081b097224 */ /* 0x000fe200078e0209 */
[----:B------:R-:W-:Y:S02]  /*c960*/  IABS R8, R14 ;  /* 0x0000000e00087213 */ /* 0x000fe40000000000 */
[----:B------:R-:W-:Y:S01]  /*c970*/  ISETP.GE.AND P2, PT, R12, RZ, PT ;  /* 0x000000ff0c00720c */ /* 0x000fe20003f46270 */
[----:B------:R-:W-:-:S04]  /*c980*/  IMAD.HI.U32 R12, R0, R5, RZ ;  /* 0x00000005000c7227 */ /* 0x000fc800078e00ff */
[----:B0-----:R-:W-:-:S04]  /*c990*/  IMAD.HI.U32 R13, R0, R8, RZ ;  /* 0x00000008000d7227 */ /* 0x001fc800078e00ff */
[----:B------:R-:W-:Y:S02]  /*c9a0*/  IMAD.MOV R12, RZ, RZ, -R12 ;  /* 0x000000ffff0c7224 */ /* 0x000fe400078e0a0c */
[----:B------:R-:W-:Y:S02]  /*c9b0*/  IMAD.MOV R13, RZ, RZ, -R13 ;  /* 0x000000ffff0d7224 */ /* 0x000fe400078e0a0d */
[----:B------:R-:W-:Y:S02]  /*c9c0*/  @!P6 IMAD.IADD R7, R7, 0x1, -R27 ;  /* 0x000000010707e824 */ /* 0x000fe400078e0a1b */
[----:B------:R-:W-:Y:S01]  /*c9d0*/  IMAD.HI.U32 R4, R0, R2, RZ ;  /* 0x0000000200047227 */ /* 0x000fe200078e00ff */
[----:B-----5:R-:W-:-:S03]  /*c9e0*/  IABS R10, R20 ;  /* 0x00000014000a7213 */ /* 0x020fc60000000000 */
[C---:B------:R-:W-:Y:S01]  /*c9f0*/  IMAD R5, R27.reuse, R12, R5 ;  /* 0x0000000c1b057224 */ /* 0x040fe200078e0205 */
[----:B------:R-:W4:Y:S01]  /*ca00*/  LDL R20, [R1+0x454] ;  /* 0x0004540001147983 */ /* 0x000f220000100800 */
[----:B------:R-:W-:Y:S02]  /*ca10*/  IMAD R8, R27, R13, R8 ;  /* 0x0000000d1b087224 */ /* 0x000fe400078e0208 */
[----:B------:R-:W-:-:S04]  /*ca20*/  IMAD.HI.U32 R12, R0, R6, RZ ;  /* 0x00000006000c7227 */ /* 0x000fc800078e00ff */
[----:B------:R-:W-:Y:S02]  /*ca30*/  IMAD.MOV.U32 R13, RZ, RZ, R7 ;  /* 0x000000ffff0d7224 */ /* 0x000fe400078e0007 */
[----:B------:R-:W-:Y:S02]  /*ca40*/  IMAD.MOV R4, RZ, RZ, -R4 ;  /* 0x000000ffff047224 */ /* 0x000fe400078e0a04 */
[----:B------:R-:W-:Y:S02]  /*ca50*/  IMAD.MOV R12, RZ, RZ, -R12 ;  /* 0x000000ffff0c7224 */ /* 0x000fe400078e0a0c */
[----:B------:R-:W-:Y:S02]  /*ca60*/  @!P4 IMAD.MOV R13, RZ, RZ, -R13 ;  /* 0x000000ffff0dc224 */ /* 0x000fe400078e0a0d */
[----:B------:R-:W-:Y:S02]  /*ca70*/  IMAD R2, R27, R4, R2 ;  /* 0x000000041b027224 */ /* 0x000fe400078e0202 */
[----:B------:R-:W-:-:S04]  /*ca80*/  IMAD.HI.U32 R4, R0, R10, RZ ;  /* 0x0000000a00047227 */ /* 0x000fc800078e00ff */
[C---:B------:R-:W-:Y:S01]  /*ca90*/  IMAD R6, R27.reuse, R12, R6 ;  /* 0x0000000c1b067224 */ /* 0x040fe200078e0206 */
[----:B---3--:R0:W-:Y:S01]  /*caa0*/  STL [R1+0x25b0], R21 ;  /* 0x0025b01501007387 */ /* 0x0081e20000100800 */
[----:B------:R-:W-:Y:S01]  /*cab0*/  IABS R12, R21 ;  /* 0x00000015000c7213 */ /* 0x000fe20000000000 */
[----:B------:R-:W-:Y:S02]  /*cac0*/  IMAD.MOV R4, RZ, RZ, -R4 ;  /* 0x000000ffff047224 */ /* 0x000fe400078e0a04 */
[----:B------:R-:W-:Y:S02]  /*cad0*/  STL [R1+0x16c], R13 ;  /* 0x00016c0d01007387 */ /* 0x000fe40000100800 */
[----:B------:R-:W-:Y:S02]  /*cae0*/  IMAD R10, R27, R4, R10 ;  /* 0x000000041b0a7224 */ /* 0x000fe400078e020a */
[----:B0-----:R-:W3:Y:S01]  /*caf0*/  LDL.LU R21, [R1+0x430] ;  /* 0x0004300001157983 */ /* 0x001ee20000300800 */
[----:B--2---:R-:W-:-:S03]  /*cb00*/  IABS R4, R22 ;  /* 0x0000001600047213 */ /* 0x004fc60000000000 */
[----:B------:R-:W2:Y:S01]  /*cb10*/  LDL.LU R22, [R1+0x45c] ;  /* 0x00045c0001167983 */ /* 0x000ea20000300800 */
[C---:B------:R-:W-:Y:S02]  /*cb20*/  ISETP.GT.U32.AND P3, PT, R27.reuse, R11, PT ;  /* 0x0000000b1b00720c */ /* 0x040fe40003f64070 */
[----:B------:R-:W-:-:S11]  /*cb30*/  ISETP.GT.U32.AND P6, PT, R27, R9, PT ;  /* 0x000000091b00720c */ /* 0x000fd60003fc4070 */
[--C-:B------:R-:W-:Y:S01]  /*cb40*/  @!P3 IMAD.IADD R11, R11, 0x1, -R27.reuse ;  /* 0x000000010b0bb824 */ /* 0x100fe200078e0a1b */
[----:B------:R-:W-:Y:S01]  /*cb50*/  ISETP.GT.U32.AND P3, PT, R27, R5, PT ;  /* 0x000000051b00720c */ /* 0x000fe20003f64070 */
[----:B------:R-:W-:-:S03]  /*cb60*/  @!P6 IMAD.IADD R9, R9, 0x1, -R27 ;  /* 0x000000010909e824 */ /* 0x000fc600078e0a1b */
[C---:B------:R-:W-:Y:S02]  /*cb70*/  ISETP.GT.U32.AND P6, PT, R27.reuse, R11, PT ;  /* 0x0000000b1b00720c */ /* 0x040fe40003fc4070 */
[----:B------:R-:W-:-:S07]  /*cb80*/  ISETP.GT.U32.AND P4, PT, R27, R9, PT ;  /* 0x000000091b00720c */ /* 0x000fce0003f84070 */
[----:B------:R-:W-:-:S04]  /*cb90*/  @!P3 IMAD.IADD R5, R5, 0x1, -R27 ;  /* 0x000000010505b824 */ /* 0x000fc800078e0a1b */
[----:B------:R-:W-:Y:S01]  /*cba0*/  @!P6 IMAD.IADD R11, R11, 0x1, -R27 ;  /* 0x000000010b0be824 */ /* 0x000fe200078e0a1b */
[C---:B------:R-:W-:Y:S02]  /*cbb0*/  ISETP.GT.U32.AND P6, PT, R27.reuse, R2, PT ;  /* 0x000000021b00720c */ /* 0x040fe40003fc4070 */
[----:B------:R-:W-:Y:S02]  /*cbc0*/  ISETP.GT.U32.AND P3, PT, R27, R5, PT ;  /* 0x000000051b00720c */ /* 0x000fe40003f64070 */
[----:B----4-:R-:W-:Y:S01]  /*cbd0*/  IABS R7, R20 ;  /* 0x0000001400077213 */ /* 0x010fe20000000000 */
[----:B------:R-:W-:Y:S02]  /*cbe0*/  IMAD.MOV.U32 R20, RZ, RZ, R11 ;  /* 0x000000ffff147224 */ /* 0x000fe400078e000b */
[----:B------:R-:W-:-:S04]  /*cbf0*/  IMAD.HI.U32 R11, R0, R12, RZ ;  /* 0x0000000c000b7227 */ /* 0x000fc800078e00ff */
[----:B------:R-:W-:-:S04]  /*cc00*/  IMAD.HI.U32 R14, R0, R4, RZ ;  /* 0x00000004000e7227 */ /* 0x000fc800078e00ff */
[----:B------:R-:W-:Y:S02]  /*cc10*/  @!P5 IMAD.MOV R20, RZ, RZ, -R20 ;  /* 0x000000ffff14d224 */ /* 0x000fe400078e0a14 */
[----:B------:R-:W-:Y:S02]  /*cc20*/  @!P4 IMAD.IADD R9, R9, 0x1, -R27 ;  /* 0x000000010909c824 */ /* 0x000fe400078e0a1b */
[----:B------:R-:W-:Y:S02]  /*cc30*/  IMAD.MOV R11, RZ, RZ, -R11 ;  /* 0x000000ffff0b7224 */ /* 0x000fe400078e0a0b */
[----:B------:R-:W-:Y:S01]  /*cc40*/  IMAD.MOV R14, RZ, RZ, -R14 ;  /* 0x000000ffff0e7224 */ /* 0x000fe200078e0a0e */
[----:B------:R0:W-:Y:S01]  /*cc50*/  STL [R1+0x170], R20 ;  /* 0x0001701401007387 */ /* 0x0001e20000100800 */
[----:B------:R-:W-:Y:S02]  /*cc60*/  @!P6 IMAD.IADD R2, R2, 0x1, -R27 ;  /* 0x000000010202e824 */ /* 0x000fe400078e0a1b */
[----:B------:R-:W-:-:S02]  /*cc70*/  @!P1 IMAD.MOV R9, RZ, RZ, -R9 ;  /* 0x000000ffff099224 */ /* 0x000fc400078e0a09 */
[----:B------:R-:W-:Y:S02]  /*cc80*/  @!P3 IMAD.IADD R5, R5, 0x1, -R27 ;  /* 0x000000010505b824 */ /* 0x000fe400078e0a1b */
[----:B------:R-:W-:Y:S01]  /*cc90*/  IMAD R11, R27, R11, R12 ;  /* 0x0000000b1b0b7224 */ /* 0x000fe200078e020c */
[----:B---3--:R-:W-:Y:S01]  /*cca0*/  ISETP.GE.AND P6, PT, R21, RZ, PT ;  /* 0x000000ff1500720c */ /* 0x008fe20003fc6270 */
[----:B0-----:R-:W3:Y:S01]  /*ccb0*/  LDL R20, [R1+0x458] ;  /* 0x0004580001147983 */ /* 0x001ee20000100800 */
[----:B------:R-:W-:-:S03]  /*ccc0*/  IMAD R4, R27, R14, R4 ;  /* 0x0000000e1b047224 */ /* 0x000fc600078e0204 */
[----:B------:R-:W4:Y:S04]  /*ccd0*/  LDL.LU R21, [R1+0x25b0] ;  /* 0x0025b00001157983 */ /* 0x000f280000300800 */
[----:B------:R-:W5:Y:S04]  /*cce0*/  LDL.LU R12, [R1+0x434] ;  /* 0x00043400010c7983 */ /* 0x000f680000300800 */
[----:B------:R-:W4:Y:S04]  /*ccf0*/  LDL.LU R14, [R1+0x438] ;  /* 0x00043800010e7983 */ /* 0x000f280000300800 */
[----:B------:R0:W-:Y:S02]  /*cd00*/  STL [R1+0x168], R9 ;  /* 0x0001680901007387 */ /* 0x0001e40000100800 */
[----:B0-----:R-:W-:Y:S01]  /*cd10*/  IMAD.MOV.U32 R9, RZ, RZ, R5 ;  /* 0x000000ffff097224 */ /* 0x001fe200078e0005 */
[----:B--2---:R-:W-:Y:S01]  /*cd20*/  IABS R5, R22 ;  /* 0x0000001600057213 */ /* 0x004fe20000000000 */
[----:B------:R0:W-:Y:S04]  /*cd30*/  STL [R1+0x25ac], R22 ;  /* 0x0025ac1601007387 */ /* 0x0001e80000100800 */
[----:B0-----:R-:W2:Y:S01]  /*cd40*/  LDL.LU R22, [R1+0x444] ;  /* 0x0004440001167983 */ /* 0x001ea20000300800 */
[----:B------:R-:W-:-:S02]  /*cd50*/  ISETP.GT.U32.AND P5, PT, R27, R8, PT ;  /* 0x000000081b00720c */ /* 0x000fc40003fa4070 */
[C---:B------:R-:W-:Y:S02]  /*cd60*/  ISETP.GT.U32.AND P4, PT, R27.reuse, R6, PT ;  /* 0x000000061b00720c */ /* 0x040fe40003f84070 */
[----:B------:R-:W-:-:S09]  /*cd70*/  ISETP.GT.U32.AND P3, PT, R27, R10, PT ;  /* 0x0000000a1b00720c */ /* 0x000fd20003f64070 */
[--C-:B------:R-:W-:Y:S01]  /*cd80*/  @!P5 IMAD.IADD R8, R8, 0x1, -R27.reuse ;  /* 0x000000010808d824 */ /* 0x100fe200078e0a1b */
[C---:B------:R-:W-:Y:S01]  /*cd90*/  ISETP.GT.U32.AND P5, PT, R27.reuse, R2, PT ;  /* 0x000000021b00720c */ /* 0x040fe20003fa4070 */
[----:B------:R-:W-:Y:S02]  /*cda0*/  @!P4 IMAD.IADD R6, R6, 0x1, -R27 ;  /* 0x000000010606c824 */ /* 0x000fe400078e0a1b */
[----:B------:R-:W-:Y:S01]  /*cdb0*/  IMAD.HI.U32 R13, R0, R7, RZ ;  /* 0x00000007000d7227 */ /* 0x000fe200078e00ff */
[----:B------:R-:W-:-:S03]  /*cdc0*/  ISETP.GT.U32.AND P4, PT, R27, R8, PT ;  /* 0x000000081b00720c */ /* 0x000fc60003f84070 */
[----:B------:R-:W-:Y:S02]  /*cdd0*/  @!P3 IMAD.IADD R10, R10, 0x1, -R27 ;  /* 0x000000010a0ab824 */ /* 0x000fe400078e0a1b */
[----:B------:R-:W-:-:S04]  /*cde0*/  IMAD.MOV R13, RZ, RZ, -R13 ;  /* 0x000000ffff0d7224 */ /* 0x000fc800078e0a0d */
[----:B------:R-:W-:Y:S01]  /*cdf0*/  @!P5 IMAD.IADD R2, R2, 0x1, -R27 ;  /* 0x000000010202d824 */ /* 0x000fe200078e0a1b */
[C---:B------:R-:W-:Y:S01]  /*ce00*/  ISETP.GT.U32.AND P5, PT, R27.reuse, R4, PT ;  /* 0x000000041b00720c */ /* 0x040fe20003fa4070 */
[----:B------:R-:W-:Y:S01]  /*ce10*/  @!P2 IMAD.MOV R9, RZ, RZ, -R9 ;  /* 0x000000ffff09a224 */ /* 0x000fe200078e0a09 */
[C---:B------:R-:W-:Y:S01]  /*ce20*/  ISETP.GT.U32.AND P1, PT, R27.reuse, R10, PT ;  /* 0x0000000a1b00720c */ /* 0x040fe20003f24070 */
[C---:B------:R-:W-:Y:S01]  /*ce30*/  IMAD R13, R27.reuse, R13, R7 ;  /* 0x0000000d1b0d7224 */ /* 0x040fe200078e0207 */
[----:B------:R-:W-:Y:S01]  /*ce40*/  ISETP.GT.U32.AND P2, PT, R27, R11, PT ;  /* 0x0000000b1b00720c */ /* 0x000fe20003f44070 */
[--C-:B------:R-:W-:Y:S01]  /*ce50*/  @!P4 IMAD.IADD R8, R8, 0x1, -R27.reuse ;  /* 0x000000010808c824 */ /* 0x100fe200078e0a1b */
[----:B------:R0:W-:Y:S07]  /*ce60*/  STL [R1+0x164], R9 ;  /* 0x0001640901007387 */ /* 0x0001ee0000100800 */
[----:B------:R-:W-:Y:S01]  /*ce70*/  @!P5 IMAD.IADD R4, R4, 0x1, -R27 ;  /* 0x000000010404d824 */ /* 0x000fe200078e0a1b */
[----:B---3--:R-:W-:Y:S01]  /*ce80*/  IABS R7, R20 ;  /* 0x0000001400077213 */ /* 0x008fe20000000000 */
[----:B0-----:R-:W-:Y:S01]  /*ce90*/  IMAD.HI.U32 R9, R0, R5, RZ ;  /* 0x0000000500097227 */ /* 0x001fe200078e00ff */
[----:B------:R-:W3:Y:S01]  /*cea0*/  LDL.LU R20, [R1+0x464] ;  /* 0x0004640001147983 */ /* 0x000ee20000300800 */
[----:B-----5:R-:W-:-:S02]  /*ceb0*/  ISETP.GE.AND P4, PT, R12, RZ, PT ;  /* 0x000000ff0c00720c */ /* 0x020fc40003f86270 */
[----:B------:R-:W-:-:S04]  /*cec0*/  IMAD.HI.U32 R12, R0, R7, RZ ;  /* 0x00000007000c7227 */ /* 0x000fc800078e00ff */
[----:B------:R-:W-:Y:S02]  /*ced0*/  IMAD.MOV R12, RZ, RZ, -R12 ;  /* 0x000000ffff0c7224 */ /* 0x000fe400078e0a0c */
[--C-:B------:R-:W-:Y:S01]  /*cee0*/  @!P1 IMAD.IADD R10, R10, 0x1, -R27.reuse ;  /* 0x000000010a0a9824 */ /* 0x100fe200078e0a1b */
[----:B----4-:R-:W-:Y:S01]  /*cef0*/  ISETP.GE.AND P1, PT, R14, RZ, PT ;  /* 0x000000ff0e00720c */ /* 0x010fe20003f26270 */
[----:B------:R-:W-:Y:S01]  /*cf00*/  @!P2 IMAD.IADD R11, R11, 0x1, -R27 ;  /* 0x000000010b0ba824 */ /* 0x000fe200078e0a1b */
[----:B------:R-:W4:Y:S01]  /*cf10*/  LDL.LU R14, [R1+0x47c] ;  /* 0x00047c00010e7983 */ /* 0x000f220000300800 */
[----:B------:R-:W-:Y:S01]  /*cf20*/  ISETP.GE.AND P2, PT, R21, RZ, PT ;  /* 0x000000ff1500720c */ /* 0x000fe20003f46270 */
[----:B------:R-:W-:Y:S02]  /*cf30*/  IMAD R7, R27, R12, R7 ;  /* 0x0000000c1b077224 */ /* 0x000fe400078e0207 */
[----:B------:R-:W5:Y:S04]  /*cf40*/  LDL.LU R21, [R1+0x480] ;  /* 0x0004800001157983 */ /* 0x000f680000300800 */
[----:B------:R-:W5:Y:S01]  /*cf50*/  LDL.LU R12, [R1+0x458] ;  /* 0x00045800010c7983 */ /* 0x000f620000300800 */
[----:B--2---:R-:W-:Y:S01]  /*cf60*/  ISETP.GE.AND P5, PT, R22, RZ, PT ;  /* 0x000000ff1600720c */ /* 0x004fe20003fa6270 */
[----:B------:R-:W-:-:S02]  /*cf70*/  IMAD.MOV.U32 R22, RZ, RZ, R2 ;  /* 0x000000ffff167224 */ /* 0x000fc400078e0002 */
[----:B------:R-:W-:Y:S02]  /*cf80*/  IMAD.MOV R2, RZ, RZ, -R9 ;  /* 0x000000ffff027224 */ /* 0x000fe400078e0a09 */
[----:B------:R-:W-:Y:S02]  /*cf90*/  @!P0 IMAD.MOV R22, RZ, RZ, -R22 ;  /* 0x000000ffff168224 */ /* 0x000fe400078e0a16 */
[----:B------:R-:W-:Y:S02]  /*cfa0*/  IMAD.MOV.U32 R9, RZ, RZ, R8 ;  /* 0x000000ffff097224 */ /* 0x000fe400078e0008 */
[----:B------:R-:W2:Y:S04]  /*cfb0*/  LDL.LU R8, [R1+0x454] ;  /* 0x0004540001087983 */ /* 0x000ea80000300800 */
[----:B------:R0:W-:Y:S04]  /*cfc0*/  STL [R1+0x15c], R22 ;  /* 0x00015c1601007387 */ /* 0x0001e80000100800 */
[----:B0-----:R-:W4:Y:S01]  /*cfd0*/  LDL.LU R22, [R1+0x25ac] ;  /* 0x0025ac0001167983 */ /* 0x001f220000300800 */
[----:B------:R-:W-:-:S02]  /*cfe0*/  ISETP.GT.U32.AND P3, PT, R27, R6, PT ;  /* 0x000000061b00720c */ /* 0x000fc40003f64070 */
[----:B------:R-:W-:-:S11]  /*cff0*/  ISETP.GT.U32.AND P0, PT, R27, R11, PT ;  /* 0x0000000b1b00720c */ /* 0x000fd60003f04070 */
[----:B------:R-:W-:Y:S01]  /*d000*/  @!P3 IMAD.IADD R6, R6, 0x1, -R27 ;  /* 0x000000010606b824 */ /* 0x000fe200078e0a1b */
[C---:B------:R-:W-:Y:S01]  /*d010*/  ISETP.GT.U32.AND P3, PT, R27.reuse, R13, PT ;  /* 0x0000000d1b00720c */ /* 0x040fe20003f64070 */
[----:B------:R-:W-:Y:S02]  /*d020*/  @!P6 IMAD.MOV R9, RZ, RZ, -R9 ;  /* 0x000000ffff09e224 */ /* 0x000fe400078e0a09 */
[----:B------:R-:W-:Y:S02]  /*d030*/  @!P4 IMAD.MOV R6, RZ, RZ, -R6 ;  /* 0x000000ffff06c224 */ /* 0x000fe400078e0a06 */
[----:B------:R-:W-:Y:S01]  /*d040*/  @!P1 IMAD.MOV R10, RZ, RZ, -R10 ;  /* 0x000000ffff0a9224 */ /* 0x000fe200078e0a0a */
[----:B------:R-:W-:Y:S01]  /*d050*/  ISETP.GT.U32.AND P4, PT, R27, R7, PT ;  /* 0x000000071b00720c */ /* 0x000fe20003f84070 */
[----:B------:R-:W-:-:S06]  /*d060*/  @!P0 IMAD.IADD R11, R11, 0x1, -R27 ;  /* 0x000000010b0b8824 */ /* 0x000fcc00078e0a1b */
[--C-:B------:R-:W-:Y:S01]  /*d070*/  @!P3 IMAD.IADD R13, R13, 0x1, -R27.reuse ;  /* 0x000000010d0db824 */ /* 0x100fe200078e0a1b */
[----:B------:R-:W-:Y:S04]  /*d080*/  STL [R1+0x158], R9 ;  /* 0x0001580901007387 */ /* 0x000fe80000100800 */
[----:B------:R-:W-:Y:S01]  /*d090*/  ISETP.GT.U32.AND P6, PT, R27, R13, PT ;  /* 0x0000000d1b00720c */ /* 0x000fe20003fc4070 */
[----:B------:R-:W-:Y:S04]  /*d0a0*/  STL [R1+0x154], R6 ;  /* 0x0001540601007387 */ /* 0x000fe80000100800 */
[----:B------:R0:W-:Y:S01]  /*d0b0*/  STL [R1+0x150], R10 ;  /* 0x0001500a01007387 */ /* 0x0001e20000100800 */
[----:B------:R-:W-:-:S02]  /*d0c0*/  @!P4 IMAD.IADD R7, R7, 0x1, -R27 ;  /* 0x000000010707c824 */ /* 0x000fc400078e0a1b */
[----:B0-----:R-:W-:-:S04]  /*d0d0*/  IMAD.MOV.U32 R10, RZ, RZ, R11 ;  /* 0x000000ffff0a7224 */ /* 0x001fc800078e000b */
[----:B------:R-:W-:Y:S02]  /*d0e0*/  @!P2 IMAD.MOV R10, RZ, RZ, -R10 ;  /* 0x000000ffff0aa224 */ /* 0x000fe400078e0a0a */
[----:B------:R-:W-:Y:S01]  /*d0f0*/  @!P6 IMAD.IADD R13, R13, 0x1, -R27 ;  /* 0x000000010d0de824 */ /* 0x000fe200078e0a1b */
[----:B---3--:R-:W-:Y:S02]  /*d100*/  IABS R9, R20 ;  /* 0x0000001400097213 */ /* 0x008fe40000000000 */
[----:B------:R0:W-:Y:S01]  /*d110*/  STL [R1+0x14c], R10 ;  /* 0x00014c0a01007387 */ /* 0x0001e20000100800 */
[----:B------:R-:W-:Y:S02]  /*d120*/  ISETP.GE.AND P4, PT, R20, RZ, PT ;  /* 0x000000ff1400720c */ /* 0x000fe40003f86270 */
[----:B----4-:R-:W-:Y:S02]  /*d130*/  ISETP.GE.AND P6, PT, R22, RZ, PT ;  /* 0x000000ff1600720c */ /* 0x010fe40003fc6270 */
[----:B------:R-:W3:Y:S04]  /*d140*/  LDL.LU R22, [R1+0x484] ;  /* 0x0004840001167983 */ /* 0x000ee80000300800 */
[----:B------:R-:W4:Y:S01]  /*d150*/  LDL.LU R20, [R1+0x488] ;  /* 0x0004880001147983 */ /* 0x000f220000300800 */
[----:B------:R-:W-:-:S02]  /*d160*/  ISETP.GT.U32.AND P3, PT, R27, R4, PT ;  /* 0x000000041b00720c */ /* 0x000fc40003f64070 */
[----:B--2---:R-:W-:Y:S02]  /*d170*/  ISETP.GE.AND P1, PT, R8, RZ, PT ;  /* 0x000000ff0800720c */ /* 0x004fe40003f26270 */
[----:B------:R-:W-:-:S09]  /*d180*/  ISETP.GT.U32.AND P2, PT, R27, R7, PT ;  /* 0x000000071b00720c */ /* 0x000fd20003f44070 */
[----:B------:R-:W-:-:S04]  /*d190*/  @!P3 IMAD.IADD R4, R4, 0x1, -R27 ;  /* 0x000000010404b824 */ /* 0x000fc800078e0a1b */
[----:B0-----:R-:W-:Y:S02]  /*d1a0*/  IMAD.MOV.U32 R10, RZ, RZ, R4 ;  /* 0x000000ffff0a7224 */ /* 0x001fe400078e0004 */
[----:B------:R-:W-:Y:S02]  /*d1b0*/  IMAD.MOV.U32 R11, RZ, RZ, R13 ;  /* 0x000000ffff0b7224 */ /* 0x000fe400078e000d */
[----:B------:R-:W-:Y:S02]  /*d1c0*/  @!P5 IMAD.MOV R10, RZ, RZ, -R10 ;  /* 0x000000ffff0ad224 */ /* 0x000fe400078e0a0a */
[----:B------:R-:W-:-:S03]  /*d1d0*/  @!P1 IMAD.MOV R11, RZ, RZ, -R11 ;  /* 0x000000ffff0b9224 */ /* 0x000fc600078e0a0b */
[----:B------:R0:W-:Y:S01]  /*d1e0*/  STL [R1+0x148], R10 ;  /* 0x0001480a01007387 */ /* 0x0001e20000100800 */
[----:B------:R-:W-:Y:S01]  /*d1f0*/  IABS R6, R14 ;  /* 0x0000000e00067213 */ /* 0x000fe20000000000 */
[----:B------:R-:W-:Y:S01]  /*d200*/  IMAD R2, R27, R2, R5 ;  /* 0x000000021b027224 */ /* 0x000fe200078e0205 */
[----:B------:R-:W-:Y:S01]  /*d210*/  ISETP.GE.AND P1, PT, R14, RZ, PT ;  /* 0x000000ff0e00720c */ /* 0x000fe20003f26270 */
[----:B------:R-:W-:Y:S01]  /*d220*/  @!P2 IMAD.IADD R7, R7, 0x1, -R27 ;  /* 0x000000010707a824 */ /* 0x000fe200078e0a1b */
[----:B-----5:R-:W-:Y:S01]  /*d230*/  ISETP.GE.AND P3, PT, R12, RZ, PT ;  /* 0x000000ff0c00720c */ /* 0x020fe20003f66270 */
[----:B------:R-:W2:Y:S04]  /*d240*/  LDL R14, [R1+0x490] ;  /* 0x00049000010e7983 */ /* 0x000ea80000100800 */
[----:B0-----:R-:W5:Y:S01]  /*d250*/  LDL R10, [R1+0x48c] ;  /* 0x00048c00010a7983 */ /* 0x001f620000100800 */
[----:B------:R-:W-:-:S02]  /*d260*/  IABS R5, R21 ;  /* 0x0000001500057213 */ /* 0x000fc40000000000 */
[----:B------:R-:W-:Y:S01]  /*d270*/  ISETP.GE.AND P2, PT, R21, RZ, PT ;  /* 0x000000ff1500720c */ /* 0x000fe20003f46270 */
[----:B------:R0:W-:Y:S04]  /*d280*/  STL [R1+0x144], R11 ;  /* 0x0001440b01007387 */ /* 0x0001e80000100800 */
[----:B------:R-:W2:Y:S01]  /*d290*/  LDL R21, [R1+0x494] ;  /* 0x0004940001157983 */ /* 0x000ea20000100800 */
[----:B------:R-:W-:Y:S01]  /*d2a0*/  @!P3 IMAD.MOV R7, RZ, RZ, -R7 ;  /* 0x000000ffff07b224 */ /* 0x000fe200078e0a07 */
[----:B------:R-:W-:Y:S01]  /*d2b0*/  ISETP.GT.U32.AND P0, PT, R27, R2, PT ;  /* 0x000000021b00720c */ /* 0x000fe20003f04070 */
[----:B------:R-:W-:Y:S01]  /*d2c0*/  IMAD.HI.U32 R8, R0, R9, RZ ;  /* 0x0000000900087227 */ /* 0x000fe200078e00ff */
[----:B----4-:R-:W-:Y:S02]  /*d2d0*/  ISETP.GE.AND P3, PT, R20, RZ, PT ;  /* 0x000000ff1400720c */ /* 0x010fe40003f66270 */
[----:B------:R-:W-:-:S02]  /*d2e0*/  IABS R12, R20 ;  /* 0x00000014000c7213 */ /* 0x000fc40000000000 */
[----:B------:R-:W4:Y:S01]  /*d2f0*/  LDL.LU R20, [R1+0x498] ;  /* 0x0004980001147983 */ /* 0x000f220000300800 */
[----:B------:R-:W-:-:S06]  /*d300*/  IMAD.MOV R8, RZ, RZ, -R8 ;  /* 0x000000ffff087224 */ /* 0x000fcc00078e0a08 */
[----:B------:R-:W-:Y:S02]  /*d310*/  @!P0 IMAD.IADD R2, R2, 0x1, -R27 ;  /* 0x0000000102028824 */ /* 0x000fe400078e0a1b */
[----:B------:R-:W-:-:S03]  /*d320*/  IMAD R9, R27, R8, R9 ;  /* 0x000000081b097224 */ /* 0x000fc600078e0209 */
[C---:B------:R-:W-:Y:S02]  /*d330*/  ISETP.GT.U32.AND P0, PT, R27.reuse, R2, PT ;  /* 0x000000021b00720c */ /* 0x040fe40003f04070 */
[----:B------:R-:W-:Y:S01]  /*d340*/  ISETP.GT.U32.AND P5, PT, R27, R9, PT ;  /* 0x000000091b00720c */ /* 0x000fe20003fa4070 */
[----:B------:R-:W-:-:S04]  /*d350*/  IMAD.HI.U32 R4, R0, R5, RZ ;  /* 0x0000000500047227 */ /* 0x000fc800078e00ff */
[----:B------:R-:W-:-:S06]  /*d360*/  IMAD.HI.U32 R8, R0, R6, RZ ;  /* 0x0000000600087227 */ /* 0x000fcc00078e00ff */
[--C-:B------:R-:W-:Y:S02]  /*d370*/  @!P0 IMAD.IADD R2, R2, 0x1, -R27.reuse ;  /* 0x0000000102028824 */ /* 0x100fe400078e0a1b */
[----:B------:R-:W-:Y:S02]  /*d380*/  @!P5 IMAD.IADD R9, R9, 0x1, -R27 ;  /* 0x000000010909d824 */ /* 0x000fe400078e0a1b */
[----:B------:R-:W-:-:S03]  /*d390*/  IMAD.MOV.U32 R13, RZ, RZ, R2 ;  /* 0x000000ffff0d7224 */ /* 0x000fc600078e0002 */
[C---:B------:R-:W-:Y:S01]  /*d3a0*/  ISETP.GT.U32.AND P5, PT, R27.reuse, R9, PT ;  /* 0x000000091b00720c */ /* 0x040fe20003fa4070 */
[----:B------:R-:W-:Y:S02]  /*d3b0*/  IMAD.MOV R4, RZ, RZ, -R4 ;  /* 0x000000ffff047224 */ /* 0x000fe400078e0a04 */
[----:B------:R-:W-:Y:S01]  /*d3c0*/  @!P6 IMAD.MOV R13, RZ, RZ, -R13 ;  /* 0x000000ffff0de224 */ /* 0x000fe200078e0a0d */
[----:B-----5:R-:W-:Y:S01]  /*d3d0*/  IABS R10, R10 ;  /* 0x0000000a000a7213 */ /* 0x020fe20000000000 */
[----:B------:R-:W-:Y:S01]  /*d3e0*/  IMAD.MOV R8, RZ, RZ, -R8 ;  /* 0x000000ffff087224 */ /* 0x000fe200078e0a08 */
[----:B---3--:R-:W-:Y:S01]  /*d3f0*/  ISETP.GE.AND P0, PT, R22, RZ, PT ;  /* 0x000000ff1600720c */ /* 0x008fe20003f06270 */
[----:B------:R-:W-:Y:S01]  /*d400*/  IMAD R5, R27, R4, R5 ;  /* 0x000000041b057224 */ /* 0x000fe200078e0205 */
[----:B------:R-:W-:Y:S01]  /*d410*/  IABS R4, R22 ;  /* 0x0000001600047213 */ /* 0x000fe20000000000 */
[----:B------:R1:W-:Y:S01]  /*d420*/  STL [R1+0x140], R7 ;  /* 0x0001400701007387 */ /* 0x0003e20000100800 */
[----:B------:R-:W-:-:S03]  /*d430*/  IMAD.HI.U32 R2, R0, R12, RZ ;  /* 0x0000000c00027227 */ /* 0x000fc600078e00ff */
[----:B------:R-:W3:Y:S01]  /*d440*/  LDL.LU R22, [R1+0x49c] ;  /* 0x00049c0001167983 */ /* 0x000ee20000300800 */
[----:B0-----:R-:W-:Y:S01]  /*d450*/  IMAD R11, R27, R8, R6 ;  /* 0x000000081b0b7224 */ /* 0x001fe200078e0206 */
[----:B--2---:R-:W-:Y:S02]  /*d460*/  IABS R6, R21 ;  /* 0x0000001500067213 */ /* 0x004fe40000000000 */
[----:B------:R0:W-:Y:S01]  /*d470*/  STL [R1+0x13c], R13 ;  /* 0x00013c0d01007387 */ /* 0x0001e20000100800 */
[----:B------:R-:W-:Y:S02]  /*d480*/  IMAD.MOV R2, RZ, RZ, -R2 ;  /* 0x000000ffff027224 */ /* 0x000fe400078e0a02 */
[----:B------:R-:W-:Y:S01]  /*d490*/  @!P5 IMAD.IADD R9, R9, 0x1, -R27 ;  /* 0x000000010909d824 */ /* 0x000fe200078e0a1b */
[----:B-1----:R-:W-:Y:S01]  /*d4a0*/  IABS R7, R14 ;  /* 0x0000000e00077213 */ /* 0x002fe20000000000 */
[----:B------:R-:W-:Y:S01]  /*d4b0*/  IMAD R12, R27, R2, R12 ;  /* 0x000000021b0c7224 */ /* 0x000fe200078e020c */
[----:B------:R-:W2:Y:S01]  /*d4c0*/  LDL R21, [R1+0x4a0] ;  /* 0x0004a00001157983 */ /* 0x000ea20000100800 */
[----:B0-----:R-:W-:-:S04]  /*d4d0*/  IMAD.HI.U32 R13, R0, R10, RZ ;  /* 0x0000000a000d7227 */ /* 0x001fc800078e00ff */
[----:B------:R-:W-:Y:S02]  /*d4e0*/  IMAD.MOV R13, RZ, RZ, -R13 ;  /* 0x000000ffff0d7224 */ /* 0x000fe400078e0a0d */
[----:B------:R-:W-:-:S04]  /*d4f0*/  IMAD.HI.U32 R2, R0, R6, RZ ;  /* 0x0000000600027227 */ /* 0x000fc800078e00ff */
[----:B------:R-:W-:Y:S02]  /*d500*/  IMAD.MOV.U32 R14, RZ, RZ, R9 ;  /* 0x000000ffff0e7224 */ /* 0x000fe400078e0009 */
[C---:B------:R-:W-:Y:S02]  /*d510*/  IMAD R10, R27.reuse, R13, R10 ;  /* 0x0000000d1b0a7224 */ /* 0x040fe400078e020a */
[----:B------:R-:W-:Y:S02]  /*d520*/  IMAD.MOV R2, RZ, RZ, -R2 ;  /* 0x000000ffff027224 */ /* 0x000fe400078e0a02 */
[----:B------:R-:W-:Y:S01]  /*d530*/  @!P4 IMAD.MOV R14, RZ, RZ, -R14 ;  /* 0x000000ffff0ec224 */ /* 0x000fe200078e0a0e */
[----:B------:R-:W-:Y:S01]  /*d540*/  STL [R1+0x25a8], R10 ;  /* 0x0025a80a01007387 */ /* 0x000fe20000100800 */
[----:B------:R-:W-:-:S03]  /*d550*/  IMAD R6, R27, R2, R6 ;  /* 0x000000021b067224 */ /* 0x000fc600078e0206 */
[----:B----4-:R0:W-:Y:S01]  /*d560*/  STL [R1+0x25a4], R20 ;  /* 0x0025a41401007387 */ /* 0x0101e20000100800 */
[----:B------:R-:W-:-:S03]  /*d570*/  IABS R2, R20 ;  /* 0x0000001400027213 */ /* 0x000fc60000000000 */
[----:B------:R1:W-:Y:S04]  /*d580*/  STL [R1+0x134], R14 ;  /* 0x0001340e01007387 */ /* 0x0003e80000100800 */
[----:B0-----:R-:W4:Y:S01]  /*d590*/  LDL.LU R20, [R1+0x48c] ;  /* 0x00048c0001147983 */ /* 0x001f220000300800 */
[C---:B------:R-:W-:Y:S01]  /*d5a0*/  ISETP.GT.U32.AND P6, PT, R27.reuse, R11, PT ;  /* 0x0000000b1b00720c */ /* 0x040fe20003fc4070 */
[----:B------:R-:W-:Y:S01]  /*d5b0*/  IMAD.HI.U32 R8, R0, R4, RZ ;  /* 0x0000000400087227 */ /* 0x000fe200078e00ff */
[----:B------:R-:W-:-:S03]  /*d5c0*/  ISETP.GT.U32.AND P5, PT, R27, R5, PT ;  /* 0x000000051b00720c */ /* 0x000fc60003fa4070 */
[----:B------:R-:W-:-:S04]  /*d5d0*/  IMAD.MOV R8, RZ, RZ, -R8 ;  /* 0x000000ffff087224 */ /* 0x000fc800078e0a08 */
[----:B------:R-:W-:-:S04]  /*d5e0*/  IMAD R4, R27, R8, R4 ;  /* 0x000000081b047224 */ /* 0x000fc800078e0204 */
[--C-:B------:R-:W-:Y:S01]  /*d5f0*/  @!P6 IMAD.IADD R11, R11, 0x1, -R27.reuse ;  /* 0x000000010b0be824 */ /* 0x100fe200078e0a1b */
[----:B------:R-:W-:Y:S01]  /*d600*/  ISETP.GT.U32.AND P6, PT, R27, R4, PT ;  /* 0x000000041b00720c */ /* 0x000fe20003fc4070 */
[----:B------:R-:W-:-:S03]  /*d610*/  @!P5 IMAD.IADD R5, R5, 0x1, -R27 ;  /* 0x000000010505d824 */ /* 0x000fc600078e0a1b */
[----:B------:R-:W-:Y:S01]  /*d620*/  ISETP.GT.U32.AND P5, PT, R27, R11, PT ;  /* 0x0000000b1b00720c */ /* 0x000fe20003fa4070 */
[----:B------:R-:W-:-:S08]  /*d630*/  IMAD.HI.U32 R8, R0, R7, RZ ;  /* 0x0000000700087227 */ /* 0x000fd000078e00ff */
[--C-:B------:R-:W-:Y:S01]  /*d640*/  @!P6 IMAD.IADD R4, R4, 0x1, -R27.reuse ;  /* 0x000000010404e824 */ /* 0x100fe200078e0a1b */
[----:B------:R-:W-:Y:S01]  /*d650*/  ISETP.GT.U32.AND P4, PT, R27, R5, PT ;  /* 0x000000051b00720c */ /* 0x000fe20003f84070 */
[----:B------:R-:W-:Y:S02]  /*d660*/  IMAD.MOV R8, RZ, RZ, -R8 ;  /* 0x000000ffff087224 */ /* 0x000fe400078e0a08 */
[----:B------:R-:W-:Y:S01]  /*d670*/  @!P5 IMAD.IADD R11, R11, 0x1, -R27 ;  /* 0x000000010b0bd824 */ /* 0x000fe200078e0a1b */
[C---:B------:R-:W-:Y:S02]  /*d680*/  ISETP.GT.U32.AND P6, PT, R27.reuse, R4, PT ;  /* 0x000000041b00720c */ /* 0x040fe40003fc4070 */
[C---:B------:R-:W-:Y:S01]  /*d690*/  ISETP.GT.U32.AND P5, PT, R27.reuse, R12, PT ;  /* 0x0000000c1b00720c */ /* 0x040fe20003fa4070 */
[----:B------:R-:W-:Y:S01]  /*d6a0*/  IMAD R7, R27, R8, R7 ;  /* 0x000000081b077224 */ /* 0x000fe200078e0207 */
[----:B---3--:R-:W-:Y:S01]  /*d6b0*/  IABS R8, R22 ;  /* 0x0000001600087213 */ /* 0x008fe20000000000 */
[----:B------:R-:W-:Y:S01]  /*d6c0*/  IMAD.MOV.U32 R10, RZ, RZ, R11 ;  /* 0x000000ffff0a7224 */ /* 0x000fe200078e000b */
[----:B--2---:R-:W-:Y:S01]  /*d6d0*/  IABS R9, R21 ;  /* 0x0000001500097213 */ /* 0x004fe20000000000 */
[C---:B-1----:R-:W-:Y:S01]  /*d6e0*/  IMAD.HI.U32 R14, R0.reuse, R2, RZ ;  /* 0x00000002000e7227 */ /* 0x042fe200078e00ff */
[----:B------:R-:W2:Y:S03]  /*d6f0*/  LDL.LU R21, [R1+0x4a8] ;  /* 0x0004a80001157983 */ /* 0x000ea60000300800 */
[----:B------:R-:W-:-:S04]  /*d700*/  IMAD.HI.U32 R13, R0, R8, RZ ;  /* 0x00000008000d7227 */ /* 0x000fc800078e00ff */
[----:B------:R-:W-:Y:S02]  /*d710*/  @!P6 IMAD.IADD R4, R4, 0x1, -R27 ;  /* 0x000000010404e824 */ /* 0x000fe400078e0a1b */
[----:B------:R-:W-:-:S04]  /*d720*/  IMAD.HI.U32 R11, R0, R9, RZ ;  /* 0x00000009000b7227 */ /* 0x000fc800078e00ff */
[----:B------:R-:W-:Y:S02]  /*d730*/  @!P1 IMAD.MOV R10, RZ, RZ, -R10 ;  /* 0x000000ffff0a9224 */ /* 0x000fe400078e0a0a */
[--C-:B------:R-:W-:Y:S02]  /*d740*/  @!P5 IMAD.IADD R12, R12, 0x1, -R27.reuse ;  /* 0x000000010c0cd824 */ /* 0x100fe400078e0a1b */
[----:B------:R-:W-:Y:S02]  /*d750*/  IMAD.MOV R14, RZ, RZ, -R14 ;  /* 0x000000ffff0e7224 */ /* 0x000fe400078e0a0e */
[----:B------:R-:W-:Y:S02]  /*d760*/  @!P4 IMAD.IADD R5, R5, 0x1, -R27 ;  /* 0x000000010505c824 */ /* 0x000fe400078e0a1b */
[----:B------:R-:W-:Y:S02]  /*d770*/  IMAD.MOV R13, RZ, RZ, -R13 ;  /* 0x000000ffff0d7224 */ /* 0x000fe400078e0a0d */
[----:B------:R-:W-:Y:S01]  /*d780*/  IMAD.MOV R11, RZ, RZ, -R11 ;  /* 0x000000ffff0b7224 */ /* 0x000fe200078e0a0b */
[----:B------:R0:W-:Y:S01]  /*d790*/  STL [R1+0x138], R10 ;  /* 0x0001380a01007387 */ /* 0x0001e20000100800 */
[----:B------:R-:W-:-:S02]  /*d7a0*/  @!P2 IMAD.MOV R5, RZ, RZ, -R5 ;  /* 0x000000ffff05a224 */ /* 0x000fc400078e0a05 */
[C---:B------:R-:W-:Y:S02]  /*d7b0*/  IMAD R2, R27.reuse, R14, R2 ;  /* 0x0000000e1b027224 */ /* 0x040fe400078e0202 */
[C---:B------:R-:W-:Y:S02]  /*d7c0*/  IMAD R8, R27.reuse, R13, R8 ;  /* 0x0000000d1b087224 */ /* 0x040fe400078e0208 */
[----:B------:R-:W-:Y:S01]  /*d7d0*/  IMAD R9, R27, R11, R9 ;  /* 0x0000000b1b097224 */ /* 0x000fe200078e0209 */
[----:B0-----:R-:W3:Y:S04]  /*d7e0*/  LDL.LU R10, [R1+0x25a8] ;  /* 0x0025a800010a7983 */ /* 0x001ee80000300800 */
[----:B------:R-:W5:Y:S04]  /*d7f0*/  LDL.LU R14, [R1+0x4a4] ;  /* 0x0004a400010e7983 */ /* 0x000f680000300800 */
[----:B------:R-:W2:Y:S04]  /*d800*/  LDL.LU R13, [R1+0x490] ;  /* 0x00049000010d7983 */ /* 0x000ea80000300800 */
[----:B------:R-:W2:Y:S04]  /*d810*/  LDL.LU R11, [R1+0x494] ;  /* 0x00049400010b7983 */ /* 0x000ea80000300800 */
[----:B------:R-:W-:Y:S01]  /*d820*/  STL [R1+0x68], R5 ;  /* 0x0000680501007387 */ /* 0x000fe20000100800 */
[----:B----4-:R-:W-:Y:S01]  /*d830*/  ISETP.GE.AND P5, PT, R20, RZ, PT ;  /* 0x000000ff1400720c */ /* 0x010fe20003fa6270 */
[----:B------:R-:W-:-:S04]  /*d840*/  IMAD.MOV.U32 R20, RZ, RZ, R4 ;  /* 0x000000ffff147224 */ /* 0x000fc800078e0004 */
[----:B------:R-:W-:-:S05]  /*d850*/  @!P0 IMAD.MOV R20, RZ, RZ, -R20 ;  /* 0x000000ffff148224 */ /* 0x000fca00078e0a14 */
[----:B------:R0:W-:Y:S04]  /*d860*/  STL [R1+0x12c], R20 ;  /* 0x00012c1401007387 */ /* 0x0001e80000100800 */
[----:B0-----:R-:W4:Y:S01]  /*d870*/  LDL.LU R20, [R1+0x25a4] ;  /* 0x0025a40001147983 */ /* 0x001f220000300800 */
[----:B------:R-:W-:-:S13]  /*d880*/  ISETP.GT.U32.AND P0, PT, R27, R2, PT ;  /* 0x000000021b00720c */ /* 0x000fda0003f04070 */
[----:B------:R-:W-:Y:S01]  /*d890*/  @!P0 IMAD.IADD R2, R2, 0x1, -R27 ;  /* 0x0000000102028824 */ /* 0x000fe200078e0a1b */
[C---:B------:R-:W-:Y:S02]  /*d8a0*/  ISETP.GT.U32.AND P4, PT, R27.reuse, R7, PT ;  /* 0x000000071b00720c */ /* 0x040fe40003f84070 */
[----:B------:R-:W-:-:S11]  /*d8b0*/  ISETP.GT.U32.AND P6, PT, R27, R6, PT ;  /* 0x000000061b00720c */ /* 0x000fd60003fc4070 */
[----:B------:R-:W-:-:S05]  /*d8c0*/  @!P4 IMAD.IADD R7, R7, 0x1, -R27 ;  /* 0x000000010707c824 */ /* 0x000fca00078e0a1b */
[C---:B------:R-:W-:Y:S02]  /*d8d0*/  ISETP.GT.U32.AND P2, PT, R27.reuse, R7, PT ;  /* 0x000000071b00720c */ /* 0x040fe40003f44070 */
[C---:B---3--:R-:W-:Y:S02]  /*d8e0*/  ISETP.GT.U32.AND P1, PT, R27.reuse, R10, PT ;  /* 0x0000000a1b00720c */ /* 0x048fe40003f24070 */
[----:B----4-:R-:W-:Y:S02]  /*d8f0*/  ISETP.GE.AND P0, PT, R20, RZ, PT ;  /* 0x000000ff1400720c */ /* 0x010fe40003f06270 */
[----:B------:R-:W3:Y:S09]  /*d900*/  LDL.LU R20, [R1+0x4ac] ;  /* 0x0004ac0001147983 */ /* 0x000ef20000300800 */
[----:B------:R-:W-:Y:S01]  /*d910*/  @!P1 IMAD.IADD R10, R10, 0x1, -R27 ;  /* 0x000000010a0a9824 */ /* 0x000fe200078e0a1b */
[----:B------:R-:W-:-:S04]  /*d920*/  ISETP.GT.U32.AND P1, PT, R27, R12, PT ;  /* 0x0000000c1b00720c */ /* 0x000fc80003f24070 */
[----:B------:R-:W-:Y:S01]  /*d930*/  ISETP.GT.U32.AND P4, PT, R27, R10, PT ;  /* 0x0000000a1b00720c */ /* 0x000fe20003f84070 */
[----:B------:R-:W-:-:S08]  /*d940*/  @!P6 IMAD.IADD R6, R6, 0x1, -R27 ;  /* 0x000000010606e824 */ /* 0x000fd000078e0a1b */
[--C-:B------:R-:W-:Y:S01]  /*d950*/  @!P1 IMAD.IADD R12, R12, 0x1, -R27.reuse ;  /* 0x000000010c0c9824 */ /* 0x100fe200078e0a1b */
[----:B------:R-:W-:Y:S01]  /*d960*/  ISETP.GT.U32.AND P1, PT, R27, R8, PT ;  /* 0x000000081b00720c */ /* 0x000fe20003f24070 */
[--C-:B------:R-:W-:Y:S01]  /*d970*/  @!P2 IMAD.IADD R7, R7, 0x1, -R27.reuse ;  /* 0x000000010707a824 */ /* 0x100fe200078e0a1b */
[----:B-----5:R-:W-:Y:S02]  /*d980*/  IABS R5, R14 ;  /* 0x0000000e00057213 */ /* 0x020fe40000000000 */
[C---:B------:R-:W-:Y:S01]  /*d990*/  ISETP.GT.U32.AND P2, PT, R27.reuse, R9, PT ;  /* 0x000000091b00720c */ /* 0x040fe20003f44070 */
[----:B------:R-:W-:Y:S01]  /*d9a0*/  @!P4 IMAD.IADD R10, R10, 0x1, -R27 ;  /* 0x000000010a0ac824 */ /* 0x000fe200078e0a1b */
[----:B------:R-:W-:Y:S02]  /*d9b0*/  ISETP.GT.U32.AND P6, PT, R27, R6, PT ;  /* 0x000000061b00720c */ /* 0x000fe40003fc4070 */
[----:B--2---:R-:W-:Y:S01]  /*d9c0*/  ISETP.GE.AND P4, PT, R13, RZ, PT ;  /* 0x000000ff0d00720c */ /* 0x004fe20003f86270 */
[----:B------:R-:W-:-:S04]  /*d9d0*/  IMAD.HI.U32 R13, R0, R5, RZ ;  /* 0x00000005000d7227 */ /* 0x000fc800078e00ff */
[----:B------:R-:W-:Y:S01]  /*d9e0*/  @!P1 IMAD.IADD R8, R8, 0x1, -R27 ;  /* 0x0000000108089824 */ /* 0x000fe200078e0a1b */
[----:B------:R-:W-:Y:S01]  /*d9f0*/  ISETP.GE.AND P1, PT, R22, RZ, PT ;  /* 0x000000ff1600720c */ /* 0x000fe20003f26270 */
[----:B------:R-:W-:Y:S02]  /*da00*/  IMAD.MOV.U32 R22, RZ, RZ, R12 ;  /* 0x000000ffff167224 */ /* 0x000fe400078e000c */
[----:B------:R-:W-:Y:S02]  /*da10*/  IMAD.MOV R13, RZ, RZ, -R13 ;  /* 0x000000ffff0d7224 */ /* 0x000fe400078e0a0d */
[----:B------:R-:W-:Y:S02]  /*da20*/  @!P3 IMAD.MOV R22, RZ, RZ, -R22 ;  /* 0x000000ffff16b224 */ /* 0x000fe400078e0a16 */
[----:B------:R-:W-:Y:S02]  /*da30*/  @!P5 IMAD.MOV R10, RZ, RZ, -R10 ;  /* 0x000000ffff0ad224 */ /* 0x000fe400078e0a0a */
[----:B------:R-:W-:-:S02]  /*da40*/  IMAD R5, R27, R13, R5 ;  /* 0x0000000d1b057224 */ /* 0x000fc400078e0205 */
[--C-:B------:R-:W-:Y:S01]  /*da50*/  @!P2 IMAD.IADD R9, R9, 0x1, -R27.reuse ;  /* 0x000000010909a824 */ /* 0x100fe200078e0a1b */
[----:B------:R-:W2:Y:S01]  /*da60*/  LDL.LU R13, [R1+0x4b0] ;  /* 0x0004b000010d7983 */ /* 0x000ea20000300800 */
[----:B------:R-:W-:Y:S01]  /*da70*/  @!P6 IMAD.IADD R6, R6, 0x1, -R27 ;  /* 0x000000010606e824 */ /* 0x000fe200078e0a1b */
[----:B------:R-:W-:Y:S02]  /*da80*/  ISETP.GE.AND P6, PT, R11, RZ, PT ;  /* 0x000000ff0b00720c */ /* 0x000fe40003fc6270 */
[----:B------:R-:W4:Y:S01]  /*da90*/  LDL.LU R12, [R1+0x4a0] ;  /* 0x0004a000010c7983 */ /* 0x000f220000300800 */
[----:B------:R-:W-:-:S03]  /*daa0*/  ISETP.GT.U32.AND P3, PT, R27, R9, PT ;  /* 0x000000091b00720c */ /* 0x000fc60003f64070 */
[----:B------:R0:W-:Y:S04]  /*dab0*/  STL [R1+0xf0], R22 ;  /* 0x0000f01601007387 */ /* 0x0001e80000100800 */
[----:B------:R1:W-:Y:S03]  /*dac0*/  STL [R1+0xfc], R10 ;  /* 0x0000fc0a01007387 */ /* 0x0003e60000100800 */
[----:B------:R-:W-:Y:S01]  /*dad0*/  @!P6 IMAD.MOV R6, RZ, RZ, -R6 ;  /* 0x000000ffff06e224 */ /* 0x000fe200078e0a06 */
[----:B------:R-:W-:Y:S01]  /*dae0*/  IABS R4, R21 ;  /* 0x0000001500047213 */ /* 0x000fe20000000000 */
[----:B0-----:R-:W5:Y:S01]  /*daf0*/  LDL.LU R22, [R1+0x4b4] ;  /* 0x0004b40001167983 */ /* 0x001f620000300800 */
[----:B-1----:R-:W-:-:S04]  /*db00*/  IMAD.MOV.U32 R10, RZ, RZ, R7 ;  /* 0x000000ffff0a7224 */ /* 0x002fc800078e0007 */
[----:B------:R-:W-:Y:S01]  /*db10*/  @!P4 IMAD.MOV R10, RZ, RZ, -R10 ;  /* 0x000000ffff0ac224 */ /* 0x000fe200078e0a0a */
[----:B------:R-:W-:Y:S01]  /*db20*/  ISETP.GT.U32.AND P4, PT, R27, R5, PT ;  /* 0x000000051b00720c */ /* 0x000fe20003f84070 */
[----:B------:R-:W-:Y:S01]  /*db30*/  @!P3 IMAD.IADD R9, R9, 0x1, -R27 ;  /* 0x000000010909b824 */ /* 0x000fe200078e0a1b */
[----:B------:R-:W-:Y:S01]  /*db40*/  ISETP.GE.AND P3, PT, R21, RZ, PT ;  /* 0x000000ff1500720c */ /* 0x000fe20003f66270 */
[----:B------:R-:W-:Y:S01]  /*db50*/  IMAD.MOV.U32 R21, RZ, RZ, R19 ;  /* 0x000000ffff157224 */ /* 0x000fe200078e0013 */
[----:B------:R0:W-:Y:S04]  /*db60*/  STL [R1+0x100], R10 ;  /* 0x0001000a01007387 */ /* 0x0001e80000100800 */
[----:B------:R-:W-:Y:S04]  /*db70*/  STL [R1+0x128], R6 ;  /* 0x0001280601007387 */ /* 0x000fe80000100800 */
[----:B------:R-:W2:Y:S01]  /*db80*/  LDL.LU R19, [R1+0x4c4] ;  /* 0x0004c40001137983 */ /* 0x000ea20000300800 */
[----:B------:R-:W-:Y:S01]  /*db90*/  @!P4 IMAD.IADD R5, R5, 0x1, -R27 ;  /* 0x000000010505c824 */ /* 0x000fe200078e0a1b */
[----:B---3--:R-:W-:-:S02]  /*dba0*/  IABS R7, R20 ;  /* 0x0000001400077213 */ /* 0x008fc40000000000 */
[----:B------:R-:W-:Y:S02]  /*dbb0*/  ISETP.GE.AND P4, PT, R20, RZ, PT ;  /* 0x000000ff1400720c */ /* 0x000fe40003f86270 */
[----:B------:R-:W3:Y:S01]  /*dbc0*/  LDL.LU R20, [R1+0x4b8] ;  /* 0x0004b80001147983 */ /* 0x000ee20000300800 */
[C---:B------:R-:W-:Y:S01]  /*dbd0*/  ISETP.GT.U32.AND P2, PT, R27.reuse, R2, PT ;  /* 0x000000021b00720c */ /* 0x040fe20003f44070 */
[----:B------:R-:W-:Y:S01]  /*dbe0*/  IMAD.HI.U32 R11, R0, R4, RZ ;  /* 0x00000004000b7227 */ /* 0x000fe200078e00ff */
[----:B------:R-:W-:-:S03]  /*dbf0*/  ISETP.GT.U32.AND P5, PT, R27, R8, PT ;  /* 0x000000081b00720c */ /* 0x000fc60003fa4070 */
[----:B------:R-:W-:-:S04]  /*dc00*/  IMAD.MOV R11, RZ, RZ, -R11 ;  /* 0x000000ffff0b7224 */ /* 0x000fc800078e0a0b */
[----:B------:R-:W-:-:S04]  /*dc10*/  IMAD R4, R27, R11, R4 ;  /* 0x0000000b1b047224 */ /* 0x000fc800078e0204 */
[----:B------:R-:W-:Y:S02]  /*dc20*/  @!P2 IMAD.IADD R2, R2, 0x1, -R27 ;  /* 0x000000010202a824 */ /* 0x000fe400078e0a1b */
[----:B0-----:R-:W-:-:S04]  /*dc30*/  IMAD.HI.U32 R10, R0, R7, RZ ;  /* 0x00000007000a7227 */ /* 0x001fc800078e00ff */
[----:B------:R-:W-:Y:S01]  /*dc40*/  IMAD.MOV.U32 R11, RZ, RZ, R2 ;  /* 0x000000ffff0b7224 */ /* 0x000fe200078e0002 */
[C---:B------:R-:W-:Y:S01]  /*dc50*/  ISETP.GT.U32.AND P2, PT, R27.reuse, R4, PT ;  /* 0x000000041b00720c */ /* 0x040fe20003f44070 */
[----:B------:R-:W-:Y:S02]  /*dc60*/  @!P5 IMAD.IADD R8, R8, 0x1, -R27 ;  /* 0x000000010808d824 */ /* 0x000fe400078e0a1b */
[----:B------:R-:W-:Y:S01]  /*dc70*/  @!P0 IMAD.MOV R11, RZ, RZ, -R11 ;  /* 0x000000ffff0b8224 */ /* 0x000fe200078e0a0b */
[----:B------:R-:W-:Y:S01]  /*dc80*/  ISETP.GE.AND P5, PT, R14, RZ, PT ;  /* 0x000000ff0e00720c */ /* 0x000fe20003fa6270 */
[----:B------:R-:W-:Y:S01]  /*dc90*/  IMAD.MOV R10, RZ, RZ, -R10 ;  /* 0x000000ffff0a7224 */ /* 0x000fe200078e0a0a */
[----:B------:R-:W3:Y:S03]  /*dca0*/  LDL.LU R14, [R1+0x4bc] ;  /* 0x0004bc00010e7983 */ /* 0x000ee60000300800 */
[----:B------:R-:W-:Y:S01]  /*dcb0*/  IMAD R7, R27, R10, R7 ;  /* 0x0000000a1b077224 */ /* 0x000fe200078e0207 */
[----:B------:R0:W-:Y:S02]  /*dcc0*/  STL [R1+0x124], R11 ;  /* 0x0001240b01007387 */ /* 0x0001e40000100800 */
[----:B0-----:R-:W-:-:S04]  /*dcd0*/  IMAD.MOV.U32 R11, RZ, RZ, R8 ;  /* 0x000000ffff0b7224 */ /* 0x001fc800078e0008 */
[----:B------:R-:W-:Y:S01]  /*dce0*/  @!P1 IMAD.MOV R11, RZ, RZ, -R11 ;  /* 0x000000ffff0b9224 */ /* 0x000fe200078e0a0b */
[C---:B------:R-:W-:Y:S01]  /*dcf0*/  ISETP.GT.U32.AND P1, PT, R27.reuse, R7, PT ;  /* 0x000000071b00720c */ /* 0x040fe20003f24070 */
[----:B------:R-:W-:Y:S01]  /*dd00*/  @!P2 IMAD.IADD R4, R4, 0x1, -R27 ;  /* 0x000000010404a824 */ /* 0x000fe200078e0a1b */
[C---:B------:R-:W-:Y:S02]  /*dd10*/  ISETP.GT.U32.AND P0, PT, R27.reuse, R5, PT ;  /* 0x000000051b00720c */ /* 0x040fe40003f04070 */
[----:B----4-:R-:W-:Y:S02]  /*dd20*/  ISETP.GE.AND P6, PT, R12, RZ, PT ;  /* 0x000000ff0c00720c */ /* 0x010fe40003fc6270 */
[----:B------:R-:W-:-:S07]  /*dd30*/  ISETP.GT.U32.AND P2, PT, R27, R4, PT ;  /* 0x000000041b00720c */ /* 0x000fce0003f44070 */
[--C-:B------:R-:W-:Y:S02]  /*dd40*/  @!P1 IMAD.IADD R7, R7, 0x1, -R27.reuse ;  /* 0x0000000107079824 */ /* 0x100fe400078e0a1b */
[----:B------:R-:W-:-:S03]  /*dd50*/  @!P0 IMAD.IADD R5, R5, 0x1, -R27 ;  /* 0x0000000105058824 */ /* 0x000fc600078e0a1b */
[----:B------:R-:W-:Y:S01]  /*dd60*/  ISETP.GT.U32.AND P1, PT, R27, R7, PT ;  /* 0x000000071b00720c */ /* 0x000fe20003f24070 */
[----:B------:R-:W-:Y:S02]  /*dd70*/  @!P6 IMAD.MOV R9, RZ, RZ, -R9 ;  /* 0x000000ffff09e224 */ /* 0x000fe400078e0a09 */
[----:B------:R-:W-:Y:S01]  /*dd80*/  @!P2 IMAD.IADD R4, R4, 0x1, -R27 ;  /* 0x000000010404a824 */ /* 0x000fe200078e0a1b */
[----:B------:R-:W-:Y:S01]  /*dd90*/  STL [R1+0x110], R11 ;  /* 0x0001100b01007387 */ /* 0x000fe20000100800 */
[----:B------:R-:W-:Y:S02]  /*dda0*/  @!P5 IMAD.MOV R5, RZ, RZ, -R5 ;  /* 0x000000ffff05d224 */ /* 0x000fe400078e0a05 */
[----:B------:R-:W-:Y:S01]  /*ddb0*/  @!P3 IMAD.MOV R4, RZ, RZ, -R4 ;  /* 0x000000ffff04b224 */ /* 0x000fe200078e0a04 */
[----:B------:R0:W-:Y:S01]  /*ddc0*/  STL [R1+0x118], R9 ;  /* 0x0001180901007387 */ /* 0x0001e20000100800 */
[----:B-----5:R-:W-:Y:S02]  /*ddd0*/  IABS R8, R22 ;  /* 0x0000001600087213 */ /* 0x020fe40000000000 */
[----:B--2---:R-:W-:-:S02]  /*dde0*/  ISETP.GE.AND P5, PT, R19, RZ, PT ;  /* 0x000000ff1300720c */ /* 0x004fc40003fa6270 */
[----:B------:R-:W-:Y:S01]  /*ddf0*/  @!P1 IMAD.IADD R7, R7, 0x1, -R27 ;  /* 0x0000000107079824 */ /* 0x000fe200078e0a1b */
[----:B------:R-:W-:Y:S02]  /*de00*/  ISETP.GE.AND P2, PT, R22, RZ, PT ;  /* 0x000000ff1600720c */ /* 0x000fe40003f46270 */
[----:B0-----:R-:W-:Y:S02]  /*de10*/  IABS R9, R19 ;  /* 0x0000001300097213 */ /* 0x001fe40000000000 */
[----:B------:R-:W2:Y:S04]  /*de20*/  LDL.LU R19, [R1+0x4cc] ;  /* 0x0004cc0001137983 */ /* 0x000ea80000300800 */
[----:B------:R3:W-:Y:S04]  /*de30*/  STL [R1+0x120], R5 ;  /* 0x0001200501007387 */ /* 0x0007e80000100800 */
[----:B------:R-:W-:Y:S04]  /*de40*/  STL [R1+0x11c], R4 ;  /* 0x00011c0401007387 */ /* 0x000fe80000100800 */
[----:B------:R-:W4:Y:S01]  /*de50*/  LDL.LU R22, [R1+0x4c0] ;  /* 0x0004c00001167983 */ /* 0x000f220000300800 */
[----:B---3--:R-:W-:-:S02]  /*de60*/  IABS R5, R20 ;  /* 0x0000001400057213 */ /* 0x008fc40000000000 */
[----:B------:R-:W-:Y:S02]  /*de70*/  ISETP.GE.AND P1, PT, R20, RZ, PT ;  /* 0x000000ff1400720c */ /* 0x000fe40003f26270 */
[----:B------:R-:W3:Y:S01]  /*de80*/  LDL R20, [R1+0x4d0] ;  /* 0x0004d00001147983 */ /* 0x000ee20000100800 */
[----:B------:R-:W-:-:S05]  /*de90*/  IABS R6, R13 ;  /* 0x0000000d00067213 */ /* 0x000fca0000000000 */
[----:B------:R-:W-:-:S04]  /*dea0*/  IMAD.HI.U32 R2, R0, R6, RZ ;  /* 0x0000000600027227 */ /* 0x000fc800078e00ff */
[----:B------:R-:W-:-:S04]  /*deb0*/  IMAD.MOV R2, RZ, RZ, -R2 ;  /* 0x000000ffff027224 */ /* 0x000fc800078e0a02 */
[----:B------:R-:W-:-:S05]  /*dec0*/  IMAD R6, R27, R2, R6 ;  /* 0x000000021b067224 */ /* 0x000fca00078e0206 */
[----:B------:R-:W-:Y:S02]  /*ded0*/  ISETP.GT.U32.AND P0, PT, R27, R6, PT ;  /* 0x000000061b00720c */ /* 0x000fe40003f04070 */
[----:B------:R-:W-:-:S11]  /*dee0*/  ISETP.GE.AND P6, PT, R13, RZ, PT ;  /* 0x000000ff0d00720c */ /* 0x000fd60003fc6270 */
[----:B------:R-:W-:-:S05]  /*def0*/  @!P0 IMAD.IADD R6, R6, 0x1, -R27 ;  /* 0x0000000106068824 */ /* 0x000fca00078e0a1b */
[----:B------:R-:W-:Y:S01]  /*df00*/  ISETP.GT.U32.AND P0, PT, R27, R6, PT ;  /* 0x000000061b00720c */ /* 0x000fe20003f04070 */
[----:B------:R-:W-:Y:S01]  /*df10*/  @!P4 IMAD.MOV R7, RZ, RZ, -R7 ;  /* 0x000000ffff07c224 */ /* 0x000fe200078e0a07 */
[----:B------:R-:W-:Y:S02]  /*df20*/  IABS R12, R14 ;  /* 0x0000000e000c7213 */ /* 0x000fe40000000000 */
[----:B------:R-:W-:-:S09]  /*df30*/  ISETP.GE.AND P4, PT, R14, RZ, PT ;  /* 0x000000ff0e00720c */ /* 0x000fd20003f86270 */
[----:B------:R-:W-:-:S04]  /*df40*/  @!P0 IMAD.IADD R6, R6, 0x1, -R27 ;  /* 0x0000000106068824 */ /* 0x000fc800078e0a1b */
[----:B------:R-:W-:Y:S01]  /*df50*/  @!P6 IMAD.MOV R6, RZ, RZ, -R6 ;  /* 0x000000ffff06e224 */ /* 0x000fe200078e0a06 */
[----:B------:R-:W-:Y:S04]  /*df60*/  STL [R1+0x108], R7 ;  /* 0x0001080701007387 */ /* 0x000fe80000100800 */
[----:B------:R0:W-:Y:S04]  /*df70*/  STL [R1+0x10c], R6 ;  /* 0x00010c0601007387 */ /* 0x0001e80000100800 */
[----:B------:R-:W5:Y:S01]  /*df80*/  LDL.LU R14, [R1+0x4dc] ;  /* 0x0004dc00010e7983 */ /* 0x000f620000300800 */
[----:B------:R-:W-:-:S02]  /*df90*/  ISETP.GE.AND P6, PT, R21, RZ, PT ;  /* 0x000000ff1500720c */ /* 0x000fc40003fc6270 */
[----:B0-----:R-:W-:Y:S02]  /*dfa0*/  IABS R6, R21 ;  /* 0x0000001500067213 */ /* 0x001fe40000000000 */
[----:B------:R-:W5:Y:S01]  /*dfb0*/  LDL R21, [R1+0x4d4] ;  /* 0x0004d40001157983 */ /* 0x000f620000100800 */
[----:B---3--:R-:W-:-:S03]  /*dfc0*/  IABS R10, R20 ;  /* 0x00000014000a7213 */ /* 0x008fc60000000000 */
[----:B------:R-:W3:Y:S01]  /*dfd0*/  LDL R20, [R1+0x4d8] ;  /* 0x0004d80001147983 */ /* 0x000ee20000100800 */
[----:B------:R-:W-:-:S04]  /*dfe0*/  IMAD.HI.U32 R2, R0, R8, RZ ;  /* 0x0000000800027227 */ /* 0x000fc800078e00ff */
[----:B------:R-:W-:-:S04]  /*dff0*/  IMAD.MOV R2, RZ, RZ, -R2 ;  /* 0x000000ffff027224 */ /* 0x000fc800078e0a02 */
[----:B------:R-:W-:-:S05]  /*e000*/  IMAD R8, R27, R2, R8 ;  /* 0x000000021b087224 */ /* 0x000fca00078e0208 */
[----:B------:R-:W-:Y:S01]  /*e010*/  ISETP.GT.U32.AND P3, PT, R27, R8, PT ;  /* 0x000000081b00720c */ /* 0x000fe20003f64070 */
[----:B------:R-:W-:-:S04]  /*e020*/  IMAD.HI.U32 R2, R0, R9, RZ ;  /* 0x0000000900027227 */ /* 0x000fc800078e00ff */
[----:B------:R-:W-:-:S04]  /*e030*/  IMAD.MOV R2, RZ, RZ, -R2 ;  /* 0x000000ffff027224 */ /* 0x000fc800078e0a02 */
[----:B------:R-:W-:-:S04]  /*e040*/  IMAD R9, R27, R2, R9 ;  /* 0x000000021b097224 */ /* 0x000fc800078e0209 */
[----:B------:R-:W-:Y:S01]  /*e050*/  @!P3 IMAD.IADD R8, R8, 0x1, -R27 ;  /* 0x000000010808b824 */ /* 0x000fe200078e0a1b */
[----:B------:R-:W-:-:S04]  /*e060*/  ISETP.GT.U32.AND P0, PT, R27, R9, PT ;  /* 0x000000091b00720c */ /* 0x000fc80003f04070 */
[----:B------:R-:W-:Y:S01]  /*e070*/  ISETP.GT.U32.AND P3, PT, R27, R8, PT ;  /* 0x000000081b00720c */ /* 0x000fe20003f64070 */
[----:B------:R-:W-:-:S04]  /*e080*/  IMAD.HI.U32 R4, R0, R5, RZ ;  /* 0x0000000500047227 */ /* 0x000fc800078e00ff */
[----:B------:R-:W-:-:S04]  /*e090*/  IMAD.HI.U32 R2, R0, R12, RZ ;  /* 0x0000000c00027227 */ /* 0x000fc800078e00ff */
[----:B------:R-:W-:Y:S02]  /*e0a0*/  IMAD.MOV R4, RZ, RZ, -R4 ;  /* 0x000000ffff047224 */ /* 0x000fe400078e0a04 */
[----:B------:R-:W-:Y:S02]  /*e0b0*/  IMAD.MOV R2, RZ, RZ, -R2 ;  /* 0x000000ffff027224 */ /* 0x000fe400078e0a02 */
[----:B------:R-:W-:Y:S02]  /*e0c0*/  IMAD R5, R27, R4, R5 ;  /* 0x000000041b057224 */ /* 0x000fe400078e0205 */
[--C-:B------:R-:W-:Y:S02]  /*e0d0*/  @!P3 IMAD.IADD R8, R8, 0x1, -R27.reuse ;  /* 0x000000010808b824 */ /* 0x100fe400078e0a1b */
[----:B------:R-:W-:Y:S01]  /*e0e0*/  @!P0 IMAD.IADD R9, R9, 0x1, -R27 ;  /* 0x0000000109098824 */ /* 0x000fe200078e0a1b */
[C---:B------:R-:W-:Y:S01]  /*e0f0*/  ISETP.GT.U32.AND P3, PT, R27.reuse, R5, PT ;  /* 0x000000051b00720c */ /* 0x040fe20003f64070 */
[----:B------:R-:W-:-:S02]  /*e100*/  IMAD R12, R27, R2, R12 ;  /* 0x000000021b0c7224 */ /* 0x000fc400078e020c */
[----:B------:R-:W-:Y:S01]  /*e110*/  IMAD.MOV.U32 R13, RZ, RZ, R8 ;  /* 0x000000ffff0d7224 */ /* 0x000fe200078e0008 */
[----:B------:R-:W-:-:S03]  /*e120*/  ISETP.GT.U32.AND P0, PT, R27, R9, PT ;  /* 0x000000091b00720c */ /* 0x000fc60003f04070 */
[----:B------:R-:W-:Y:S01]  /*e130*/  @!P2 IMAD.MOV R13, RZ, RZ, -R13 ;  /* 0x000000ffff0da224 */ /* 0x000fe200078e0a0d */
[----:B------:R-:W-:Y:S01]  /*e140*/  ISETP.GT.U32.AND P2, PT, R27, R12, PT ;  /* 0x0000000c1b00720c */ /* 0x000fe20003f44070 */
[----:B------:R-:W-:-:S04]  /*e150*/  IMAD.HI.U32 R4, R0, R6, RZ ;  /* 0x0000000600047227 */ /* 0x000fc800078e00ff */
[----:B------:R-:W-:Y:S02]  /*e160*/  IMAD.MOV R4, RZ, RZ, -R4 ;  /* 0x000000ffff047224 */ /* 0x000fe400078e0a04 */
[--C-:B------:R-:W-:Y:S01]  /*e170*/  @!P3 IMAD.IADD R5, R5, 0x1, -R27.reuse ;  /* 0x000000010505b824 */ /* 0x100fe200078e0a1b */
[----:B----4-:R-:W-:Y:S01]  /*e180*/  IABS R2, R22 ;  /* 0x0000001600027213 */ /* 0x010fe20000000000 */
[--C-:B------:R-:W-:Y:S01]  /*e190*/  @!P0 IMAD.IADD R9, R9, 0x1, -R27.reuse ;  /* 0x0000000109098824 */ /* 0x100fe200078e0a1b */
[----:B------:R-:W-:Y:S01]  /*e1a0*/  ISETP.GE.AND P0, PT, R22, RZ, PT ;  /* 0x000000ff1600720c */ /* 0x000fe20003f06270 */
[C---:B------:R-:W-:Y:S01]  /*e1b0*/  IMAD R6, R27.reuse, R4, R6 ;  /* 0x000000041b067224 */ /* 0x040fe200078e0206 */
[----:B------:R-:W-:Y:S01]  /*e1c0*/  STL [R1+0x104], R13 ;  /* 0x0001040d01007387 */ /* 0x000fe20000100800 */
[----:B------:R-:W-:Y:S01]  /*e1d0*/  @!P2 IMAD.IADD R12, R12, 0x1, -R27 ;  /* 0x000000010c0ca824 */ /* 0x000fe200078e0a1b */
[----:B------:R-:W-:Y:S02]  /*e1e0*/  ISETP.GT.U32.AND P2, PT, R27, R5, PT ;  /* 0x000000051b00720c */ /* 0x000fe40003f44070 */
[----:B------:R-:W4:Y:S01]  /*e1f0*/  LDL.LU R22, [R1+0x4e0] ;  /* 0x0004e00001167983 */ /* 0x000f220000300800 */
[----:B--2---:R-:W-:-:S02]  /*e200*/  IABS R11, R19 ;  /* 0x00000013000b7213 */ /* 0x004fc40000000000 */
[----:B------:R-:W-:Y:S01]  /*e210*/  ISETP.GT.U32.AND P3, PT, R27, R6, PT ;  /* 0x000000061b00720c */ /* 0x000fe20003f64070 */
[----:B------:R-:W-:-:S04]  /*e220*/  IMAD.HI.U32 R7, R0, R2, RZ ;  /* 0x0000000200077227 */ /* 0x000fc800078e00ff */
[----:B------:R-:W-:-:S04]  /*e230*/  IMAD.HI.U32 R8, R0, R11, RZ ;  /* 0x0000000b00087227 */ /* 0x000fc800078e00ff */
[----:B------:R-:W-:Y:S02]  /*e240*/  IMAD.MOV R7, RZ, RZ, -R7 ;  /* 0x000000ffff077224 */ /* 0x000fe400078e0a07 */
[----:B------:R-:W-:Y:S02]  /*e250*/  IMAD.MOV R8, RZ, RZ, -R8 ;  /* 0x000000ffff087224 */ /* 0x000fe400078e0a08 */
[----:B------:R-:W-:Y:S02]  /*e260*/  IMAD R2, R27, R7, R2 ;  /* 0x000000071b027224 */ /* 0x000fe400078e0202 */
[----:B------:R-:W-:Y:S01]  /*e270*/  @!P2 IMAD.IADD R5, R5, 0x1, -R27 ;  /* 0x000000010505a824 */ /* 0x000fe200078e0a1b */
[----:B-----5:R0:W-:Y:S01]  /*e280*/  STL [R1+0x25a0], R14 ;  /* 0x0025a00e01007387 */ /* 0x0201e20000100800 */
[C---:B------:R-:W-:Y:S01]  /*e290*/  IMAD R11, R27.reuse, R8, R11 ;  /* 0x000000081b0b7224 */ /* 0x040fe200078e020b */
[----:B------:R-:W-:Y:S01]  /*e2a0*/  IABS R8, R14 ;  /* 0x0000000e00087213 */ /* 0x000fe20000000000 */
[----:B------:R-:W-:Y:S01]  /*e2b0*/  @!P3 IMAD.IADD R6, R6, 0x1, -R27 ;  /* 0x000000010606b824 */ /* 0x000fe200078e0a1b */
[----:B------:R-:W-:Y:S01]  /*e2c0*/  ISETP.GT.U32.AND P2, PT, R27, R2, PT ;  /* 0x000000021b00720c */ /* 0x000fe20003f44070 */
[----:B0-----:R-:W-:-:S03]  /*e2d0*/  IMAD.MOV.U32 R14, RZ, RZ, R5 ;  /* 0x000000ffff0e7224 */ /* 0x001fc600078e0005 */
[----:B------:R-:W-:Y:S01]  /*e2e0*/  ISETP.GT.U32.AND P3, PT, R27, R6, PT ;  /* 0x000000061b00720c */ /* 0x000fe20003f64070 */
[----:B------:R-:W-:Y:S01]  /*e2f0*/  @!P1 IMAD.MOV R14, RZ, RZ, -R14 ;  /* 0x000000ffff0e9224 */ /* 0x000fe200078e0a0e */
[----:B------:R-:W-:-:S07]  /*e300*/  IABS R4, R21 ;  /* 0x0000001500047213 */ /* 0x000fce0000000000 */
[----:B------:R-:W-:Y:S01]  /*e310*/  @!P2 IMAD.IADD R2, R2, 0x1, -R27 ;  /* 0x000000010202a824 */ /* 0x000fe200078e0a1b */
[----:B------:R-:W-:-:S03]  /*e320*/  ISETP.GE.AND P2, PT, R19, RZ, PT ;  /* 0x000000ff1300720c */ /* 0x000fc60003f46270 */
[----:B------:R-:W-:Y:S01]  /*e330*/  @!P3 IMAD.IADD R6, R6, 0x1, -R27 ;  /* 0x000000010606b824 */ /* 0x000fe200078e0a1b */
[----:B---3--:R-:W-:Y:S01]  /*e340*/  IABS R13, R20 ;  /* 0x00000014000d7213 */ /* 0x008fe20000000000 */
[----:B------:R-:W-:-:S04]  /*e350*/  IMAD.MOV.U32 R20, RZ, RZ, R9 ;  /* 0x000000ffff147224 */ /* 0x000fc800078e0009 */
[----:B------:R-:W-:Y:S01]  /*e360*/  @!P5 IMAD.MOV R20, RZ, RZ, -R20 ;  /* 0x000000ffff14d224 */ /* 0x000fe200078e0a14 */
[----:B------:R-:W-:Y:S01]  /*e370*/  ISETP.GT.U32.AND P5, PT, R27, R12, PT ;  /* 0x0000000c1b00720c */ /* 0x000fe20003fa4070 */
[----:B------:R-:W-:-:S03]  /*e380*/  IMAD.MOV.U32 R9, RZ, RZ, R13 ;  /* 0x000000ffff097224 */ /* 0x000fc600078e000d */
[----:B------:R0:W-:Y:S01]  /*e390*/  STL [R1+0xf8], R20 ;  /* 0x0000f81401007387 */ /* 0x0001e20000100800 */
[----:B------:R-:W-:-:S03]  /*e3a0*/  IMAD.HI.U32 R13, R0, R9, RZ ;  /* 0x00000009000d7227 */ /* 0x000fc600078e00ff */
[----:B------:R-:W2:Y:S05]  /*e3b0*/  LDL.LU R21, [R1+0x4e4] ;  /* 0x0004e40001157983 */ /* 0x000eaa0000300800 */
[----:B------:R-:W-:Y:S01]  /*e3c0*/  @!P5 IMAD.IADD R12, R12, 0x1, -R27 ;  /* 0x000000010c0cd824 */ /* 0x000fe200078e0a1b */
[----:B0-----:R-:W3:Y:S01]  /*e3d0*/  LDL.LU R20, [R1+0x4e8] ;  /* 0x0004e80001147983 */ /* 0x001ee20000300800 */
[----:B------:R-:W-:-:S03]  /*e3e0*/  IMAD.MOV R13, RZ, RZ, -R13 ;  /* 0x000000ffff0d7224 */ /* 0x000fc600078e0a0d */
[----:B------:R0:W-:Y:S01]  /*e3f0*/  STL [R1+0xf4], R14 ;  /* 0x0000f40e01007387 */ /* 0x0001e20000100800 */
[----:B------:R-:W-:-:S03]  /*e400*/  IMAD R9, R27, R13, R9 ;  /* 0x0000000d1b097224 */ /* 0x000fc600078e0209 */
[----:B------:R-:W5:Y:S04]  /*e410*/  LDL.LU R19, [R1+0x4ec] ;  /* 0x0004ec0001137983 */ /* 0x000f680000300800 */
[----:B------:R-:W3:Y:S01]  /*e420*/  LDL.LU R13, [R1+0x4d4] ;  /* 0x0004d400010d7983 */ /* 0x000ee20000300800 */
[----:B0-----:R-:W-:-:S03]  /*e430*/  IMAD.MOV.U32 R14, RZ, RZ, R12 ;  /* 0x000000ffff0e7224 */ /* 0x001fc600078e000c */
[----:B------:R-:W5:Y:S01]  /*e440*/  LDL.LU R12, [R1+0x4d0] ;  /* 0x0004d000010c7983 */ /* 0x000f620000300800 */
[----:B------:R-:W-:-:S05]  /*e450*/  @!P4 IMAD.MOV R14, RZ, RZ, -R14 ;  /* 0x000000ffff0ec224 */ /* 0x000fca00078e0a0e */
[----:B------:R0:W-:Y:S02]  /*e460*/  STL [R1+0xe8], R14 ;  /* 0x0000e80e01007387 */ /* 0x0001e40000100800 */
[----:B0-----:R-:W-:-:S04]  /*e470*/  IMAD.MOV.U32 R14, RZ, RZ, R6 ;  /* 0x000000ffff0e7224 */ /* 0x001fc800078e0006 */
[----:B------:R-:W-:-:S05]  /*e480*/  @!P6 IMAD.MOV R14, RZ, RZ, -R14 ;  /* 0x000000ffff0ee224 */ /* 0x000fca00078e0a0e */
[----:B------:R0:W-:Y:S04]  /*e490*/  STL [R1+0xec], R14 ;  /* 0x0000ec0e01007387 */ /* 0x0001e80000100800 */
[----:B0-----:R-:W2:Y:S01]  /*e4a0*/  LDL.LU R14, [R1+0x25a0] ;  /* 0x0025a000010e7983 */ /* 0x001ea20000300800 */
[----:B------:R-:W-:-:S04]  /*e4b0*/  IMAD.HI.U32 R7, R0, R10, RZ ;  /* 0x0000000a00077227 */ /* 0x000fc800078e00ff */
[----:B------:R-:W-:-:S04]  /*e4c0*/  IMAD.MOV R7, RZ, RZ, -R7 ;  /* 0x000000ffff077224 */ /* 0x000fc800078e0a07 */
[----:B------:R-:W-:Y:S02]  /*e4d0*/  IMAD R10, R27, R7, R10 ;  /* 0x000000071b0a7224 */ /* 0x000fe400078e020a */
[----:B------:R-:W-:-:S04]  /*e4e0*/  IMAD.HI.U32 R7, R0, R4, RZ ;  /* 0x0000000400077227 */ /* 0x000fc800078e00ff */
[----:B------:R-:W-:Y:S02]  /*e4f0*/  IMAD.MOV R7, RZ, RZ, -R7 ;  /* 0x000000ffff077224 */ /* 0x000fe400078e0a07 */
[----:B------:R-:W-:Y:S01]  /*e500*/  IMAD.HI.U32 R5, R0, R8, RZ ;  /* 0x0000000800057227 */ /* 0x000fe200078e00ff */
[----:B------:R-:W-:-:S03]  /*e510*/  ISETP.GT.U32.AND P1, PT, R27, R11, PT ;  /* 0x0000000b1b00720c */ /* 0x000fc60003f24070 */
[C---:B------:R-:W-:Y:S01]  /*e520*/  IMAD R4, R27.reuse, R7, R4 ;  /* 0x000000071b047224 */ /* 0x040fe200078e0204 */
[----:B----4-:R-:W-:Y:S01]  /*e530*/  IABS R7, R22 ;  /* 0x0000001600077213 */ /* 0x010fe20000000000 */
[----:B------:R-:W-:Y:S01]  /*e540*/  IMAD.MOV R5, RZ, RZ, -R5 ;  /* 0x000000ffff057224 */ /* 0x000fe200078e0a05 */
[----:B------:R-:W-:-:S03]  /*e550*/  ISETP.GT.U32.AND P5, PT, R27, R10, PT ;  /* 0x0000000a1b00720c */ /* 0x000fc60003fa4070 */
[----:B------:R-:W-:Y:S02]  /*e560*/  IMAD R8, R27, R5, R8 ;  /* 0x000000051b087224 */ /* 0x000fe400078e0208 */
[----:B------:R-:W-:-:S04]  /*e570*/  IMAD.HI.U32 R5, R0, R7, RZ ;  /* 0x0000000700057227 */ /* 0x000fc800078e00ff */
[----:B------:R-:W-:Y:S02]  /*e580*/  IMAD.MOV R5, RZ, RZ, -R5 ;  /* 0x000000ffff057224 */ /* 0x000fe400078e0a05 */
[----:B------:R-:W-:Y:S02]  /*e590*/  @!P1 IMAD.IADD R11, R11, 0x1, -R27 ;  /* 0x000000010b0b9824 */ /* 0x000fe400078e0a1b */
[C---:B------:R-:W-:Y:S02]  /*e5a0*/  IMAD R7, R27.reuse, R5, R7 ;  /* 0x000000051b077224 */ /* 0x040fe400078e0207 */
[----:B------:R-:W4:Y:S01]  /*e5b0*/  LDL.LU R5, [R1+0x4d8] ;  /* 0x0004d80001057983 */ /* 0x000f220000300800 */
[----:B------:R-:W-:Y:S01]  /*e5c0*/  @!P5 IMAD.IADD R10, R10, 0x1, -R27 ;  /* 0x000000010a0ad824 */ /* 0x000fe200078e0a1b */
[----:B------:R-:W-:-:S13]  /*e5d0*/  ISETP.GT.U32.AND P5, PT, R27, R11, PT ;  /* 0x0000000b1b00720c */ /* 0x000fda0003fa4070 */
[----:B------:R-:W-:Y:S01]  /*e5e0*/  @!P5 IMAD.IADD R11, R11, 0x1, -R27 ;  /* 0x000000010b0bd824 */ /* 0x000fe200078e0a1b */
[----:B------:R-:W-:-:S13]  /*e5f0*/  ISETP.GT.U32.AND P5, PT, R27, R8, PT ;  /* 0x000000081b00720c */ /* 0x000fda0003fa4070 */
[----:B------:R-:W-:Y:S01]  /*e600*/  @!P5 IMAD.IADD R8, R8, 0x1, -R27 ;  /* 0x000000010808d824 */ /* 0x000fe200078e0a1b */
[C---:B------:R-:W-:Y:S02]  /*e610*/  ISETP.GT.U32.AND P3, PT, R27.reuse, R4, PT ;  /* 0x000000041b00720c */ /* 0x040fe40003f64070 */
[----:B------:R-:W-:-:S11]  /*e620*/  ISETP.GT.U32.AND P1, PT, R27, R2, PT ;  /* 0x000000021b00720c */ /* 0x000fd60003f24070 */
[----:B------:R-:W-:Y:S01]  /*e630*/  @!P3 IMAD.IADD R4, R4, 0x1, -R27 ;  /* 0x000000010404b824 */ /* 0x000fe200078e0a1b */
[----:B------:R-:W-:Y:S02]  /*e640*/  ISETP.GT.U32.AND P3, PT, R27, R10, PT ;  /* 0x0000000a1b00720c */ /* 0x000fe40003f64070 */
[----:B--2---:R-:W-:Y:S02]  /*e650*/  ISETP.GE.AND P5, PT, R14, RZ, PT ;  /* 0x000000ff0e00720c */ /* 0x004fe40003fa6270 */
[----:B------:R-:W2:Y:S01]  /*e660*/  LDL.LU R14, [R1+0x4f8] ;  /* 0x0004f800010e7983 */ /* 0x000ea20000300800 */
[----:B------:R-:W-:-:S08]  /*e670*/  IABS R6, R21 ;  /* 0x0000001500067213 */ /* 0x000fd00000000000 */
[----:B------:R-:W-:Y:S01]  /*e680*/  @!P3 IMAD.IADD R10, R10, 0x1, -R27 ;  /* 0x000000010a0ab824 */ /* 0x000fe200078e0a1b */
[----:B---3--:R-:W-:Y:S01]  /*e690*/  ISETP.GE.AND P3, PT, R13, RZ, PT ;  /* 0x000000ff0d00720c */ /* 0x008fe20003f66270 */
[----:B------:R-:W-:-:S04]  /*e6a0*/  IMAD.HI.U32 R13, R0, R6, RZ ;  /* 0x00000006000d7227 */ /* 0x000fc800078e00ff */
[----:B------:R-:W-:Y:S02]  /*e6b0*/  IMAD.MOV R13, RZ, RZ, -R13 ;  /* 0x000000ffff0d7224 */ /* 0x000fe400078e0a0d */
[----:B------:R-:W-:Y:S02]  /*e6c0*/  @!P1 IMAD.IADD R2, R2, 0x1, -R27 ;  /* 0x0000000102029824 */ /* 0x000fe400078e0a1b */
[C---:B------:R-:W-:Y:S01]  /*e6d0*/  IMAD R6, R27.reuse, R13, R6 ;  /* 0x0000000d1b067224 */ /* 0x040fe200078e0206 */
[C---:B------:R-:W-:Y:S01]  /*e6e0*/  ISETP.GT.U32.AND P4, PT, R27.reuse, R4, PT ;  /* 0x000000041b00720c */ /* 0x040fe20003f84070 */
[----:B------:R-:W-:Y:S01]  /*e6f0*/  IMAD.MOV.U32 R13, RZ, RZ, R2 ;  /* 0x000000ffff0d7224 */ /* 0x000fe200078e0002 */
[----:B------:R-:W-:Y:S01]  /*e700*/  ISETP.GT.U32.AND P6, PT, R27, R9, PT ;  /* 0x000000091b00720c */ /* 0x000fe20003fc4070 */
[----:B------:R-:W-:Y:S02]  /*e710*/  @!P2 IMAD.MOV R11, RZ, RZ, -R11 ;  /* 0x000000ffff0ba224 */ /* 0x000fe400078e0a0b */
[----:B------:R-:W-:Y:S01]  /*e720*/  @!P0 IMAD.MOV R13, RZ, RZ, -R13 ;  /* 0x000000ffff0d8224 */ /* 0x000fe200078e0a0d */
[----:B-----5:R-:W-:-:S04]  /*e730*/  ISETP.GE.AND P1, PT, R12, RZ, PT ;  /* 0x000000ff0c00720c */ /* 0x020fc80003f26270 */
[----:B------:R0:W-:Y:S04]  /*e740*/  STL [R1+0x64], R13 ;  /* 0x0000640d01007387 */ /* 0x0001e80000100800 */
[----:B------:R1:W-:Y:S01]  /*e750*/  STL [R1+0xbc], R11 ;  /* 0x0000bc0b01007387 */ /* 0x0003e20000100800 */
[----:B------:R-:W-:Y:S01]  /*e760*/  @!P4 IMAD.IADD R4, R4, 0x1, -R27 ;  /* 0x000000010404c824 */ /* 0x000fe200078e0a1b */
[----:B------:R-:W-:Y:S02]  /*e770*/  ISETP.GT.U32.AND P4, PT, R27, R7, PT ;  /* 0x000000071b00720c */ /* 0x000fe40003f84070 */
[----:B0-----:R-:W3:Y:S01]  /*e780*/  LDL.LU R13, [R1+0x4f4] ;  /* 0x0004f400010d7983 */ /* 0x001ee20000300800 */
[----:B-1----:R-:W-:-:S03]  /*e790*/  IMAD.MOV.U32 R11, RZ, RZ, R10 ;  /* 0x000000ffff0b7224 */ /* 0x002fc600078e000a */
[----:B------:R-:W5:Y:S01]  /*e7a0*/  LDL.LU R10, [R1+0x4f0] ;  /* 0x0004f000010a7983 */ /* 0x000f620000300800 */
[----:B------:R-:W-:Y:S02]  /*e7b0*/  @!P6 IMAD.IADD R9, R9, 0x1, -R27 ;  /* 0x000000010909e824 */ /* 0x000fe400078e0a1b */
[----:B------:R-:W-:Y:S01]  /*e7c0*/  @!P1 IMAD.MOV R11, RZ, RZ, -R11 ;  /* 0x000000ffff0b9224 */ /* 0x000fe200078e0a0b */
[C---:B------:R-:W-:Y:S02]  /*e7d0*/  ISETP.GT.U32.AND P1, PT, R27.reuse, R6, PT ;  /* 0x000000061b00720c */ /* 0x040fe40003f24070 */
[----:B------:R-:W-:Y:S01]  /*e7e0*/  ISETP.GT.U32.AND P0, PT, R27, R9, PT ;  /* 0x000000091b00720c */ /* 0x000fe20003f04070 */
[----:B------:R-:W-:Y:S01]  /*e7f0*/  @!P4 IMAD.IADD R7, R7, 0x1, -R27 ;  /* 0x000000010707c824 */ /* 0x000fe200078e0a1b */
[----:B------:R-:W-:Y:S01]  /*e800*/  ISETP.GT.U32.AND P2, PT, R27, R8, PT ;  /* 0x000000081b00720c */ /* 0x000fe20003f44070 */
[----:B------:R-:W-:Y:S01]  /*e810*/  @!P3 IMAD.MOV R4, RZ, RZ, -R4 ;  /* 0x000000ffff04b224 */ /* 0x000fe200078e0a04 */
[----:B----4-:R-:W-:-:S02]  /*e820*/  ISETP.GE.AND P6, PT, R5, RZ, PT ;  /* 0x000000ff0500720c */ /* 0x010fc40003fc6270 */
[----:B------:R-:W-:Y:S02]  /*e830*/  ISETP.GT.U32.AND P4, PT, R27, R7, PT ;  /* 0x000000071b00720c */ /* 0x000fe40003f84070 */
[----:B------:R-:W-:Y:S01]  /*e840*/  IABS R5, R19 ;  /* 0x0000001300057213 */ /* 0x000fe20000000000 */
[----:B------:R-:W-:Y:S02]  /*e850*/  STL [R1+0xd0], R11 ;  /* 0x0000d00b01007387 */ /* 0x000fe40000100800 */
[--C-:B------:R-:W-:Y:S02]  /*e860*/  @!P1 IMAD.IADD R6, R6, 0x1, -R27.reuse ;  /* 0x0000000106069824 */ /* 0x100fe400078e0a1b */
[----:B------:R-:W-:Y:S01]  /*e870*/  @!P0 IMAD.IADD R9, R9, 0x1, -R27 ;  /* 0x0000000109098824 */ /* 0x000fe200078e0a1b */
[----:B------:R0:W-:Y:S01]  /*e880*/  STL [R1+0xe4], R4 ;  /* 0x0000e40401007387 */ /* 0x0001e20000100800 */
[----:B------:R-:W-:Y:S02]  /*e890*/  ISETP.GE.AND P1, PT, R19, RZ, PT ;  /* 0x000000ff1300720c */ /* 0x000fe40003f26270 */
[----:B------:R-:W-:-:S02]  /*e8a0*/  IMAD.MOV.U32 R19, RZ, RZ, R9 ;  /* 0x000000ffff137224 */ /* 0x000fc400078e0009 */
[----:B------:R-:W-:Y:S02]  /*e8b0*/  @!P2 IMAD.IADD R8, R8, 0x1, -R27 ;  /* 0x000000010808a824 */ /* 0x000fe400078e0a1b */
[----:B0-----:R-:W-:-:S04]  /*e8c0*/  IMAD.HI.U32 R4, R0, R5, RZ ;  /* 0x0000000500047227 */ /* 0x001fc800078e00ff */
[----:B------:R-:W-:Y:S02]  /*e8d0*/  IMAD.MOV R4, RZ, RZ, -R4 ;  /* 0x000000ffff047224 */ /* 0x000fe400078e0a04 */
[----:B------:R-:W-:Y:S01]  /*e8e0*/  @!P6 IMAD.MOV R19, RZ, RZ, -R19 ;  /* 0x000000ffff13e224 */ /* 0x000fe200078e0a13 */
[----:B------:R-:W-:Y:S01]  /*e8f0*/  IABS R12, R20 ;  /* 0x00000014000c7213 */ /* 0x000fe20000000000 */
[----:B------:R-:W-:Y:S01]  /*e900*/  @!P4 IMAD.IADD R7, R7, 0x1, -R27 ;  /* 0x000000010707c824 */ /* 0x000fe200078e0a1b */
[----:B------:R-:W-:Y:S01]  /*e910*/  ISETP.GE.AND P4, PT, R20, RZ, PT ;  /* 0x000000ff1400720c */ /* 0x000fe20003f86270 */
[----:B------:R-:W-:Y:S01]  /*e920*/  IMAD R5, R27, R4, R5 ;  /* 0x000000041b057224 */ /* 0x000fe200078e0205 */
[----:B------:R-:W-:Y:S01]  /*e930*/  ISETP.GE.AND P3, PT, R22, RZ, PT ;  /* 0x000000ff1600720c */ /* 0x000fe20003f66270 */
[----:B------:R-:W-:Y:S01]  /*e940*/  @!P5 IMAD.MOV R8, RZ, RZ, -R8 ;  /* 0x000000ffff08d224 */ /* 0x000fe200078e0a08 */
[----:B------:R-:W-:Y:S01]  /*e950*/  ISETP.GE.AND P0, PT, R21, RZ, PT ;  /* 0x000000ff1500720c */ /* 0x000fe20003f06270 */
[----:B------:R-:W4:Y:S01]  /*e960*/  LDL.LU R20, [R1+0x4fc] ;  /* 0x0004fc0001147983 */ /* 0x000f220000300800 */
[----:B------:R-:W-:-:S03]  /*e970*/  ISETP.GT.U32.AND P5, PT, R27, R5, PT ;  /* 0x000000051b00720c */ /* 0x000fc60003fa4070 */
[----:B------:R-:W4:Y:S04]  /*e980*/  LDL.LU R21, [R1+0x504] ;  /* 0x0005040001157983 */ /* 0x000f280000300800 */
[----:B------:R0:W-:Y:S04]  /*e990*/  STL [R1+0xe0], R19 ;  /* 0x0000e01301007387 */ /* 0x0001e80000100800 */
[----:B------:R-:W4:Y:S04]  /*e9a0*/  LDL R22, [R1+0x728] ;  /* 0x0007280001167983 */ /* 0x000f280000100800 */
[----:B------:R1:W-:Y:S04]  /*e9b0*/  STL [R1+0xd8], R8 ;  /* 0x0000d80801007387 */ /* 0x0003e80000100800 */
[----:B0-----:R-:W4:Y:S01]  /*e9c0*/  LDL R19, [R1+0x500] ;  /* 0x0005000001137983 */ /* 0x001f220000100800 */
[----:B------:R-:W-:-:S02]  /*e9d0*/  @!P3 IMAD.MOV R7, RZ, RZ, -R7 ;  /* 0x000000ffff07b224 */ /* 0x000fc400078e0a07 */
[----:B------:R-:W-:-:S03]  /*e9e0*/  @!P5 IMAD.IADD R5, R5, 0x1, -R27 ;  /* 0x000000010505d824 */ /* 0x000fc600078e0a1b */
[----:B------:R-:W-:Y:S01]  /*e9f0*/  STL [R1+0xd4], R7 ;  /* 0x0000d40701007387 */ /* 0x000fe20000100800 */
[----:B--2---:R-:W-:Y:S02]  /*ea00*/  IABS R11, R14 ;  /* 0x0000000e000b7213 */ /* 0x004fe40000000000 */
[----:B------:R-:W-:Y:S02]  /*ea10*/  ISETP.GE.AND P5, PT, R14, RZ, PT ;  /* 0x000000ff0e00720c */ /* 0x000fe40003fa6270 */
[----:B------:R-:W2:Y:S01]  /*ea20*/  LDL.LU R14, [R1+0x50c] ;  /* 0x00050c00010e7983 */ /* 0x000ea20000300800 */
[----:B------:R-:W-:-:S04]  /*ea30*/  IMAD.HI.U32 R2, R0, R12, RZ ;  /* 0x0000000c00027227 */ /* 0x000fc800078e00ff */
[----:B------:R-:W-:-:S04]  /*ea40*/  IMAD.MOV R2, RZ, RZ, -R2 ;  /* 0x000000ffff027224 */ /* 0x000fc800078e0a02 */
[----:B------:R-:W-:-:S05]  /*ea50*/  IMAD R12, R27, R2, R12 ;  /* 0x000000021b0c7224 */ /* 0x000fca00078e020c */
[----:B------:R-:W-:-:S13]  /*ea60*/  ISETP.GT.U32.AND P2, PT, R27, R12, PT ;  /* 0x0000000c1b00720c */ /* 0x000fda0003f44070 */
[----:B------:R-:W-:-:S05]  /*ea70*/  @!P2 IMAD.IADD R12, R12, 0x1, -R27 ;  /* 0x000000010c0ca824 */ /* 0x000fca00078e0a1b */
[----:B------:R-:W-:Y:S02]  /*ea80*/  ISETP.GT.U32.AND P6, PT, R27, R12, PT ;  /* 0x0000000c1b00720c */ /* 0x000fe40003fc4070 */
[----:B-----5:R-:W-:-:S05]  /*ea90*/  IABS R2, R10 ;  /* 0x0000000a00027213 */ /* 0x020fca0000000000 */
[----:B------:R-:W-:-:S04]  /*eaa0*/  IMAD.HI.U32 R9, R0, R2, RZ ;  /* 0x0000000200097227 */ /* 0x000fc800078e00ff */
[----:B------:R-:W-:-:S04]  /*eab0*/  IMAD.MOV R9, RZ, RZ, -R9 ;  /* 0x000000ffff097224 */ /* 0x000fc800078e0a09 */
[C---:B------:R-:W-:Y:S01]  /*eac0*/  IMAD R2, R27.reuse, R9, R2 ;  /* 0x000000091b027224 */ /* 0x040fe200078e0202 */
[----:B------:R-:W-:Y:S01]  /*ead0*/  ISETP.GT.U32.AND P2, PT, R27, R6, PT ;  /* 0x000000061b00720c */ /* 0x000fe20003f44070 */
[----:B------:R-:W-:-:S03]  /*eae0*/  @!P6 IMAD.IADD R12, R12, 0x1, -R27 ;  /* 0x000000010c0ce824 */ /* 0x000fc600078e0a1b */
[----:B------:R-:W-:Y:S02]  /*eaf0*/  ISETP.GT.U32.AND P6, PT, R27, R2, PT ;  /* 0x000000021b00720c */ /* 0x000fe40003fc4070 */
[----:B------:R-:W-:-:S07]  /*eb00*/  ISETP.GE.AND P3, PT, R10, RZ, PT ;  /* 0x000000ff0a00720c */ /* 0x000fce0003f66270 */
[----:B------:R-:W-:-:S04]  /*eb10*/  @!P2 IMAD.IADD R6, R6, 0x1, -R27 ;  /* 0x000000010606a824 */ /* 0x000fc800078e0a1b */
[----:B------:R-:W-:Y:S01]  /*eb20*/  @!P6 IMAD.IADD R2, R2, 0x1, -R27 ;  /* 0x000000010202e824 */ /* 0x000fe200078e0a1b */
[----:B------:R-:W-:Y:S01]  /*eb30*/  ISETP.GT.U32.AND P6, PT, R27, R5, PT ;  /* 0x000000051b00720c */ /* 0x000fe20003fc4070 */
[----:B------:R-:W-:Y:S01]  /*eb40*/  IMAD.MOV.U32 R10, RZ, RZ, R6 ;  /* 0x000000ffff0a7224 */ /* 0x000fe200078e0006 */
[----:B---3--:R-:W-:Y:S01]  /*eb50*/  IABS R4, R13 ;  /* 0x0000000d00047213 */ /* 0x008fe20000000000 */
[----:B------:R-:W-:Y:S02]  /*eb60*/  @!P4 IMAD.MOV R12, RZ, RZ, -R12 ;  /* 0x000000ffff0cc224 */ /* 0x000fe400078e0a0c */
[----:B------:R-:W-:Y:S02]  /*eb70*/  @!P0 IMAD.MOV R10, RZ, RZ, -R10 ;  /* 0x000000ffff0a8224 */ /* 0x000fe400078e0a0a */
[----:B-1----:R-:W-:-:S03]  /*eb80*/  IMAD.HI.U32 R8, R0, R4, RZ ;  /* 0x0000000400087227 */ /* 0x002fc600078e00ff */
[----:B------:R-:W-:Y:S01]  /*eb90*/  STL [R1+0xc8], R10 ;  /* 0x0000c80a01007387 */ /* 0x000fe20000100800 */
[----:B------:R-:W-:Y:S02]  /*eba0*/  IMAD.MOV R8, RZ, RZ, -R8 ;  /* 0x000000ffff087224 */ /* 0x000fe400078e0a08 */
[----:B------:R-:W-:Y:S02]  /*ebb0*/  @!P6 IMAD.IADD R5, R5, 0x1, -R27 ;  /* 0x000000010505e824 */ /* 0x000fe400078e0a1b */
[----:B------:R-:W-:Y:S02]  /*ebc0*/  IMAD R4, R27, R8, R4 ;  /* 0x000000081b047224 */ /* 0x000fe400078e0204 */
[----:B------:R-:W-:Y:S01]  /*ebd0*/  @!P1 IMAD.MOV R5, RZ, RZ, -R5 ;  /* 0x000000ffff059224 */ /* 0x000fe200078e0a05 */
[----:B----4-:R-:W-:Y:S02]  /*ebe0*/  IABS R6, R19 ;  /* 0x0000001300067213 */ /* 0x010fe40000000000 */
[----:B------:R-:W3:Y:S04]  /*ebf0*/  LDL R19, [R1+0x508] ;  /* 0x0005080001137983 */ /* 0x000ee80000100800 */
[----:B------:R0:W-:Y:S01]  /*ec00*/  STL [R1+0xc0], R12 ;  /* 0x0000c00c01007387 */ /* 0x0001e20000100800 */
[----:B------:R-:W-:-:S03]  /*ec10*/  IABS R8, R22 ;  /* 0x0000001600087213 */ /* 0x000fc60000000000 */
[----:B------:R-:W4:Y:S01]  /*ec20*/  LDL.LU R22, [R1+0x510] ;  /* 0x0005100001167983 */ /* 0x000f220000300800 */
[----:B0-----:R-:W-:-:S04]  /*ec30*/  IMAD.HI.U32 R12, R0, R6, RZ ;  /* 0x00000006000c7227 */ /* 0x001fc800078e00ff */
[----:B------:R-:W-:Y:S01]  /*ec40*/  IMAD.MOV R12, RZ, RZ, -R12 ;  /* 0x000000ffff0c7224 */ /* 0x000fe200078e0a0c */
[----:B------:R-:W-:Y:S03]  /*ec50*/  STL [R1+0x60], R5 ;  /* 0x0000600501007387 */ /* 0x000fe60000100800 */
[----:B------:R-:W-:Y:S01]  /*ec60*/  IMAD R6, R27, R12, R6 ;  /* 0x0000000c1b067224 */ /* 0x000fe200078e0206 */
[----:B--2---:R-:W-:Y:S01]  /*ec70*/  IABS R12, R14 ;  /* 0x0000000e000c7213 */ /* 0x004fe20000000000 */
[----:B------:R0:W-:Y:S04]  /*ec80*/  STL [R1+0x259c], R14 ;  /* 0x00259c0e01007387 */ /* 0x0001e80000100800 */
[----:B0-----:R-:W2:Y:S01]  /*ec90*/  LDL.LU R14, [R1+0x500] ;  /* 0x00050000010e7983 */ /* 0x001ea20000300800 */
[----:B------:R-:W-:Y:S01]  /*eca0*/  IMAD.HI.U32 R7, R0, R11, RZ ;  /* 0x0000000b00077227 */ /* 0x000fe200078e00ff */
[----:B------:R-:W-:-:S03]  /*ecb0*/  IABS R9, R20 ;  /* 0x0000001400097213 */ /* 0x000fc60000000000 */
[----:B------:R-:W-:Y:S01]  /*ecc0*/  IMAD.MOV R7, RZ, RZ, -R7 ;  /* 0x000000ffff077224 */ /* 0x000fe200078e0a07 */
[----:B------:R-:W-:-:S03]  /*ecd0*/  ISETP.GT.U32.AND P0, PT, R27, R2, PT ;  /* 0x000000021b00720c */ /* 0x000fc60003f04070 */
[C---:B------:R-:W-:Y:S02]  /*ece0*/  IMAD R11, R27.reuse, R7, R11 ;  /* 0x000000071b0b7224 */ /* 0x040fe400078e020b */
[----:B------:R-:W-:Y:S01]  /*ecf0*/  IMAD.HI.U32 R7, R0, R9, RZ ;  /* 0x0000000900077227 */ /* 0x000fe200078e00ff */
[----:B------:R-:W-:-:S03]  /*ed00*/  ISETP.GT.U32.AND P4, PT, R27, R4, PT ;  /* 0x000000041b00720c */ /* 0x000fc60003f84070 */
[----:B------:R-:W-:Y:S01]  /*ed10*/  IMAD.MOV R7, RZ, RZ, -R7 ;  /* 0x000000ffff077224 */ /* 0x000fe200078e0a07 */
[----:B------:R-:W-:-:S03]  /*ed20*/  ISETP.GT.U32.AND P6, PT, R27, R11, PT ;  /* 0x0000000b1b00720c */ /* 0x000fc60003fc4070 */
[----:B------:R-:W-:Y:S02]  /*ed30*/  IMAD R9, R27, R7, R9 ;  /* 0x000000071b097224 */ /* 0x000fe400078e0209 */
[----:B------:R-:W-:-:S03]  /*ed40*/  @!P0 IMAD.IADD R2, R2, 0x1, -R27 ;  /* 0x0000000102028824 */ /* 0x000fc600078e0a1b */
[----:B------:R-:W-:Y:S01]  /*ed50*/  ISETP.GT.U32.AND P0, PT, R27, R9, PT ;  /* 0x000000091b00720c */ /* 0x000fe20003f04070 */
[----:B------:R-:W-:-:S04]  /*ed60*/  @!P4 IMAD.IADD R4, R4, 0x1, -R27 ;  /* 0x000000010404c824 */ /* 0x000fc800078e0a1b */
[----:B------:R-:W-:Y:S01]  /*ed70*/  @!P6 IMAD.IADD R11, R11, 0x1, -R27 ;  /* 0x000000010b0be824 */ /* 0x000fe200078e0a1b */
[----:B------:R-:W-:Y:S02]  /*ed80*/  ISETP.GT.U32.AND P6, PT, R27, R4, PT ;  /* 0x000000041b00720c */ /* 0x000fe40003fc4070 */
[----:B------:R-:W-:-:S05]  /*ed90*/  ISETP.GE.AND P2, PT, R13, RZ, PT ;  /* 0x000000ff0d00720c */ /* 0x000fca0003f46270 */
[----:B------:R-:W-:Y:S01]  /*eda0*/  @!P0 IMAD.IADD R9, R9, 0x1, -R27 ;  /* 0x0000000109098824 */ /* 0x000fe200078e0a1b */
[----:B------:R-:W-:Y:S01]  /*edb0*/  IABS R10, R21 ;  /* 0x00000015000a7213 */ /* 0x000fe20000000000 */
[----:B------:R-:W-:-:S03]  /*edc0*/  IMAD.HI.U32 R13, R0, R8, RZ ;  /* 0x00000008000d7227 */ /* 0x000fc600078e00ff */
[C---:B------:R-:W-:Y:S01]  /*edd0*/  ISETP.GT.U32.AND P0, PT, R27.reuse, R9, PT ;  /* 0x000000091b00720c */ /* 0x040fe20003f04070 */
[----:B------:R-:W-:Y:S01]  /*ede0*/  @!P6 IMAD.IADD R4, R4, 0x1, -R27 ;  /* 0x000000010404e824 */ /* 0x000fe200078e0a1b */
[C---:B------:R-:W-:Y:S01]  /*edf0*/  ISETP.GT.U32.AND P6, PT, R27.reuse, R6, PT ;  /* 0x000000061b00720c */ /* 0x040fe20003fc4070 */
[----:B------:R-:W-:Y:S01]  /*ee00*/  IMAD.HI.U32 R7, R0, R10, RZ ;  /* 0x0000000a00077227 */ /* 0x000fe200078e00ff */
[----:B------:R-:W-:-:S03]  /*ee10*/  ISETP.GT.U32.AND P1, PT, R27, R11, PT ;  /* 0x0000000b1b00720c */ /* 0x000fc60003f24070 */
[----:B------:R-:W-:Y:S02]  /*ee20*/  IMAD.MOV R13, RZ, RZ, -R13 ;  /* 0x000000ffff0d7224 */ /* 0x000fe400078e0a0d */
[----:B------:R-:W-:Y:S02]  /*ee30*/  IMAD.MOV R7, RZ, RZ, -R7 ;  /* 0x000000ffff077224 */ /* 0x000fe400078e0a07 */
[----:B------:R-:W-:Y:S02]  /*ee40*/  IMAD R8, R27, R13, R8 ;  /* 0x0000000d1b087224 */ /* 0x000fe400078e0208 */
[----:B------:R-:W-:Y:S01]  /*ee50*/  IMAD.HI.U32 R13, R0, R12, RZ ;  /* 0x0000000c000d7227 */ /* 0x000fe200078e00ff */
[----:B------:R-:W-:-:S03]  /*ee60*/  ISETP.GE.AND P4, PT, R20, RZ, PT ;  /* 0x000000ff1400720c */ /* 0x000fc60003f86270 */
[----:B------:R-:W-:Y:S02]  /*ee70*/  IMAD R10, R27, R7, R10 ;  /* 0x000000071b0a7224 */ /* 0x000fe400078e020a */
[----:B------:R-:W-:Y:S02]  /*ee80*/  @!P3 IMAD.MOV R2, RZ, RZ, -R2 ;  /* 0x000000ffff02b224 */ /* 0x000fe400078e0a02 */
[----:B------:R-:W-:Y:S02]  /*ee90*/  @!P0 IMAD.IADD R9, R9, 0x1, -R27 ;  /* 0x0000000109098824 */ /* 0x000fe400078e0a1b */
[----:B------:R-:W-:Y:S02]  /*eea0*/  IMAD.MOV R13, RZ, RZ, -R13 ;  /* 0x000000ffff0d7224 */ /* 0x000fe400078e0a0d */
[--C-:B------:R-:W-:Y:S01]  /*eeb0*/  @!P6 IMAD.IADD R6, R6, 0x1, -R27.reuse ;  /* 0x000000010606e824 */ /* 0x100fe200078e0a1b */
[----:B------:R-:W-:Y:S01]  /*eec0*/  ISETP.GE.AND P6, PT, R21, RZ, PT ;  /* 0x000000ff1500720c */ /* 0x000fe20003fc6270 */
[----:B------:R-:W-:Y:S01]  /*eed0*/  @!P1 IMAD.IADD R11, R11, 0x1, -R27 ;  /* 0x000000010b0b9824 */ /* 0x000fe200078e0a1b */
[----:B---3--:R-:W-:Y:S01]  /*eee0*/  IABS R7, R19 ;  /* 0x0000001300077213 */ /* 0x008fe20000000000 */
[----:B------:R-:W-:-:S02]  /*eef0*/  IMAD.MOV.U32 R19, RZ, RZ, R18 ;  /* 0x000000ffff137224 */ /* 0x000fc400078e0012 */
[----:B------:R-:W3:Y:S04]  /*ef00*/  LDL.LU R18, [R1+0x514] ;  /* 0x0005140001127983 */ /* 0x000ee80000300800 */
[----:B------:R-:W5:Y:S04]  /*ef10*/  LDL.LU R20, [R1+0x518] ;  /* 0x0005180001147983 */ /* 0x000f680000300800 */
[----:B------:R-:W-:Y:S04]  /*ef20*/  STL [R1+0xb4], R2 ;  /* 0x0000b40201007387 */ /* 0x000fe80000100800 */
[----:B------:R-:W5:Y:S01]  /*ef30*/  LDL.LU R21, [R1+0x51c] ;  /* 0x00051c0001157983 */ /* 0x000f620000300800 */
[----:B--2---:R-:W-:Y:S01]  /*ef40*/  ISETP.GE.AND P0, PT, R14, RZ, PT ;  /* 0x000000ff0e00720c */ /* 0x004fe20003f06270 */
[----:B------:R-:W-:-:S02]  /*ef50*/  IMAD.MOV.U32 R14, RZ, RZ, R4 ;  /* 0x000000ffff0e7224 */ /* 0x000fc400078e0004 */
[----:B------:R-:W-:Y:S02]  /*ef60*/  IMAD R4, R27, R13, R12 ;  /* 0x0000000d1b047224 */ /* 0x000fe400078e020c */
[----:B------:R-:W-:Y:S01]  /*ef70*/  @!P2 IMAD.MOV R14, RZ, RZ, -R14 ;  /* 0x000000ffff0ea224 */ /* 0x000fe200078e0a0e */
[----:B------:R-:W2:Y:S04]  /*ef80*/  LDL.LU R13, [R1+0x508] ;  /* 0x00050800010d7983 */ /* 0x000ea80000300800 */
[----:B------:R-:W5:Y:S04]  /*ef90*/  LDL R12, [R1+0x728] ;  /* 0x00072800010c7983 */ /* 0x000f680000100800 */
[----:B------:R0:W-:Y:S02]  /*efa0*/  STL [R1+0xb0], R14 ;  /* 0x0000b00e01007387 */ /* 0x0001e40000100800 */
[----:B0-----:R-:W-:-:S04]  /*efb0*/  IMAD.MOV.U32 R14, RZ, RZ, R11 ;  /* 0x000000ffff0e7224 */ /* 0x001fc800078e000b */
[----:B------:R-:W-:-:S05]  /*efc0*/  @!P5 IMAD.MOV R14, RZ, RZ, -R14 ;  /* 0x000000ffff0ed224 */ /* 0x000fca00078e0a0e */
[----:B------:R0:W-:Y:S04]  /*efd0*/  STL [R1+0x5c], R14 ;  /* 0x00005c0e01007387 */ /* 0x0001e80000100800 */
[----:B0-----:R-:W2:Y:S01]  /*efe0*/  LDL.LU R14, [R1+0x259c] ;  /* 0x00259c00010e7983 */ /* 0x001ea20000300800 */
[C---:B------:R-:W-:Y:S01]  /*eff0*/  ISETP.GT.U32.AND P3, PT, R27.reuse, R8, PT ;  /* 0x000000081b00720c */ /* 0x040fe20003f64070 */
[----:B------:R-:W-:Y:S01]  /*f000*/  IMAD.HI.U32 R5, R0, R7, RZ ;  /* 0x0000000700057227 */ /* 0x000fe200078e00ff */
[----:B------:R-:W-:-:S03]  /*f010*/  ISETP.GT.U32.AND P1, PT, R27, R10, PT ;  /* 0x0000000a1b00720c */ /* 0x000fc60003f24070 */
[----:B------:R-:W-:-:S04]  /*f020*/  IMAD.MOV R5, RZ, RZ, -R5 ;  /* 0x000000ffff057224 */ /* 0x000fc800078e0a05 */
[----:B------:R-:W-:-:S04]  /*f030*/  IMAD R7, R27, R5, R7 ;  /* 0x000000051b077224 */ /* 0x000fc800078e0207 */
[--C-:B------:R-:W-:Y:S01]  /*f040*/  @!P3 IMAD.IADD R8, R8, 0x1, -R27.reuse ;  /* 0x000000010808b824 */ /* 0x100fe200078e0a1b */
[C---:B------:R-:W-:Y:S01]  /*f050*/  ISETP.GT.U32.AND P3, PT, R27.reuse, R7, PT ;  /* 0x000000071b00720c */ /* 0x040fe20003f64070 */
[----:B------:R-:W-:Y:S01]  /*f060*/  @!P1 IMAD.IADD R10, R10, 0x1, -R27 ;  /* 0x000000010a0a9824 */ /* 0x000fe200078e0a1b */
[C---:B------:R-:W-:Y:S02]  /*f070*/  ISETP.GT.U32.AND P1, PT, R27.reuse, R6, PT ;  /* 0x000000061b00720c */ /* 0x040fe40003f24070 */
[C---:B------:R-:W-:Y:S02]  /*f080*/  ISETP.GT.U32.AND P2, PT, R27.reuse, R8, PT ;  /* 0x000000081b00720c */ /* 0x040fe40003f44070 */
[----:B------:R-:W-:-:S07]  /*f090*/  ISETP.GT.U32.AND P5, PT, R27, R10, PT ;  /* 0x0000000a1b00720c */ /* 0x000fce0003fa4070 */
[--C-:B------:R-:W-:Y:S02]  /*f0a0*/  @!P3 IMAD.IADD R7, R7, 0x1, -R27.reuse ;  /* 0x000000010707b824 */ /* 0x100fe400078e0a1b */
[----:B------:R-:W-:-:S03]  /*f0b0*/  @!P1 IMAD.IADD R6, R6, 0x1, -R27 ;  /* 0x0000000106069824 */ /* 0x000fc600078e0a1b */
[C---:B------:R-:W-:Y:S01]  /*f0c0*/  ISETP.GT.U32.AND P3, PT, R27.reuse, R7, PT ;  /* 0x000000071b00720c */ /* 0x040fe20003f64070 */
[----:B------:R-:W-:Y:S01]  /*f0d0*/  @!P2 IMAD.IADD R8, R8, 0x1, -R27 ;  /* 0x000000010808a824 */ /* 0x000fe200078e0a1b */
[----:B------:R-:W-:Y:S01]  /*f0e0*/  ISETP.GT.U32.AND P2, PT, R27, R4, PT ;  /* 0x000000041b00720c */ /* 0x000fe20003f44070 */
[----:B------:R-:W-:-:S04]  /*f0f0*/  IMAD.MOV.U32 R11, RZ, RZ, R9 ;  /* 0x000000ffff0b7224 */ /* 0x000fc800078e0009 */
[----:B------:R-:W-:Y:S02]  /*f100*/  @!P4 IMAD.MOV R11, RZ, RZ, -R11 ;  /* 0x000000ffff0bc224 */ /* 0x000fe400078e0a0b */
[----:B------:R-:W-:-:S04]  /*f110*/  @!P5 IMAD.IADD R10, R10, 0x1, -R27 ;  /* 0x000000010a0ad824 */ /* 0x000fc800078e0a1b */
[--C-:B------:R-:W-:Y:S01]  /*f120*/  @!P3 IMAD.IADD R7, R7, 0x1, -R27.reuse ;  /* 0x000000010707b824 */ /* 0x100fe200078e0a1b */
[----:B------:R-:W-:Y:S01]  /*f130*/  STL [R1+0x58], R11 ;  /* 0x0000580b01007387 */ /* 0x000fe20000100800 */
[----:B------:R-:W-:Y:S01]  /*f140*/  @!P2 IMAD.IADD R4, R4, 0x1, -R27 ;  /* 0x000000010404a824 */ /* 0x000fe200078e0a1b */
[----:B----4-:R-:W-:Y:S02]  /*f150*/  IABS R2, R22 ;  /* 0x0000001600027213 */ /* 0x010fe40000000000 */
[----:B------:R-:W-:Y:S02]  /*f160*/  ISETP.GE.AND P2, PT, R22, RZ, PT ;  /* 0x000000ff1600720c */ /* 0x000fe40003f46270 */
[----:B---3--:R-:W-:Y:S02]  /*f170*/  IABS R9, R18 ;  /* 0x0000001200097213 */ /* 0x008fe40000000000 */
[----:B-----5:R-:W-:-:S13]  /*f180*/  ISETP.GE.AND P1, PT, R12, RZ, PT ;  /* 0x000000ff0c00720c */ /* 0x020fda0003f26270 */
[----:B------:R-:W-:-:S05]  /*f190*/  @!P1 IMAD.MOV R8, RZ, RZ, -R8 ;  /* 0x000000ffff089224 */ /* 0x000fca00078e0a08 */
[----:B------:R0:W-:Y:S04]  /*f1a0*/  STL [R1+0x2550], R8 ;  /* 0x0025500801007387 */ /* 0x0001e80000100800 */
[----:B------:R-:W3:Y:S01]  /*f1b0*/  LDL.LU R22, [R1+0x528] ;  /* 0x0005280001167983 */ /* 0x000ee20000300800 */
[----:B0-----:R-:W-:Y:S01]  /*f1c0*/  IMAD.MOV.U32 R8, RZ, RZ, R10 ;  /* 0x000000ffff087224 */ /* 0x001fe200078e000a */
[----:B--2---:R-:W-:Y:S01]  /*f1d0*/  ISETP.GE.AND P3, PT, R14, RZ, PT ;  /* 0x000000ff0e00720c */ /* 0x004fe20003f66270 */
[----:B------:R-:W-:-:S04]  /*f1e0*/  IMAD.MOV.U32 R14, RZ, RZ, R6 ;  /* 0x000000ffff0e7224 */ /* 0x000fc800078e0006 */
[----:B------:R-:W-:Y:S02]  /*f1f0*/  @!P0 IMAD.MOV R14, RZ, RZ, -R14 ;  /* 0x000000ffff0e8224 */ /* 0x000fe400078e0a0e */
[----:B------:R-:W-:Y:S01]  /*f200*/  @!P6 IMAD.MOV R8, RZ, RZ, -R8 ;  /* 0x000000ffff08e224 */ /* 0x000fe200078e0a08 */
[----:B------:R-:W-:Y:S02]  /*f210*/  ISETP.GE.AND P6, PT, R18, RZ, PT ;  /* 0x000000ff1200720c */ /* 0x000fe40003fc6270 */
[----:B------:R-:W-:Y:S04]  /*f220*/  STL [R1+0x54], R14 ;  /* 0x0000540e01007387 */ /* 0x000fe80000100800 */
[----:B------:R-:W2:Y:S01]  /*f230*/  LDL.LU R18, [R1+0x524] ;  /* 0x0005240001127983 */ /* 0x000ea20000300800 */
[----:B------:R-:W-:-:S04]  /*f240*/  IMAD.HI.U32 R5, R0, R2, RZ ;  /* 0x0000000200057227 */ /* 0x000fc800078e00ff */
[----:B------:R-:W-:-:S04]  /*f250*/  IMAD.MOV R5, RZ, RZ, -R5 ;  /* 0x000000ffff057224 */ /* 0x000fc800078e0a05 */
[----:B------:R-:W-:Y:S02]  /*f260*/  IMAD R2, R27, R5, R2 ;  /* 0x000000051b027224 */ /* 0x000fe400078e0202 */
[----:B------:R-:W-:Y:S01]  /*f270*/  IMAD.MOV.U32 R5, RZ, RZ, R9 ;  /* 0x000000ffff057224 */ /* 0x000fe200078e0009 */
[----:B------:R-:W-:-:S03]  /*f280*/  ISETP.GE.AND P4, PT, R13, RZ, PT ;  /* 0x000000ff0d00720c */ /* 0x000fc60003f86270 */
[----:B------:R-:W-:Y:S01]  /*f290*/  IMAD.HI.U32 R13, R0, R5, RZ ;  /* 0x00000005000d7227 */ /* 0x000fe200078e00ff */
[----:B------:R-:W-:-:S03]  /*f2a0*/  ISETP.GT.U32.AND P5, PT, R27, R2, PT ;  /* 0x000000021b00720c */ /* 0x000fc60003fa4070 */
[----:B------:R-:W-:-:S04]  /*f2b0*/  IMAD.MOV R13, RZ, RZ, -R13 ;  /* 0x000000ffff0d7224 */ /* 0x000fc800078e0a0d */
[C---:B------:R-:W-:Y:S01]  /*f2c0*/  IMAD R5, R27.reuse, R13, R5 ;  /* 0x0000000d1b057224 */ /* 0x040fe200078e0205 */
[----:B------:R-:W-:Y:S02]  /*f2d0*/  IABS R12, R20 ;  /* 0x00000014000c7213 */ /* 0x000fe40000000000 */
[C---:B------:R-:W-:Y:S02]  /*f2e0*/  ISETP.GT.U32.AND P1, PT, R27.reuse, R4, PT ;  /* 0x000000041b00720c */ /* 0x040fe40003f24070 */
[----:B------:R-:W-:Y:S01]  /*f2f0*/  ISETP.GT.U32.AND P0, PT, R27, R5, PT ;  /* 0x000000051b00720c */ /* 0x000fe20003f04070 */
[----:B------:R-:W-:-:S04]  /*f300*/  IMAD.HI.U32 R11, R0, R12, RZ ;  /* 0x0000000c000b7227 */ /* 0x000fc800078e00ff */
[----:B------:R-:W-:Y:S02]  /*f310*/  @!P5 IMAD.IADD R2, R2, 0x1, -R27 ;  /* 0x000000010202d824 */ /* 0x000fe400078e0a1b */
[----:B------:R-:W-:-:S03]  /*f320*/  IMAD.MOV R11, RZ, RZ, -R11 ;  /* 0x000000ffff0b7224 */ /* 0x000fc600078e0a0b */
[C---:B------:R-:W-:Y:S01]  /*f330*/  ISETP.GT.U32.AND P5, PT, R27.reuse, R2, PT ;  /* 0x000000021b00720c */ /* 0x040fe20003fa4070 */
[----:B------:R-:W-:Y:S02]  /*f340*/  IMAD R12, R27, R11, R12 ;  /* 0x0000000b1b0c7224 */ /* 0x000fe400078e020c */
[----:B------:R-:W-:Y:S02]  /*f350*/  @!P4 IMAD.MOV R7, RZ, RZ, -R7 ;  /* 0x000000ffff07c224 */ /* 0x000fe400078e0a07 */
[--C-:B------:R-:W-:Y:S02]  /*f360*/  @!P1 IMAD.IADD R4, R4, 0x1, -R27.reuse ;  /* 0x0000000104049824 */ /* 0x100fe400078e0a1b */
[----:B------:R-:W-:Y:S01]  /*f370*/  @!P0 IMAD.IADD R5, R5, 0x1, -R27 ;  /* 0x0000000105058824 */ /* 0x000fe200078e0a1b */
[----:B------:R-:W-:Y:S01]  /*f380*/  STL [R1+0x50], R8 ;  /* 0x0000500801007387 */ /* 0x000fe20000100800 */
[----:B------:R-:W-:Y:S01]  /*f390*/  IABS R9, R21 ;  /* 0x0000001500097213 */ /* 0x000fe20000000000 */
[----:B------:R-:W-:Y:S01]  /*f3a0*/  @!P3 IMAD.MOV R4, RZ, RZ, -R4 ;  /* 0x000000ffff04b224 */ /* 0x000fe200078e0a04 */
[----:B------:R-:W-:Y:S01]  /*f3b0*/  ISETP.GT.U32.AND P4, PT, R27, R12, PT ;  /* 0x0000000c1b00720c */ /* 0x000fe20003f84070 */
[----:B------:R-:W-:Y:S01]  /*f3c0*/  STL [R1+0x4c], R7 ;  /* 0x00004c0701007387 */ /* 0x000fe20000100800 */
[----:B------:R-:W-:-:S02]  /*f3d0*/  ISETP.GE.AND P1, PT, R20, RZ, PT ;  /* 0x000000ff1400720c */ /* 0x000fc40003f26270 */
[----:B------:R-:W-:Y:S01]  /*f3e0*/  ISETP.GE.AND P3, PT, R21, RZ, PT ;  /* 0x000000ff1500720c */ /* 0x000fe20003f66270 */
[----:B------:R-:W4:Y:S01]  /*f3f0*/  LDL.LU R20, [R1+0x530] ;  /* 0x0005300001147983 */ /* 0x000f220000300800 */
[----:B------:R-:W-:-:S03]  /*f400*/  ISETP.GT.U32.AND P0, PT, R27, R5, PT ;  /* 0x000000051b00720c */ /* 0x000fc60003f04070 */
[----:B------:R-:W5:Y:S01]  /*f410*/  LDL.LU R21, [R1+0x52c] ;  /* 0x00052c0001157983 */ /* 0x000f620000300800 */
[----:B------:R-:W-:-:S04]  /*f420*/  IMAD.HI.U32 R6, R0, R9, RZ ;  /* 0x0000000900067227 */ /* 0x000fc800078e00ff */
[----:B------:R-:W-:Y:S02]  /*f430*/  @!P5 IMAD.IADD R2, R2, 0x1, -R27 ;  /* 0x000000010202d824 */ /* 0x000fe400078e0a1b */
[----:B------:R-:W-:Y:S02]  /*f440*/  IMAD.MOV R6, RZ, RZ, -R6 ;  /* 0x000000ffff067224 */ /* 0x000fe400078e0a06 */
[----:B------:R-:W-:Y:S01]  /*f450*/  @!P2 IMAD.MOV R2, RZ, RZ, -R2 ;  /* 0x000000ffff02a224 */ /* 0x000fe200078e0a02 */
[----:B------:R2:W-:Y:S01]  /*f460*/  STL [R1+0x9c], R4 ;  /* 0x00009c0401007387 */ /* 0x0005e20000100800 */
[----:B------:R-:W-:Y:S01]  /*f470*/  IMAD R9, R27, R6, R9 ;  /* 0x000000061b097224 */ /* 0x000fe200078e0209 */
[----:B------:R-:W-:Y:S01]  /*f480*/  IABS R6, R19 ;  /* 0x0000001300067213 */ /* 0x000fe20000000000 */
[--C-:B------:R-:W-:Y:S01]  /*f490*/  @!P4 IMAD.IADD R12, R12, 0x1, -R27.reuse ;  /* 0x000000010c0cc824 */ /* 0x100fe200078e0a1b */
[----:B------:R-:W-:Y:S01]  /*f4a0*/  ISETP.GE.AND P4, PT, R19, RZ, PT ;  /* 0x000000ff1300720c */ /* 0x000fe20003f86270 */
[----:B------:R3:W-:Y:S01]  /*f4b0*/  STL [R1+0xa0], R2 ;  /* 0x0000a00201007387 */ /* 0x0007e20000100800 */
[----:B------:R-:W-:-:S03]  /*f4c0*/  @!P0 IMAD.IADD R5, R5, 0x1, -R27 ;  /* 0x0000000105058824 */ /* 0x000fc600078e0a1b */
[----:B------:R-:W4:Y:S01]  /*f4d0*/  LDL.LU R19, [R1+0x534] ;  /* 0x0005340001137983 */ /* 0x000f220000300800 */
[----:B--2---:R-:W-:Y:S02]  /*f4e0*/  IABS R4, R18 ;  /* 0x0000001200047213 */ /* 0x004fe40000000000 */
[----:B------:R-:W-:Y:S02]  /*f4f0*/  ISETP.GE.AND P0, PT, R18, RZ, PT ;  /* 0x000000ff1200720c */ /* 0x000fe40003f06270 */
[----:B------:R-:W2:Y:S01]  /*f500*/  LDL.LU R18, [R1+0x538] ;  /* 0x0005380001127983 */ /* 0x000ea20000300800 */
[C---:B------:R-:W-:Y:S01]  /*f510*/  ISETP.GT.U32.AND P5, PT, R27.reuse, R9, PT ;  /* 0x000000091b00720c */ /* 0x040fe20003fa4070 */
[----:B------:R-:W-:Y:S01]  /*f520*/  IMAD.HI.U32 R7, R0, R6, RZ ;  /* 0x0000000600077227 */ /* 0x000fe200078e00ff */
[----:B------:R-:W-:-:S03]  /*f530*/  ISETP.GT.U32.AND P2, PT, R27, R12, PT ;  /* 0x0000000c1b00720c */ /* 0x000fc60003f44070 */
[----:B------:R-:W-:-:S04]  /*f540*/  IMAD.MOV R7, RZ, RZ, -R7 ;  /* 0x000000ffff077224 */ /* 0x000fc800078e0a07 */
[----:B------:R-:W-:-:S04]  /*f550*/  IMAD R6, R27, R7, R6 ;  /* 0x000000071b067224 */ /* 0x000fc800078e0206 */
[--C-:B------:R-:W-:Y:S02]  /*f560*/  @!P5 IMAD.IADD R9, R9, 0x1, -R27.reuse ;  /* 0x000000010909d824 */ /* 0x100fe400078e0a1b */
[----:B------:R-:W-:Y:S01]  /*f570*/  @!P2 IMAD.IADD R12, R12, 0x1, -R27 ;  /* 0x000000010c0ca824 */ /* 0x000fe200078e0a1b */
[C---:B------:R-:W-:Y:S02]  /*f580*/  ISETP.GT.U32.AND P2, PT, R27.reuse, R6, PT ;  /* 0x000000061b00720c */ /* 0x040fe40003f44070 */
[----:B------:R-:W-:Y:S02]  /*f590*/  ISETP.GT.U32.AND P5, PT, R27, R9, PT ;  /* 0x000000091b00720c */ /* 0x000fe40003fa4070 */
[----:B---3--:R-:W-:Y:S01]  /*f5a0*/  IABS R2, R22 ;  /* 0x0000001600027213 */ /* 0x008fe20000000000 */
[----:B------:R-:W-:-:S04]  /*f5b0*/  IMAD.HI.U32 R13, R0, R4, RZ ;  /* 0x00000004000d7227 */ /* 0x000fc800078e00ff */
[----:B------:R-:W-:Y:S02]  /*f5c0*/  IMAD.MOV.U32 R8, RZ, RZ, R5 ;  /* 0x000000ffff087224 */ /* 0x000fe400078e0005 */
[----:B------:R-:W-:-:S04]  /*f5d0*/  IMAD.HI.U32 R7, R0, R2, RZ ;  /* 0x0000000200077227 */ /* 0x000fc800078e00ff */
[----:B------:R-:W-:Y:S02]  /*f5e0*/  IMAD.MOV R13, RZ, RZ, -R13 ;  /* 0x000000ffff0d7224 */ /* 0x000fe400078e0a0d */
[----:B------:R-:W-:Y:S02]  /*f5f0*/  @!P6 IMAD.MOV R8, RZ, RZ, -R8 ;  /* 0x000000ffff08e224 */ /* 0x000fe400078e0a08 */
[----:B------:R-:W-:Y:S02]  /*f600*/  IMAD.MOV R7, RZ, RZ, -R7 ;  /* 0x000000ffff077224 */ /* 0x000fe400078e0a07 */
[--C-:B------:R-:W-:Y:S02]  /*f610*/  @!P5 IMAD.IADD R9, R9, 0x1, -R27.reuse ;  /* 0x000000010909d824 */ /* 0x100fe400078e0a1b */
[C---:B------:R-:W-:Y:S02]  /*f620*/  IMAD R4, R27.reuse, R13, R4 ;  /* 0x0000000d1b047224 */ /* 0x040fe400078e0204 */
[----:B------:R-:W-:Y:S01]  /*f630*/  @!P2 IMAD.IADD R6, R6, 0x1, -R27 ;  /* 0x000000010606a824 */ /* 0x000fe200078e0a1b */
[----:B------:R0:W-:Y:S01]  /*f640*/  STL [R1+0x30], R8 ;  /* 0x0000300801007387 */ /* 0x0001e20000100800 */
[C---:B------:R-:W-:Y:S01]  /*f650*/  IMAD R2, R27.reuse, R7, R2 ;  /* 0x000000071b027224 */ /* 0x040fe200078e0202 */
[----:B------:R-:W-:-:S02]  /*f660*/  ISETP.GT.U32.AND P2, PT, R27, R4, PT ;  /* 0x000000041b00720c */ /* 0x000fc40003f44070 */
[----:B------:R-:W-:Y:S01]  /*f670*/  ISETP.GT.U32.AND P6, PT, R27, R6, PT ;  /* 0x000000061b00720c */ /* 0x000fe20003fc4070 */
[----:B0-----:R-:W-:Y:S01]  /*f680*/  IMAD.MOV.U32 R8, RZ, RZ, R9 ;  /* 0x000000ffff087224 */ /* 0x001fe200078e0009 */
[----:B-----5:R-:W-:-:S03]  /*f690*/  IABS R11, R21 ;  /* 0x00000015000b7213 */ /* 0x020fc60000000000 */
[----:B------:R-:W-:Y:S01]  /*f6a0*/  @!P3 IMAD.MOV R8, RZ, RZ, -R8 ;  /* 0x000000ffff08b224 */ /* 0x000fe200078e0a08 */
[----:B------:R-:W-:Y:S02]  /*f6b0*/  ISETP.GT.U32.AND P3, PT, R27, R2, PT ;  /* 0x000000021b00720c */ /* 0x000fe40003f64070 */
[----:B----4-:R-:W-:Y:S01]  /*f6c0*/  IABS R10, R20 ;  /* 0x00000014000a7213 */ /* 0x010fe20000000000 */
[----:B------:R-:W-:-:S04]  /*f6d0*/  IMAD.HI.U32 R7, R0, R11, RZ ;  /* 0x0000000b00077227 */ /* 0x000fc800078e00ff */
[----:B------:R-:W-:-:S04]  /*f6e0*/  IMAD.HI.U32 R5, R0, R10, RZ ;  /* 0x0000000a00057227 */ /* 0x000fc800078e00ff */
[----:B------:R-:W-:Y:S02]  /*f6f0*/  @!P1 IMAD.MOV R12, RZ, RZ, -R12 ;  /* 0x000000ffff0c9224 */ /* 0x000fe400078e0a0c */
[----:B------:R-:W-:Y:S02]  /*f700*/  IMAD.MOV R7, RZ, RZ, -R7 ;  /* 0x000000ffff077224 */ /* 0x000fe400078e0a07 */
[----:B------:R-:W-:Y:S02]  /*f710*/  IMAD.MOV R5, RZ, RZ, -R5 ;  /* 0x000000ffff057224 */ /* 0x000fe400078e0a05 */
[--C-:B------:R-:W-:Y:S02]  /*f720*/  @!P6 IMAD.IADD R6, R6, 0x1, -R27.reuse ;  /* 0x000000010606e824 */ /* 0x100fe400078e0a1b */
[----:B------:R-:W-:Y:S01]  /*f730*/  @!P2 IMAD.IADD R4, R4, 0x1, -R27 ;  /* 0x000000010404a824 */ /* 0x000fe200078e0a1b */
[----:B------:R-:W-:Y:S01]  /*f740*/  STL [R1+0x2c], R12 ;  /* 0x00002c0c01007387 */ /* 0x000fe20000100800 */
[----:B------:R-:W-:-:S02]  /*f750*/  IMAD R11, R27, R7, R11 ;  /* 0x000000071b0b7224 */ /* 0x000fc400078e020b */
[----:B------:R-:W-:Y:S01]  /*f760*/  @!P3 IMAD.IADD R2, R2, 0x1, -R27 ;  /* 0x000000010202b824 */ /* 0x000fe200078e0a1b */
[----:B------:R0:W-:Y:S01]  /*f770*/  STL [R1+0x28], R8 ;  /* 0x0000280801007387 */ /* 0x0001e20000100800 */
[C---:B------:R-:W-:Y:S01]  /*f780*/  IMAD R10, R27.reuse, R5, R10 ;  /* 0x000000051b0a7224 */ /* 0x040fe200078e020a */
[C---:B------:R-:W-:Y:S02]  /*f790*/  ISETP.GT.U32.AND P2, PT, R27.reuse, R4, PT ;  /* 0x000000041b00720c */ /* 0x040fe40003f44070 */
[----:B------:R-:W-:Y:S02]  /*f7a0*/  IABS R9, R19 ;  /* 0x0000001300097213 */ /* 0x000fe40000000000 */
[----:B------:R-:W-:Y:S01]  /*f7b0*/  ISETP.GT.U32.AND P3, PT, R27, R2, PT ;  /* 0x000000021b00720c */ /* 0x000fe20003f64070 */
[----:B0-----:R-:W-:-:S04]  /*f7c0*/  IMAD.MOV.U32 R8, RZ, RZ, R6 ;  /* 0x000000ffff087224 */ /* 0x001fc800078e0006 */
[----:B------:R-:W-:Y:S01]  /*f7d0*/  @!P4 IMAD.MOV R8, RZ, RZ, -R8 ;  /* 0x000000ffff08c224 */ /* 0x000fe200078e0a08 */
[C---:B------:R-:W-:Y:S01]  /*f7e0*/  ISETP.GT.U32.AND P4, PT, R27.reuse, R10, PT ;  /* 0x0000000a1b00720c */ /* 0x040fe20003f84070 */
[----:B------:R-:W-:Y:S01]  /*f7f0*/  IMAD.HI.U32 R12, R0, R9, RZ ;  /* 0x00000009000c7227 */ /* 0x000fe200078e00ff */
[----:B------:R-:W-:-:S03]  /*f800*/  ISETP.GT.U32.AND P6, PT, R27, R11, PT ;  /* 0x0000000b1b00720c */ /* 0x000fc60003fc4070 */
[----:B------:R-:W-:Y:S02]  /*f810*/  IMAD.MOV R12, RZ, RZ, -R12 ;  /* 0x000000ffff0c7224 */ /* 0x000fe400078e0a0c */
[----:B------:R-:W-:Y:S01]  /*f820*/  @!P2 IMAD.IADD R4, R4, 0x1, -R27 ;  /* 0x000000010404a824 */ /* 0x000fe200078e0a1b */
[----:B------:R0:W-:Y:S01]  /*f830*/  STL [R1+0x24], R8 ;  /* 0x0000240801007387 */ /* 0x0001e20000100800 */
[C---:B------:R-:W-:Y:S02]  /*f840*/  IMAD R9, R27.reuse, R12, R9 ;  /* 0x0000000c1b097224 */ /* 0x040fe400078e0209 */
[--C-:B------:R-:W-:Y:S01]  /*f850*/  @!P3 IMAD.IADD R2, R2, 0x1, -R27.reuse ;  /* 0x000000010202b824 */ /* 0x100fe200078e0a1b */
[----:B------:R-:W-:Y:S01]  /*f860*/  IABS R5, R17 ;  /* 0x0000001100057213 */ /* 0x000fe20000000000 */
[--C-:B------:R-:W-:Y:S01]  /*f870*/  @!P4 IMAD.IADD R10, R10, 0x1, -R27.reuse ;  /* 0x000000010a0ac824 */ /* 0x100fe200078e0a1b */
[----:B------:R-:W-:Y:S01]  /*f880*/  ISETP.GT.U32.AND P2, PT, R27, R9, PT ;  /* 0x000000091b00720c */ /* 0x000fe20003f44070 */
[----:B0-----:R-:W-:Y:S01]  /*f890*/  IMAD.MOV.U32 R8, RZ, RZ, R4 ;  /* 0x000000ffff087224 */ /* 0x001fe200078e0004 */
[----:B------:R-:W-:Y:S01]  /*f8a0*/  ISETP.GE.AND P5, PT, R22, RZ, PT ;  /* 0x000000ff1600720c */ /* 0x000fe20003fa6270 */
[----:B------:R-:W-:-:S02]  /*f8b0*/  @!P6 IMAD.IADD R11, R11, 0x1, -R27 ;  /* 0x000000010b0be824 */ /* 0x000fc400078e0a1b */
[----:B------:R-:W-:Y:S01]  /*f8c0*/  @!P0 IMAD.MOV R8, RZ, RZ, -R8 ;  /* 0x000000ffff088224 */ /* 0x000fe200078e0a08 */
[C---:B------:R-:W-:Y:S02]  /*f8d0*/  ISETP.GT.U32.AND P0, PT, R27.reuse, R10, PT ;  /* 0x0000000a1b00720c */ /* 0x040fe40003f04070 */
[----:B------:R-:W-:Y:S02]  /*f8e0*/  ISETP.GT.U32.AND P6, PT, R27, R11, PT ;  /* 0x0000000b1b00720c */ /* 0x000fe40003fc4070 */
[----:B------:R0:W-:Y:S01]  /*f8f0*/  STL [R1+0x20], R8 ;  /* 0x0000200801007387 */ /* 0x0001e20000100800 */
[----:B------:R-:W-:Y:S02]  /*f900*/  ISETP.GE.AND P1, PT, R21, RZ, PT ;  /* 0x000000ff1500720c */ /* 0x000fe40003f26270 */
[----:B------:R-:W-:Y:S01]  /*f910*/  @!P2 IMAD.IADD R9, R9, 0x1, -R27 ;  /* 0x000000010909a824 */ /* 0x000fe200078e0a1b */
[----:B------:R-:W-:Y:S01]  /*f920*/  ISETP.GE.AND P4, PT, R20, RZ, PT ;  /* 0x000000ff1400720c */ /* 0x000fe20003f86270 */
[----:B0-----:R-:W-:-:S04]  /*f930*/  IMAD.MOV.U32 R8, RZ, RZ, R2 ;  /* 0x000000ffff087224 */ /* 0x001fc800078e0002 */
[--C-:B------:R-:W-:Y:S02]  /*f940*/  @!P0 IMAD.IADD R10, R10, 0x1, -R27.reuse ;  /* 0x000000010a0a8824 */ /* 0x100fe400078e0a1b */
[----:B------:R-:W-:Y:S01]  /*f950*/  @!P5 IMAD.MOV R8, RZ, RZ, -R8 ;  /* 0x000000ffff08d224 */ /* 0x000fe200078e0a08 */
[----:B------:R-:W-:Y:S01]  /*f960*/  IABS R4, R25 ;  /* 0x0000001900047213 */ /* 0x000fe20000000000 */
[----:B------:R-:W-:Y:S01]  /*f970*/  @!P6 IMAD.IADD R11, R11, 0x1, -R27 ;  /* 0x000000010b0be824 */ /* 0x000fe200078e0a1b */
[----:B------:R-:W-:Y:S02]  /*f980*/  ISETP.GE.AND P6, PT, R19, RZ, PT ;  /* 0x000000ff1300720c */ /* 0x000fe40003fc6270 */
[----:B------:R0:W-:Y:S01]  /*f990*/  STL [R1+0x1c], R8 ;  /* 0x00001c0801007387 */ /* 0x0001e20000100800 */
[----:B------:R-:W-:Y:S01]  /*f9a0*/  @!P1 IMAD.MOV R11, RZ, RZ, -R11 ;  /* 0x000000ffff0b9224 */ /* 0x000fe200078e0a0b */
[----:B------:R-:W-:Y:S01]  /*f9b0*/  IABS R2, R29 ;  /* 0x0000001d00027213 */ /* 0x000fe20000000000 */
[----:B0-----:R-:W-:-:S04]  /*f9c0*/  IMAD.MOV.U32 R8, RZ, RZ, R10 ;  /* 0x000000ffff087224 */ /* 0x001fc800078e000a */
[----:B------:R-:W-:Y:S01]  /*f9d0*/  @!P4 IMAD.MOV R8, RZ, RZ, -R8 ;  /* 0x000000ffff08c224 */ /* 0x000fe200078e0a08 */
[----:B------:R0:W-:Y:S04]  /*f9e0*/  STL [R1+0x18], R11 ;  /* 0x0000180b01007387 */ /* 0x0001e80000100800 */
[----:B------:R1:W-:Y:S01]  /*f9f0*/  STL [R1+0x14], R8 ;  /* 0x0000140801007387 */ /* 0x0003e20000100800 */
[----:B------:R-:W-:Y:S02]  /*fa00*/  ISETP.GE.AND P4, PT, R25, RZ, PT ;  /* 0x000000ff1900720c */ /* 0x000fe40003f86270 */
[----:B------:R-:W-:Y:S02]  /*fa10*/  ISETP.GE.AND P1, PT, R17, RZ, PT ;  /* 0x000000ff1100720c */ /* 0x000fe40003f26270 */
[----:B0-----:R-:W-:-:S02]  /*fa20*/  IABS R11, R3 ;  /* 0x00000003000b7213 */ /* 0x001fc40000000000 */
[----:B--2---:R-:W-:-:S05]  /*fa30*/  IABS R7, R18 ;  /* 0x0000001200077213 */ /* 0x004fca0000000000 */
        /* <DEDUP_REMOVED lines=9> */
[C---:B------:R-:W-:Y:S02]  /*fad0*/  ISETP.GT.U32.AND P5, PT, R27.reuse, R7, PT ;  /* 0x000000071b00720c */ /* 0x040fe40003fa4070 */
[----:B------:R-:W-:Y:S02]  /*fae0*/  ISETP.GT.U32.AND P3, PT, R27, R9, PT ;  /* 0x000000091b00720c */ /* 0x000fe40003f64070 */
[----:B------:R-:W-:Y:S01]  /*faf0*/  ISETP.GE.AND P2, PT, R18, RZ, PT ;  /* 0x000000ff1200720c */ /* 0x000fe20003f46270 */
[----:B------:R-:W-:-:S04]  /*fb00*/  IMAD.HI.U32 R6, R0, R4, RZ ;  /* 0x0000000400067227 */ /* 0x000fc800078e00ff */
[--C-:B------:R-:W-:Y:S02]  /*fb10*/  @!P0 IMAD.IADD R5, R5, 0x1, -R27.reuse ;  /* 0x0000000105058824 */ /* 0x100fe400078e0a1b */
[----:B------:R-:W-:Y:S02]  /*fb20*/  IMAD.MOV R6, RZ, RZ, -R6 ;  /* 0x000000ffff067224 */ /* 0x000fe400078e0a06 */
[--C-:B------:R-:W-:Y:S02]  /*fb30*/  @!P5 IMAD.IADD R7, R7, 0x1, -R27.reuse ;  /* 0x000000010707d824 */ /* 0x100fe400078e0a1b */
[----:B------:R-:W-:Y:S02]  /*fb40*/  @!P3 IMAD.IADD R9, R9, 0x1, -R27 ;  /* 0x000000010909b824 */ /* 0x000fe400078e0a1b */
[----:B-1----:R-:W-:Y:S01]  /*fb50*/  IMAD.MOV.U32 R8, RZ, RZ, R7 ;  /* 0x000000ffff087224 */ /* 0x002fe200078e0007 */
[C---:B------:R-:W-:Y:S01]  /*fb60*/  ISETP.GT.U32.AND P0, PT, R27.reuse, R5, PT ;  /* 0x000000051b00720c */ /* 0x040fe20003f04070 */
[----:B------:R-:W-:-:S02]  /*fb70*/  IMAD R4, R27, R6, R4 ;  /* 0x000000061b047224 */ /* 0x000fc400078e0204 */
[----:B------:R-:W-:-:S04]  /*fb80*/  IMAD.HI.U32 R6, R0, R2, RZ ;  /* 0x0000000200067227 */ /* 0x000fc800078e00ff */
[----:B------:R-:W-:Y:S02]  /*fb90*/  @!P6 IMAD.MOV R9, RZ, RZ, -R9 ;  /* 0x000000ffff09e224 */ /* 0x000fe400078e0a09 */
[----:B------:R-:W-:Y:S02]  /*fba0*/  @!P2 IMAD.MOV R8, RZ, RZ, -R8 ;  /* 0x000000ffff08a224 */ /* 0x000fe400078e0a08 */
[----:B------:R-:W-:Y:S01]  /*fbb0*/  IMAD.MOV R6, RZ, RZ, -R6 ;  /* 0x000000ffff067224 */ /* 0x000fe200078e0a06 */
[----:B------:R0:W-:Y:S04]  /*fbc0*/  STL [R1+0x10], R9 ;  /* 0x0000100901007387 */ /* 0x0001e80000100800 */
[----:B------:R1:W-:Y:S01]  /*fbd0*/  STL [R1+0xc], R8 ;  /* 0x00000c0801007387 */ /* 0x0003e20000100800 */
[----:B------:R-:W-:-:S03]  /*fbe0*/  IMAD R2, R27, R6, R2 ;  /* 0x000000061b027224 */ /* 0x000fc600078e0202 */
[----:B------:R-:W2:Y:S01]  /*fbf0*/  LDL.LU R25, [R1+0x564] ;  /* 0x0005640001197983 */ /* 0x000ea20000300800 */
[--C-:B------:R-:W-:Y:S01]  /*fc00*/  @!P0 IMAD.IADD R5, R5, 0x1, -R27.reuse ;  /* 0x0000000105058824 */ /* 0x100fe200078e0a1b */
[C---:B------:R-:W-:Y:S02]  /*fc10*/  ISETP.GT.U32.AND P0, PT, R27.reuse, R2, PT ;  /* 0x000000021b00720c */ /* 0x040fe40003f04070 */
[----:B------:R-:W-:Y:S02]  /*fc20*/  ISETP.GT.U32.AND P5, PT, R27, R4, PT ;  /* 0x000000041b00720c */ /* 0x000fe40003fa4070 */
[----:B------:R-:W-:Y:S02]  /*fc30*/  ISETP.GE.AND P2, PT, R26, RZ, PT ;  /* 0x000000ff1a00720c */ /* 0x000fe40003f46270 */
[----:B0-----:R-:W-:Y:S01]  /*fc40*/  IABS R9, R26 ;  /* 0x0000001a00097213 */ /* 0x001fe20000000000 */
[----:B------:R-:W-:Y:S02]  /*fc50*/  IMAD.MOV.U32 R26, RZ, RZ, R28 ;  /* 0x000000ffff1a7224 */ /* 0x000fe400078e001c */
[----:B------:R-:W3:Y:S04]  /*fc60*/  LDL.LU R28, [R1+0x568] ;  /* 0x00056800011c7983 */ /* 0x000ee80000300800 */
[----:B------:R-:W-:-:S02]  /*fc70*/  @!P0 IMAD.IADD R2, R2, 0x1, -R27 ;  /* 0x0000000102028824 */ /* 0x000fc400078e0a1b */
[----:B------:R-:W-:Y:S01]  /*fc80*/  @!P5 IMAD.IADD R4, R4, 0x1, -R27 ;  /* 0x000000010404d824 */ /* 0x000fe200078e0a1b */
[----:B------:R-:W-:Y:S02]  /*fc90*/  ISETP.GE.AND P3, PT, R29, RZ, PT ;  /* 0x000000ff1d00720c */ /* 0x000fe40003f66270 */
[----:B------:R-:W-:Y:S02]  /*fca0*/  IABS R29, R15 ;  /* 0x0000000f001d7213 */ /* 0x000fe40000000000 */
[----:B------:R-:W-:Y:S01]  /*fcb0*/  ISETP.GE.AND P6, PT, R15, RZ, PT ;  /* 0x000000ff0f00720c */ /* 0x000fe20003fc6270 */
[----:B------:R-:W-:Y:S01]  /*fcc0*/  IMAD.HI.U32 R15, R0, R9, RZ ;  /* 0x00000009000f7227 */ /* 0x000fe200078e00ff */
[C---:B------:R-:W-:Y:S02]  /*fcd0*/  ISETP.GT.U32.AND P0, PT, R27.reuse, R2, PT ;  /* 0x000000021b00720c */ /* 0x040fe40003f04070 */
[----:B------:R-:W-:Y:S01]  /*fce0*/  ISETP.GT.U32.AND P5, PT, R27, R4, PT ;  /* 0x000000041b00720c */ /* 0x000fe20003fa4070 */
[----:B------:R-:W-:-:S04]  /*fcf0*/  IMAD.MOV R15, RZ, RZ, -R15 ;  /* 0x000000ffff0f7224 */ /* 0x000fc800078e0a0f */
[----:B------:R-:W-:Y:S02]  /*fd00*/  IMAD R9, R27, R15, R9 ;  /* 0x0000000f1b097224 */ /* 0x000fe400078e0209 */
[----:B------:R-:W-:-:S04]  /*fd10*/  IMAD.MOV.U32 R19, RZ, RZ, R5 ;  /* 0x000000ffff137224 */ /* 0x000fc800078e0005 */
[--C-:B------:R-:W-:Y:S01]  /*fd20*/  @!P0 IMAD.IADD R2, R2, 0x1, -R27.reuse ;  /* 0x0000000102028824 */ /* 0x100fe200078e0a1b */
[----:B------:R-:W-:Y:S01]  /*fd30*/  ISETP.GT.U32.AND P0, PT, R27, R9, PT ;  /* 0x000000091b00720c */ /* 0x000fe20003f04070 */
[----:B------:R-:W-:Y:S02]  /*fd40*/  @!P5 IMAD.IADD R4, R4, 0x1, -R27 ;  /* 0x000000010404d824 */ /* 0x000fe400078e0a1b */
[----:B-1----:R-:W-:Y:S02]  /*fd50*/  IMAD.MOV.U32 R8, RZ, RZ, R2 ;  /* 0x000000ffff087224 */ /* 0x002fe400078e0002 */
[----:B------:R-:W-:Y:S02]  /*fd60*/  IMAD.MOV.U32 R18, RZ, RZ, R4 ;  /* 0x000000ffff127224 */ /* 0x000fe400078e0004 */
[----:B------:R-:W-:Y:S02]  /*fd70*/  @!P1 IMAD.MOV R19, RZ, RZ, -R19 ;  /* 0x000000ffff139224 */ /* 0x000fe400078e0a13 */
[----:B------:R-:W-:-:S02]  /*fd80*/  @!P4 IMAD.MOV R18, RZ, RZ, -R18 ;  /* 0x000000ffff12c224 */ /* 0x000fc400078e0a12 */
[----:B------:R-:W-:Y:S01]  /*fd90*/  @!P3 IMAD.MOV R8, RZ, RZ, -R8 ;  /* 0x000000ffff08b224 */ /* 0x000fe200078e0a08 */
[----:B------:R-:W-:Y:S01]  /*fda0*/  STL [R1+0x8], R19 ;  /* 0x0000081301007387 */ /* 0x000fe20000100800 */
[----:B------:R-:W-:Y:S01]  /*fdb0*/  @!P0 IMAD.IADD R9, R9, 0x1, -R27 ;  /* 0x0000000109098824 */ /* 0x000fe200078e0a1b */
[----:B------:R-:W-:Y:S02]  /*fdc0*/  ISETP.GE.AND P0, PT, R3, RZ, PT ;  /* 0x000000ff0300720c */ /* 0x000fe40003f06270 */
[----:B------:R-:W-:Y:S04]  /*fdd0*/  STL [R1+0x4], R18 ;  /* 0x0000041201007387 */ /* 0x000fe80000100800 */
[----:B------:R-:W-:Y:S04]  /*fde0*/  STL [R1], R8 ;  /* 0x0000000801007387 */ /* 0x000fe80000100800 */
[----:B------:R-:W4:Y:S01]  /*fdf0*/  LDL.LU R3, [R1+0x56c] ;  /* 0x00056c0001037983 */ /* 0x000f220000300800 */
[----:B------:R-:W-:-:S04]  /*fe00*/  IMAD.HI.U32 R6, R0, R29, RZ ;  /* 0x0000001d00067227 */ /* 0x000fc800078e00ff */
[----:B------:R-:W-:-:S04]  /*fe10*/  IMAD.MOV R6, RZ, RZ, -R6 ;  /* 0x000000ffff067224 */ /* 0x000fc800078e0a06 */
[----:B------:R-:W-:-:S05]  /*fe20*/  IMAD R29, R27, R6, R29 ;  /* 0x000000061b1d7224 */ /* 0x000fca00078e021d */
[----:B------:R-:W-:Y:S01]  /*fe30*/  ISETP.GT.U32.AND P5, PT, R27, R29, PT ;  /* 0x0000001d1b00720c */ /* 0x000fe20003fa4070 */
[----:B------:R-:W-:Y:S01]  /*fe40*/  IMAD.MOV.U32 R17, RZ, RZ, R24 ;  /* 0x000000ffff117224 */ /* 0x000fe200078e0018 */
[----:B------:R-:W-:Y:S01]  /*fe50*/  IABS R10, R16 ;  /* 0x00000010000a7213 */ /* 0x000fe20000000000 */
[C---:B------:R-:W-:Y:S01]  /*fe60*/  IMAD.HI.U32 R7, R0.reuse, R11, RZ ;  /* 0x0000000b00077227 */ /* 0x040fe200078e00ff */
[----:B------:R-:W-:Y:S01]  /*fe70*/  IABS R13, R23 ;  /* 0x00000017000d7213 */ /* 0x000fe20000000000 */
[----:B------:R-:W5:Y:S01]  /*fe80*/  LDL.LU R24, [R1+0x570] ;  /* 0x0005700001187983 */ /* 0x000f620000300800 */
[----:B------:R-:W-:Y:S01]  /*fe90*/  IABS R12, R17 ;  /* 0x00000011000c7213 */ /* 0x000fe20000000000 */
[----:B------:R-:W-:-:S06]  /*fea0*/  IMAD.HI.U32 R14, R0, R10, RZ ;  /* 0x0000000a000e7227 */ /* 0x000fcc00078e00ff */
[----:B------:R-:W-:Y:S02]  /*feb0*/  @!P5 IMAD.IADD R29, R29, 0x1, -R27 ;  /* 0x000000011d1dd824 */ /* 0x000fe400078e0a1b */
[----:B------:R-:W-:Y:S02]  /*fec0*/  IMAD.MOV R14, RZ, RZ, -R14 ;  /* 0x000000ffff0e7224 */ /* 0x000fe400078e0a0e */
[----:B------:R-:W-:Y:S01]  /*fed0*/  IMAD.HI.U32 R6, R0, R12, RZ ;  /* 0x0000000c00067227 */ /* 0x000fe200078e00ff */
[----:B------:R-:W-:-:S03]  /*fee0*/  ISETP.GT.U32.AND P5, PT, R27, R29, PT ;  /* 0x0000001d1b00720c */ /* 0x000fc60003fa4070 */
[C---:B------:R-:W-:Y:S02]  /*fef0*/  IMAD R10, R27.reuse, R14, R10 ;  /* 0x0000000e1b0a7224 */ /* 0x040fe400078e020a */
[----:B------:R-:W-:Y:S02]  /*ff00*/  IMAD.MOV R6, RZ, RZ, -R6 ;  /* 0x000000ffff067224 */ /* 0x000fe400078e0a06 */
[----:B------:R-:W-:Y:S01]  /*ff10*/  IMAD.MOV R7, RZ, RZ, -R7 ;  /* 0x000000ffff077224 */ /* 0x000fe200078e0a07 */
[C---:B------:R-:W-:Y:S01]  /*ff20*/  ISETP.GT.U32.AND P1, PT, R27.reuse, R10, PT ;  /* 0x0000000a1b00720c */ /* 0x040fe20003f24070 */
[C---:B------:R-:W-:Y:S02]  /*ff30*/  IMAD R12, R27.reuse, R6, R12 ;  /* 0x000000061b0c7224 */ /* 0x040fe400078e020c */
[----:B------:R-:W-:Y:S02]  /*ff40*/  IMAD R11, R27, R7, R11 ;  /* 0x000000071b0b7224 */ /* 0x000fe400078e020b */
[----:B------:R-:W-:Y:S01]  /*ff50*/  @!P5 IMAD.IADD R29, R29, 0x1, -R27 ;  /* 0x000000011d1dd824 */ /* 0x000fe200078e0a1b */
[----:B------:R-:W-:-:S02]  /*ff60*/  ISETP.GT.U32.AND P5, PT, R27, R12, PT ;  /* 0x0000000c1b00720c */ /* 0x000fc40003fa4070 */
[----:B------:R-:W-:Y:S01]  /*ff70*/  ISETP.GT.U32.AND P4, PT, R27, R11, PT ;  /* 0x0000000b1b00720c */ /* 0x000fe20003f84070 */
[----:B------:R-:W-:-:S04]  /*ff80*/  IMAD.HI.U32 R6, R0, R13, RZ ;  /* 0x0000000d00067227 */ /* 0x000fc800078e00ff */
[----:B------:R-:W-:Y:S01]  /*ff90*/  @!P1 IMAD.IADD R10, R10, 0x1, -R27 ;  /* 0x000000010a0a9824 */ /* 0x000fe200078e0a1b */
[----:B------:R-:W-:Y:S01]  /*ffa0*/  ISETP.GT.U32.AND P1, PT, R27, R9, PT ;  /* 0x000000091b00720c */ /* 0x000fe20003f24070 */
[----:B------:R-:W-:-:S04]  /*ffb0*/  IMAD.MOV R6, RZ, RZ, -R6 ;  /* 0x000000ffff067224 */ /* 0x000fc800078e0a06 */
[----:B------:R-:W-:Y:S01]  /*ffc0*/  @!P5 IMAD.IADD R12, R12, 0x1, -R27 ;  /* 0x000000010c0cd824 */ /* 0x000fe200078e0a1b */
[----:B------:R-:W-:Y:S01]  /*ffd0*/  IABS R14, R26 ;  /* 0x0000001a000e7213 */ /* 0x000fe20000000000 */
[----:B------:R-:W-:Y:S02]  /*ffe0*/  IMAD R13, R27, R6, R13 ;  /* 0x000000061b0d7224 */ /* 0x000fe400078e020d */
[----:B------:R-:W-:Y:S01]  /*fff0*/  @!P4 IMAD.IADD R11, R11, 0x1, -R27 ;  /* 0x000000010b0bc824 */ /* 0x000fe200078e0a1b */
[C---:B------:R-:W-:Y:S01]  /*10000*/  ISETP.GT.U32.AND P5, PT, R27.reuse, R12, PT ;  /* 0x0000000c1b00720c */ /* 0x040fe20003fa4070 */
[----:B------:R-:W-:Y:S01]  /*10010*/  @!P6 IMAD.MOV R29, RZ, RZ, -R29 ;  /* 0x000000ffff1de224 */ /* 0x000fe200078e0a1d */
[----:B------:R-:W-:Y:S01]  /*10020*/  ISETP.GT.U32.AND P4, PT, R27, R10, PT ;  /* 0x0000000a1b00720c */ /* 0x000fe20003f84070 */
[----:B------:R-:W-:Y:S01]  /*10030*/  @!P1 IMAD.IADD R9, R9, 0x1, -R27 ;  /* 0x0000000109099824 */ /* 0x000fe200078e0a1b */
[C---:B------:R-:W-:Y:S01]  /*10040*/  ISETP.GT.U32.AND P6, PT, R27.reuse, R11, PT ;  /* 0x0000000b1b00720c */ /* 0x040fe20003fc4070 */
[----:B------:R-:W-:Y:S01]  /*10050*/  IMAD.HI.U32 R2, R0, R14, RZ ;  /* 0x0000000e00027227 */ /* 0x000fe200078e00ff */
[----:B------:R-:W-:-:S02]  /*10060*/  ISETP.GT.U32.AND P1, PT, R27, R13, PT ;  /* 0x0000000d1b00720c */ /* 0x000fc40003f24070 */
[----:B------:R-:W-:Y:S01]  /*10070*/  ISETP.GE.AND P3, PT, R16, RZ, PT ;  /* 0x000000ff1000720c */ /* 0x000fe20003f66270 */
[----:B------:R-:W-:Y:S01]  /*10080*/  IMAD.MOV R2, RZ, RZ, -R2 ;  /* 0x000000ffff027224 */ /* 0x000fe200078e0a02 */
[----:B------:R-:W-:Y:S03]  /*10090*/  STL [R1+0x2518], R29 ;  /* 0x0025181d01007387 */ /* 0x000fe60000100800 */
[----:B------:R-:W-:Y:S02]  /*100a0*/  IMAD R14, R27, R2, R14 ;  /* 0x000000021b0e7224 */ /* 0x000fe400078e020e */
[--C-:B------:R-:W-:Y:S01]  /*100b0*/  @!P5 IMAD.IADD R12, R12, 0x1, -R27.reuse ;  /* 0x000000010c0cd824 */ /* 0x100fe200078e0a1b */
[----:B------:R-:W-:Y:S01]  /*100c0*/  ISETP.GE.AND P5, PT, R23, RZ, PT ;  /* 0x000000ff1700720c */ /* 0x000fe20003fa6270 */
[--C-:B------:R-:W-:Y:S01]  /*100d0*/  @!P4 IMAD.IADD R10, R10, 0x1, -R27.reuse ;  /* 0x000000010a0ac824 */ /* 0x100fe200078e0a1b */
[----:B------:R-:W5:Y:S01]  /*100e0*/  LDL.LU R23, [R1+0x574] ;  /* 0x0005740001177983 */ /* 0x000f620000300800 */
[--C-:B------:R-:W-:Y:S01]  /*100f0*/  @!P6 IMAD.IADD R11, R11, 0x1, -R27.reuse ;  /* 0x000000010b0be824 */ /* 0x100fe200078e0a1b */
[----:B------:R-:W-:Y:S01]  /*10100*/  ISETP.GT.U32.AND P6, PT, R27, R14, PT ;  /* 0x0000000e1b00720c */ /* 0x000fe20003fc4070 */
[----:B------:R-:W-:Y:S01]  /*10110*/  @!P1 IMAD.IADD R13, R13, 0x1, -R27 ;  /* 0x000000010d0d9824 */ /* 0x000fe200078e0a1b */
[----:B------:R-:W-:Y:S01]  /*10120*/  ISETP.GE.AND P1, PT, R26, RZ, PT ;  /* 0x000000ff1a00720c */ /* 0x000fe20003f26270 */
[----:B------:R-:W-:Y:S01]  /*10130*/  @!P3 IMAD.MOV R10, RZ, RZ, -R10 ;  /* 0x000000ffff0ab224 */ /* 0x000fe200078e0a0a */
[----:B------:R-:W5:Y:S01]  /*10140*/  LDL.LU R26, [R1+0x578] ;  /* 0x00057800011a7983 */ /* 0x000f620000300800 */
[----:B------:R-:W-:Y:S01]  /*10150*/  ISETP.GE.AND P4, PT, R17, RZ, PT ;  /* 0x000000ff1100720c */ /* 0x000fe20003f86270 */
[----:B------:R-:W-:Y:S01]  /*10160*/  @!P2 IMAD.MOV R9, RZ, RZ, -R9 ;  /* 0x000000ffff09a224 */ /* 0x000fe200078e0a09 */
[----:B------:R-:W-:-:S06]  /*10170*/  ISETP.GT.U32.AND P2, PT, R27, R13, PT ;  /* 0x0000000d1b00720c */ /* 0x000fcc0003f44070 */
[----:B------:R-:W-:-:S05]  /*10180*/  @!P6 IMAD.IADD R14, R14, 0x1, -R27 ;  /* 0x000000010e0ee824 */ /* 0x000fca00078e0a1b */
[----:B------:R-:W-:Y:S01]  /*10190*/  ISETP.GT.U32.AND P6, PT, R27, R14, PT ;  /* 0x0000000e1b00720c */ /* 0x000fe20003fc4070 */
[----:B------:R-:W-:Y:S02]  /*101a0*/  @!P0 IMAD.MOV R11, RZ, RZ, -R11 ;  /* 0x000000ffff0b8224 */ /* 0x000fe400078e0a0b */
[----:B------:R-:W-:Y:S01]  /*101b0*/  @!P4 IMAD.MOV R12, RZ, RZ, -R12 ;  /* 0x000000ffff0cc224 */ /* 0x000fe200078e0a0c */
[----:B------:R-:W-:Y:S01]  /*101c0*/  STL [R1+0x251c], R9 ;  /* 0x00251c0901007387 */ /* 0x000fe20000100800 */
[----:B------:R-:W-:-:S03]  /*101d0*/  @!P2 IMAD.IADD R13, R13, 0x1, -R27 ;  /* 0x000000010d0da824 */ /* 0x000fc600078e0a1b */
[----:B------:R-:W-:Y:S04]  /*101e0*/  STL [R1+0x2520], R10 ;  /* 0x0025200a01007387 */ /* 0x000fe80000100800 */
[----:B------:R-:W-:Y:S01]  /*101f0*/  STL [R1+0x2524], R11 ;  /* 0x0025240b01007387 */ /* 0x000fe20000100800 */
[----:B------:R-:W-:-:S03]  /*10200*/  @!P6 IMAD.IADD R14, R14, 0x1, -R27 ;  /* 0x000000010e0ee824 */ /* 0x000fc600078e0a1b */
[----:B------:R-:W-:Y:S01]  /*10210*/  STL [R1+0x2528], R12 ;  /* 0x0025280c01007387 */ /* 0x000fe20000100800 */
[----:B------:R-:W-:Y:S02]  /*10220*/  @!P5 IMAD.MOV R13, RZ, RZ, -R13 ;  /* 0x000000ffff0dd224 */ /* 0x000fe400078e0a0d */
[----:B------:R-:W-:Y:S01]  /*10230*/  @!P1 IMAD.MOV R14, RZ, RZ, -R14 ;  /* 0x000000ffff0e9224 */ /* 0x000fe200078e0a0e */
[----:B--2---:R-:W-:-:S05]  /*10240*/  IABS R15, R25 ;  /* 0x00000019000f7213 */ /* 0x004fca0000000000 */
[----:B------:R-:W-:-:S04]  /*10250*/  IMAD.HI.U32 R4, R0, R15, RZ ;  /* 0x0000000f00047227 */ /* 0x000fc800078e00ff */
[----:B------:R-:W-:-:S04]  /*10260*/  IMAD.MOV R4, RZ, RZ, -R4 ;  /* 0x000000ffff047224 */ /* 0x000fc800078e0a04 */
[----:B------:R-:W-:Y:S01]  /*10270*/  IMAD R15, R27, R4, R15 ;  /* 0x000000041b0f7224 */ /* 0x000fe200078e020f */
[----:B---3--:R-:W-:-:S04]  /*10280*/  IABS R16, R28 ;  /* 0x0000001c00107213 */ /* 0x008fc80000000000 */
[----:B------:R-:W-:Y:S01]  /*10290*/  ISETP.GT.U32.AND P3, PT, R27, R15, PT ;  /* 0x0000000f1b00720c */ /* 0x000fe20003f64070 */
[----:B------:R-:W-:-:S04]  /*102a0*/  IMAD.HI.U32 R2, R0, R16, RZ ;  /* 0x0000001000027227 */ /* 0x000fc800078e00ff */
[----:B------:R-:W-:-:S04]  /*102b0*/  IMAD.MOV R2, RZ, RZ, -R2 ;  /* 0x000000ffff027224 */ /* 0x000fc800078e0a02 */
[----:B------:R-:W-:-:S04]  /*102c0*/  IMAD R16, R27, R2, R16 ;  /* 0x000000021b107224 */ /* 0x000fc800078e0210 */
[----:B------:R-:W-:Y:S01]  /*102d0*/  @!P3 IMAD.IADD R15, R15, 0x1, -R27 ;  /* 0x000000010f0fb824 */ /* 0x000fe200078e0a1b */
[----:B------:R-:W-:-:S04]  /*102e0*/  ISETP.GT.U32.AND P4, PT, R27, R16, PT ;  /* 0x000000101b00720c */ /* 0x000fc80003f84070 */
[----:B------:R-:W-:Y:S02]  /*102f0*/  ISETP.GT.U32.AND P3, PT, R27, R15, PT ;  /* 0x0000000f1b00720c */ /* 0x000fe40003f64070 */
[----:B------:R-:W-:Y:S02]  /*10300*/  ISETP.GE.AND P0, PT, R25, RZ, PT ;  /* 0x000000ff1900720c */ /* 0x000fe40003f06270 */
[----:B------:R-:W-:Y:S02]  /*10310*/  ISETP.GE.AND P2, PT, R28, RZ, PT ;  /* 0x000000ff1c00720c */ /* 0x000fe40003f46270 */
[----:B------:R-:W2:Y:S03]  /*10320*/  LDL.LU R28, [R1+0x57c] ;  /* 0x00057c00011c7983 */ /* 0x000ea60000300800 */
[----:B------:R-:W-:-:S04]  /*10330*/  @!P4 IMAD.IADD R16, R16, 0x1, -R27 ;  /* 0x000000011010c824 */ /* 0x000fc800078e0a1b */
[----:B------:R-:W-:-:S04]  /*10340*/  @!P3 IMAD.IADD R15, R15, 0x1, -R27 ;  /* 0x000000010f0fb824 */ /* 0x000fc800078e0a1b */
[----:B------:R-:W-:Y:S01]  /*10350*/  @!P0 IMAD.MOV R15, RZ, RZ, -R15 ;  /* 0x000000ffff0f8224 */ /* 0x000fe200078e0a0f */
[----:B----4-:R-:W-:Y:S02]  /*10360*/  IABS R17, R3 ;  /* 0x0000000300117213 */ /* 0x010fe40000000000 */
[----:B------:R-:W-:Y:S02]  /*10370*/  ISETP.GE.AND P4, PT, R3, RZ, PT ;  /* 0x000000ff0300720c */ /* 0x000fe40003f86270 */
[----:B------:R-:W3:Y:S04]  /*10380*/  LDL.LU R3, [R1+0x580] ;  /* 0x0005800001037983 */ /* 0x000ee80000300800 */
[----:B------:R-:W-:Y:S04]  /*10390*/  STL [R1+0x252c], R13 ;  /* 0x00252c0d01007387 */ /* 0x000fe80000100800 */
[----:B------:R0:W-:Y:S04]  /*103a0*/  STL [R1+0x2530], R14 ;  /* 0x0025300e01007387 */ /* 0x0001e80000100800 */
[----:B0-----:R-:W4:Y:S04]  /*103b0*/  LDL.LU R14, [R1+0x588] ;  /* 0x00058800010e7983 */ /* 0x001f280000300800 */
[----:B------:R0:W-:Y:S04]  /*103c0*/  STL [R1+0x2534], R15 ;  /* 0x0025340f01007387 */ /* 0x0001e80000100800 */
[----:B0-----:R-:W4:Y:S04]  /*103d0*/  LDL.LU R15, [R1+0x584] ;  /* 0x00058400010f7983 */ /* 0x001f280000300800 */
[----:B------:R-:W4:Y:S04]  /*103e0*/  LDL.LU R13, [R1+0x58c] ;  /* 0x00058c00010d7983 */ /* 0x000f280000300800 */
[----:B------:R-:W4:Y:S04]  /*103f0*/  LDL.LU R12, [R1+0x590] ;  /* 0x00059000010c7983 */ /* 0x000f280000300800 */
[----:B------:R-:W4:Y:S04]  /*10400*/  LDL.LU R8, [R1+0x594] ;  /* 0x0005940001087983 */ /* 0x000f280000300800 */
[----:B------:R-:W4:Y:S04]  /*10410*/  LDL.LU R10, [R1+0x598] ;  /* 0x00059800010a7983 */ /* 0x000f280000300800 */
[----:B------:R-:W4:Y:S01]  /*10420*/  LDL.LU R29, [R1+0x59c] ;  /* 0x00059c00011d7983 */ /* 0x000f220000300800 */
[----:B------:R-:W-:-:S13]  /*10430*/  ISETP.GT.U32.AND P5, PT, R27, R16, PT ;  /* 0x000000101b00720c */ /* 0x000fda0003fa4070 */
[----:B------:R-:W-:-:S04]  /*10440*/  @!P5 IMAD.IADD R16, R16, 0x1, -R27 ;  /* 0x000000011010d824 */ /* 0x000fc800078e0a1b */
[----:B------:R-:W-:-:S05]  /*10450*/  @!P2 IMAD.MOV R16, RZ, RZ, -R16 ;  /* 0x000000ffff10a224 */ /* 0x000fca00078e0a10 */
[----:B------:R-:W-:Y:S04]  /*10460*/  STL [R1+0x2538], R16 ;  /* 0x0025381001007387 */ /* 0x000fe80000100800 */
[----:B------:R-:W4:Y:S04]  /*10470*/  LDL.LU R9, [R1+0x5a0] ;  /* 0x0005a00001097983 */ /* 0x000f280000300800 */
[----:B------:R-:W4:Y:S01]  /*10480*/  LDL.LU R11, [R1+0x5a4] ;  /* 0x0005a400010b7983 */ /* 0x000f220000300800 */
[----:B------:R-:W-:-:S04]  /*10490*/  IMAD.HI.U32 R2, R0, R17, RZ ;  /* 0x0000001100027227 */ /* 0x000fc800078e00ff */
[----:B------:R-:W-:-:S04]  /*104a0*/  IMAD.MOV R2, RZ, RZ, -R2 ;  /* 0x000000ffff027224 */ /* 0x000fc800078e0a02 */
[----:B------:R-:W-:-:S05]  /*104b0*/  IMAD R17, R27, R2, R17 ;  /* 0x000000021b117224 */ /* 0x000fca00078e0211 */
[----:B------:R-:W-:Y:S02]  /*104c0*/  ISETP.GT.U32.AND P6, PT, R27, R17, PT ;  /* 0x000000111b00720c */ /* 0x000fe40003fc4070 */
[----:B-----5:R-:W-:Y:S02]  /*104d0*/  IABS R18, R24 ;  /* 0x0000001800127213 */ /* 0x020fe40000000000 */
[----:B------:R-:W-:-:S03]  /*104e0*/  IABS R19, R23 ;  /* 0x0000001700137213 */ /* 0x000fc60000000000 */
[----:B------:R-:W-:Y:S01]  /*104f0*/  IMAD.HI.U32 R2, R0, R18, RZ ;  /* 0x0000001200027227 */ /* 0x000fe200078e00ff */
[----:B------:R-:W-:-:S03]  /*10500*/  IABS R20, R26 ;  /* 0x0000001a00147213 */ /* 0x000fc60000000000 */
[----:B------:R-:W-:Y:S02]  /*10510*/  IMAD.MOV R2, RZ, RZ, -R2 ;  /* 0x000000ffff027224 */ /* 0x000fe400078e0a02 */
[----:B------:R-:W-:Y:S02]  /*10520*/  @!P6 IMAD.IADD R17, R17, 0x1, -R27 ;  /* 0x000000011111e824 */ /* 0x000fe400078e0a1b */
[----:B------:R-:W-:-:S03]  /*10530*/  IMAD.HI.U32 R4, R0, R19, RZ ;  /* 0x0000001300047227 */ /* 0x000fc600078e00ff */
[C---:B------:R-:W-:Y:S01]  /*10540*/  ISETP.GT.U32.AND P6, PT, R27.reuse, R17, PT ;  /* 0x000000111b00720c */ /* 0x040fe20003fc4070 */
[----:B------:R-:W-:Y:S02]  /*10550*/  IMAD R18, R27, R2, R18 ;  /* 0x000000021b127224 */ /* 0x000fe400078e0212 */
[----:B------:R-:W-:-:S04]  /*10560*/  IMAD.HI.U32 R2, R0, R20, RZ ;  /* 0x0000001400027227 */ /* 0x000fc800078e00ff */
[----:B------:R-:W-:Y:S02]  /*10570*/  IMAD.MOV R4, RZ, RZ, -R4 ;  /* 0x000000ffff047224 */ /* 0x000fe400078e0a04 */
[----:B------:R-:W-:Y:S02]  /*10580*/  IMAD.MOV R2, RZ, RZ, -R2 ;  /* 0x000000ffff027224 */ /* 0x000fe400078e0a02 */
[C---:B------:R-:W-:Y:S02]  /*10590*/  IMAD R19, R27.reuse, R4, R19 ;  /* 0x000000041b137224 */ /* 0x040fe400078e0213 */
[----:B------:R-:W-:-:S03]  /*105a0*/  IMAD R20, R27, R2, R20 ;  /* 0x000000021b147224 */ /* 0x000fc600078e0214 */
[----:B------:R-:W-:Y:S01]  /*105b0*/  ISETP.GT.U32.AND P0, PT, R27, R19, PT ;  /* 0x000000131b00720c */ /* 0x000fe20003f04070 */
[----:B------:R-:W-:Y:S01]  /*105c0*/  @!P6 IMAD.IADD R17, R17, 0x1, -R27 ;  /* 0x000000011111e824 */ /* 0x000fe200078e0a1b */
[----:B------:R-:W-:-:S11]  /*105d0*/  ISETP.GT.U32.AND P6, PT, R27, R20, PT ;  /* 0x000000141b00720c */ /* 0x000fd60003fc4070 */
[--C-:B------:R-:W-:Y:S02]  /*105e0*/  @!P0 IMAD.IADD R19, R19, 0x1, -R27.reuse ;  /* 0x0000000113138824 */ /* 0x100fe400078e0a1b */
[----:B------:R-:W-:-:S03]  /*105f0*/  @!P6 IMAD.IADD R20, R20, 0x1, -R27 ;  /* 0x000000011414e824 */ /* 0x000fc600078e0a1b */
[----:B------:R-:W-:Y:S02]  /*10600*/  ISETP.GT.U32.AND P6, PT, R27, R19, PT ;  /* 0x000000131b00720c */ /* 0x000fe40003fc4070 */
[----:B------:R-:W-:Y:S02]  /*10610*/  ISETP.GE.AND P5, PT, R23, RZ, PT ;  /* 0x000000ff1700720c */ /* 0x000fe40003fa6270 */
[----:B------:R-:W-:-:S09]  /*10620*/  ISETP.GT.U32.AND P2, PT, R27, R20, PT ;  /* 0x000000141b00720c */ /* 0x000fd20003f44070 */
[--C-:B------:R-:W-:Y:S01]  /*10630*/  @!P6 IMAD.IADD R19, R19, 0x1, -R27.reuse ;  /* 0x000000011313e824 */ /* 0x100fe200078e0a1b */
[----:B------:R-:W-:Y:S02]  /*10640*/  ISETP.GE.AND P1, PT, R24, RZ, PT ;  /* 0x000000ff1800720c */ /* 0x000fe40003f26270 */
[----:B------:R-:W-:Y:S01]  /*10650*/  ISETP.GT.U32.AND P3, PT, R27, R18, PT ;  /* 0x000000121b00720c */ /* 0x000fe20003f64070 */
[----:B------:R-:W-:-:S12]  /*10660*/  @!P2 IMAD.IADD R20, R20, 0x1, -R27 ;  /* 0x000000011414a824 */ /* 0x000fd800078e0a1b */
[----:B------:R-:W-:Y:S01]  /*10670*/  @!P3 IMAD.IADD R18, R18, 0x1, -R27 ;  /* 0x000000011212b824 */ /* 0x000fe200078e0a1b */
[----:B------:R-:W-:-:S04]  /*10680*/  ISETP.GE.AND P3, PT, R26, RZ, PT ;  /* 0x000000ff1a00720c */ /* 0x000fc80003f66270 */
[----:B------:R-:W-:-:S09]  /*10690*/  ISETP.GT.U32.AND P0, PT, R27, R18, PT ;  /* 0x000000121b00720c */ /* 0x000fd20003f04070 */
[----:B------:R-:W-:-:S04]  /*106a0*/  @!P3 IMAD.MOV R20, RZ, RZ, -R20 ;  /* 0x000000ffff14b224 */ /* 0x000fc800078e0a14 */
[----:B------:R-:W-:-:S04]  /*106b0*/  @!P0 IMAD.IADD R18, R18, 0x1, -R27 ;  /* 0x0000000112128824 */ /* 0x000fc800078e0a1b */
[----:B------:R-:W-:Y:S01]  /*106c0*/  @!P1 IMAD.MOV R18, RZ, RZ, -R18 ;  /* 0x000000ffff129224 */ /* 0x000fe200078e0a12 */
[----:B--2---:R-:W-:-:S05]  /*106d0*/  IABS R21, R28 ;  /* 0x0000001c00157213 */ /* 0x004fca0000000000 */
[----:B------:R-:W-:-:S04]  /*106e0*/  IMAD.HI.U32 R5, R0, R21, RZ ;  /* 0x0000001500057227 */ /* 0x000fc800078e00ff */
[----:B------:R-:W-:-:S04]  /*106f0*/  IMAD.MOV R5, RZ, RZ, -R5 ;  /* 0x000000ffff057224 */ /* 0x000fc800078e0a05 */
[----:B------:R-:W-:-:S05]  /*10700*/  IMAD R21, R27, R5, R21 ;  /* 0x000000051b157224 */ /* 0x000fca00078e0215 */
[----:B------:R-:W-:Y:S02]  /*10710*/  ISETP.GT.U32.AND P6, PT, R27, R21, PT ;  /* 0x000000151b00720c */ /* 0x000fe40003fc4070 */
[----:B---3--:R-:W-:-:S05]  /*10720*/  IABS R22, R3 ;  /* 0x0000000300167213 */ /* 0x008fca0000000000 */
[----:B------:R-:W-:-:S04]  /*10730*/  IMAD.HI.U32 R2, R0, R22, RZ ;  /* 0x0000001600027227 */ /* 0x000fc800078e00ff */
[----:B------:R-:W-:Y:S02]  /*10740*/  IMAD.MOV R2, RZ, RZ, -R2 ;  /* 0x000000ffff027224 */ /* 0x000fe400078e0a02 */
[----:B------:R-:W-:Y:S02]  /*10750*/  @!P6 IMAD.IADD R21, R21, 0x1, -R27 ;  /* 0x000000011515e824 */ /* 0x000fe400078e0a1b */
[----:B------:R-:W-:Y:S01]  /*10760*/  IMAD R22, R27, R2, R22 ;  /* 0x000000021b167224 */ /* 0x000fe200078e0216 */
[----:B----4-:R-:W-:-:S05]  /*10770*/  IABS R23, R15 ;  /* 0x0000000f00177213 */ /* 0x010fca0000000000 */
[----:B------:R-:W-:-:S04]  /*10780*/  IMAD.HI.U32 R4, R0, R23, RZ ;  /* 0x0000001700047227 */ /* 0x000fc800078e00ff */
[----:B------:R-:W-:Y:S01]  /*10790*/  IMAD.MOV R4, RZ, RZ, -R4 ;  /* 0x000000ffff047224 */ /* 0x000fe200078e0a04 */
[----:B------:R-:W-:-:S03]  /*107a0*/  IABS R25, R13 ;  /* 0x0000000d00197213 */ /* 0x000fc60000000000 */
[----:B------:R-:W-:Y:S01]  /*107b0*/  IMAD R23, R27, R4, R23 ;  /* 0x000000041b177224 */ /* 0x000fe200078e0217 */
[----:B------:R-:W-:Y:S01]  /*107c0*/  IABS R24, R14 ;  /* 0x0000000e00187213 */ /* 0x000fe20000000000 */
[----:B------:R-:W-:-:S03]  /*107d0*/  IMAD.HI.U32 R6, R0, R25, RZ ;  /* 0x0000001900067227 */ /* 0x000fc600078e00ff */
[C---:B------:R-:W-:Y:S01]  /*107e0*/  ISETP.GT.U32.AND P6, PT, R27.reuse, R23, PT ;  /* 0x000000171b00720c */ /* 0x040fe20003fc4070 */
[----:B------:R-:W-:Y:S01]  /*107f0*/  IMAD.HI.U32 R2, R0, R24, RZ ;  /* 0x0000001800027227 */ /* 0x000fe200078e00ff */
[----:B------:R-:W-:-:S03]  /*10800*/  ISETP.GT.U32.AND P2, PT, R27, R22, PT ;  /* 0x000000161b00720c */ /* 0x000fc60003f44070 */
[----:B------:R-:W-:Y:S02]  /*10810*/  IMAD.MOV R6, RZ, RZ, -R6 ;  /* 0x000000ffff067224 */ /* 0x000fe400078e0a06 */
[----:B------:R-:W-:Y:S02]  /*10820*/  IMAD.MOV R2, RZ, RZ, -R2 ;  /* 0x000000ffff027224 */ /* 0x000fe400078e0a02 */
[C---:B------:R-:W-:Y:S02]  /*10830*/  IMAD R25, R27.reuse, R6, R25 ;  /* 0x000000061b197224 */ /* 0x040fe400078e0219 */
[----:B------:R-:W-:Y:S02]  /*10840*/  IMAD R24, R27, R2, R24 ;  /* 0x000000021b187224 */ /* 0x000fe400078e0218 */
[--C-:B------:R-:W-:Y:S01]  /*10850*/  @!P6 IMAD.IADD R23, R23, 0x1, -R27.reuse ;  /* 0x000000011717e824 */ /* 0x100fe200078e0a1b */
[C---:B------:R-:W-:Y:S01]  /*10860*/  ISETP.GT.U32.AND P6, PT, R27.reuse, R25, PT ;  /* 0x000000191b00720c */ /* 0x040fe20003fc4070 */
[----:B------:R-:W-:Y:S01]  /*10870*/  @!P2 IMAD.IADD R22, R22, 0x1, -R27 ;  /* 0x000000011616a824 */ /* 0x000fe200078e0a1b */
[----:B------:R-:W-:-:S02]  /*10880*/  ISETP.GT.U32.AND P2, PT, R27, R24, PT ;  /* 0x000000181b00720c */ /* 0x000fc40003f44070 */
[----:B------:R-:W-:-:S05]  /*10890*/  IABS R2, R8 ;  /* 0x0000000800027213 */ /* 0x000fca0000000000 */
[----:B------:R-:W-:Y:S01]  /*108a0*/  IMAD.HI.U32 R6, R0, R2, RZ ;  /* 0x0000000200067227 */ /* 0x000fe200078e00ff */
[----:B------:R-:W-:-:S03]  /*108b0*/  IABS R5, R29 ;  /* 0x0000001d00057213 */ /* 0x000fc60000000000 */
[--C-:B------:R-:W-:Y:S02]  /*108c0*/  @!P6 IMAD.IADD R25, R25, 0x1, -R27.reuse ;  /* 0x000000011919e824 */ /* 0x100fe400078e0a1b */
[----:B------:R-:W-:Y:S02]  /*108d0*/  IMAD.MOV R6, RZ, RZ, -R6 ;  /* 0x000000ffff067224 */ /* 0x000fe400078e0a06 */
[----:B------:R-:W-:Y:S01]  /*108e0*/  @!P2 IMAD.IADD R24, R24, 0x1, -R27 ;  /* 0x000000011818a824 */ /* 0x000fe200078e0a1b */
[C---:B------:R-:W-:Y:S01]  /*108f0*/  ISETP.GT.U32.AND P6, PT, R27.reuse, R25, PT ;  /* 0x000000191b00720c */ /* 0x040fe20003fc4070 */
[C---:B------:R-:W-:Y:S02]  /*10900*/  IMAD R2, R27.reuse, R6, R2 ;  /* 0x000000061b027224 */ /* 0x040fe400078e0202 */
[----:B------:R-:W-:Y:S01]  /*10910*/  IMAD.HI.U32 R6, R0, R5, RZ ;  /* 0x0000000500067227 */ /* 0x000fe200078e00ff */
[----:B------:R-:W-:-:S03]  /*10920*/  ISETP.GT.U32.AND P3, PT, R27, R24, PT ;  /* 0x000000181b00720c */ /* 0x000fc60003f64070 */
[----:B------:R-:W-:Y:S01]  /*10930*/  IMAD.MOV R6, RZ, RZ, -R6 ;  /* 0x000000ffff067224 */ /* 0x000fe200078e0a06 */
[----:B------:R-:W-:-:S03]  /*10940*/  ISETP.GT.U32.AND P1, PT, R27, R22, PT ;  /* 0x000000161b00720c */ /* 0x000fc60003f24070 */
[C---:B------:R-:W-:Y:S02]  /*10950*/  IMAD R5, R27.reuse, R6, R5 ;  /* 0x000000061b057224 */ /* 0x040fe400078e0205 */
[----:B------:R-:W-:Y:S01]  /*10960*/  @!P5 IMAD.MOV R19, RZ, RZ, -R19 ;  /* 0x000000ffff13d224 */ /* 0x000fe200078e0a13 */
[----:B------:R-:W-:Y:S01]  /*10970*/  ISETP.GT.U32.AND P5, PT, R27, R23, PT ;  /* 0x000000171b00720c */ /* 0x000fe20003fa4070 */
[--C-:B------:R-:W-:Y:S01]  /*10980*/  @!P6 IMAD.IADD R25, R25, 0x1, -R27.reuse ;  /* 0x000000011919e824 */ /* 0x100fe200078e0a1b */
[----:B------:R-:W-:Y:S01]  /*10990*/  ISETP.GT.U32.AND P6, PT, R27, R5, PT ;  /* 0x000000051b00720c */ /* 0x000fe20003fc4070 */
[----:B------:R-:W-:Y:S01]  /*109a0*/  @!P3 IMAD.IADD R24, R24, 0x1, -R27 ;  /* 0x000000011818b824 */ /* 0x000fe200078e0a1b */
[----:B------:R-:W-:Y:S02]  /*109b0*/  IABS R4, R10 ;  /* 0x0000000a00047213 */ /* 0x000fe40000000000 */
[----:B------:R-:W-:Y:S02]  /*109c0*/  ISETP.GE.AND P3, PT, R15, RZ, PT ;  /* 0x000000ff0f00720c */ /* 0x000fe40003f66270 */
[----:B------:R-:W-:Y:S01]  /*109d0*/  IABS R26, R12 ;  /* 0x0000000c001a7213 */ /* 0x000fe20000000000 */
[----:B------:R-:W-:Y:S01]  /*109e0*/  IMAD.HI.U32 R7, R0, R4, RZ ;  /* 0x0000000400077227 */ /* 0x000fe200078e00ff */
[----:B------:R-:W-:-:S03]  /*109f0*/  ISETP.GE.AND P0, PT, R28, RZ, PT ;  /* 0x000000ff1c00720c */ /* 0x000fc60003f06270 */
[----:B------:R-:W-:Y:S01]  /*10a00*/  @!P4 IMAD.MOV R17, RZ, RZ, -R17 ;  /* 0x000000ffff11c224 */ /* 0x000fe200078e0a11 */
[C---:B------:R-:W-:Y:S01]  /*10a10*/  ISETP.GT.U32.AND P4, PT, R27.reuse, R21, PT ;  /* 0x000000151b00720c */ /* 0x040fe20003f84070 */
[----:B------:R-:W-:Y:S01]  /*10a20*/  @!P1 IMAD.IADD R22, R22, 0x1, -R27 ;  /* 0x0000000116169824 */ /* 0x000fe200078e0a1b */
[----:B------:R-:W-:Y:S01]  /*10a30*/  ISETP.GT.U32.AND P1, PT, R27, R2, PT ;  /* 0x000000021b00720c */ /* 0x000fe20003f24070 */
[----:B------:R-:W-:-:S04]  /*10a40*/  IMAD.HI.U32 R28, R0, R26, RZ ;  /* 0x0000001a001c7227 */ /* 0x000fc800078e00ff */
[----:B------:R-:W-:Y:S02]  /*10a50*/  IMAD.MOV R7, RZ, RZ, -R7 ;  /* 0x000000ffff077224 */ /* 0x000fe400078e0a07 */
[--C-:B------:R-:W-:Y:S02]  /*10a60*/  @!P5 IMAD.IADD R23, R23, 0x1, -R27.reuse ;  /* 0x000000011717d824 */ /* 0x100fe400078e0a1b */
[----:B------:R-:W-:Y:S02]  /*10a70*/  @!P6 IMAD.IADD R5, R5, 0x1, -R27 ;  /* 0x000000010505e824 */ /* 0x000fe400078e0a1b */
[----:B------:R-:W-:Y:S02]  /*10a80*/  IMAD.MOV R28, RZ, RZ, -R28 ;  /* 0x000000ffff1c7224 */ /* 0x000fe400078e0a1c */
[C---:B------:R-:W-:Y:S01]  /*10a90*/  IMAD R4, R27.reuse, R7, R4 ;  /* 0x000000071b047224 */ /* 0x040fe200078e0204 */
[----:B------:R-:W-:Y:S01]  /*10aa0*/  IABS R7, R9 ;  /* 0x0000000900077213 */ /* 0x000fe20000000000 */
[----:B------:R-:W-:Y:S01]  /*10ab0*/  @!P3 IMAD.MOV R23, RZ, RZ, -R23 ;  /* 0x000000ffff17b224 */ /* 0x000fe200078e0a17 */
[C---:B------:R-:W-:Y:S01]  /*10ac0*/  ISETP.GT.U32.AND P3, PT, R27.reuse, R5, PT ;  /* 0x000000051b00720c */ /* 0x040fe20003f64070 */
[----:B------:R-:W-:Y:S01]  /*10ad0*/  IMAD R26, R27, R28, R26 ;  /* 0x0000001c1b1a7224 */ /* 0x000fe200078e021a */
[----:B------:R-:W-:Y:S01]  /*10ae0*/  IABS R28, R11 ;  /* 0x0000000b001c7213 */ /* 0x000fe20000000000 */
[----:B------:R-:W-:-:S02]  /*10af0*/  IMAD.MOV.U32 R6, RZ, RZ, R7 ;  /* 0x000000ffff067224 */ /* 0x000fc400078e0007 */
[--C-:B------:R-:W-:Y:S02]  /*10b00*/  @!P4 IMAD.IADD R21, R21, 0x1, -R27.reuse ;  /* 0x000000011515c824 */ /* 0x100fe400078e0a1b */
[----:B------:R-:W-:Y:S01]  /*10b10*/  @!P1 IMAD.IADD R2, R2, 0x1, -R27 ;  /* 0x0000000102029824 */ /* 0x000fe200078e0a1b */
[C---:B------:R-:W-:Y:S01]  /*10b20*/  ISETP.GT.U32.AND P5, PT, R27.reuse, R4, PT ;  /* 0x000000041b00720c */ /* 0x040fe20003fa4070 */
[----:B------:R-:W-:Y:S01]  /*10b30*/  IMAD.MOV.U32 R7, RZ, RZ, R28 ;  /* 0x000000ffff077224 */ /* 0x000fe200078e001c */
[----:B------:R-:W-:Y:S01]  /*10b40*/  ISETP.GT.U32.AND P4, PT, R27, R26, PT ;  /* 0x0000001a1b00720c */ /* 0x000fe20003f84070 */
[----:B------:R-:W-:-:S04]  /*10b50*/  IMAD.HI.U32 R28, R0, R6, RZ ;  /* 0x00000006001c7227 */ /* 0x000fc800078e00ff */
[----:B------:R-:W-:Y:S01]  /*10b60*/  @!P0 IMAD.MOV R21, RZ, RZ, -R21 ;  /* 0x000000ffff158224 */ /* 0x000fe200078e0a15 */
[----:B------:R-:W-:Y:S01]  /*10b70*/  ISETP.GT.U32.AND P0, PT, R27, R2, PT ;  /* 0x000000021b00720c */ /* 0x000fe20003f04070 */
[----:B------:R-:W-:Y:S02]  /*10b80*/  IMAD.MOV R28, RZ, RZ, -R28 ;  /* 0x000000ffff1c7224 */ /* 0x000fe400078e0a1c */
[--C-:B------:R-:W-:Y:S01]  /*10b90*/  @!P3 IMAD.IADD R5, R5, 0x1, -R27.reuse ;  /* 0x000000010505b824 */ /* 0x100fe200078e0a1b */
[----:B------:R-:W-:Y:S01]  /*10ba0*/  ISETP.GE.AND P3, PT, R29, RZ, PT ;  /* 0x000000ff1d00720c */ /* 0x000fe20003f66270 */
[----:B------:R-:W-:Y:S01]  /*10bb0*/  IMAD R6, R27, R28, R6 ;  /* 0x0000001c1b067224 */ /* 0x000fe200078e0206 */
[----:B------:R-:W0:Y:S01]  /*10bc0*/  S2R R29, SR_TID.X ;  /* 0x00000000001d7919 */ /* 0x000e220000002100 */
[--C-:B------:R-:W-:Y:S01]  /*10bd0*/  @!P5 IMAD.IADD R4, R4, 0x1, -R27.reuse ;  /* 0x000000010404d824 */ /* 0x100fe200078e0a1b */
[----:B------:R-:W-:Y:S01]  /*10be0*/  ISETP.GE.AND P2, PT, R3, RZ, PT ;  /* 0x000000ff0300720c */ /* 0x000fe20003f46270 */
[----:B------:R-:W-:Y:S01]  /*10bf0*/  @!P4 IMAD.IADD R26, R26, 0x1, -R27 ;  /* 0x000000011a1ac824 */ /* 0x000fe200078e0a1b */
[----:B------:R-:W-:Y:S01]  /*10c00*/  ISETP.GT.U32.AND P5, PT, R27, R6, PT ;  /* 0x000000061b00720c */ /* 0x000fe20003fa4070 */
[----:B------:R-:W-:-:S04]  /*10c10*/  IMAD.HI.U32 R0, R0, R7, RZ ;  /* 0x0000000700007227 */ /* 0x000fc800078e00ff */
[--C-:B------:R-:W-:Y:S01]  /*10c20*/  @!P0 IMAD.IADD R2, R2, 0x1, -R27.reuse ;  /* 0x0000000102028824 */ /* 0x100fe200078e0a1b */
[----:B------:R-:W-:Y:S01]  /*10c30*/  ISETP.GE.AND P0, PT, R12, RZ, PT ;  /* 0x000000ff0c00720c */ /* 0x000fe20003f06270 */
[----:B------:R-:W2:Y:S01]  /*10c40*/  LDL.LU R3, [R1+0x2598] ;  /* 0x0025980001037983 */ /* 0x000ea20000300800 */
[----:B------:R-:W1:Y:S01]  /*10c50*/  LDC R12, c[0x0][0x230] ;  /* 0x00008c00ff0c7b82 */ /* 0x000e620000000800 */
[C---:B------:R-:W-:Y:S02]  /*10c60*/  ISETP.GT.U32.AND P1, PT, R27.reuse, R26, PT ;  /* 0x0000001a1b00720c */ /* 0x040fe40003f24070 */
[----:B------:R-:W-:Y:S01]  /*10c70*/  ISETP.GE.AND P4, PT, R14, RZ, PT ;  /* 0x000000ff0e00720c */ /* 0x000fe20003f86270 */
[----:B------:R-:W-:Y:S02]  /*10c80*/  IMAD.MOV R0, RZ, RZ, -R0 ;  /* 0x000000ffff007224 */ /* 0x000fe400078e0a00 */
[----:B------:R-:W-:Y:S01]  /*10c90*/  @!P2 IMAD.MOV R22, RZ, RZ, -R22 ;  /* 0x000000ffff16a224 */ /* 0x000fe200078e0a16 */
[----:B------:R-:W-:Y:S01]  /*10ca0*/  ISETP.GT.U32.AND P2, PT, R27, R4, PT ;  /* 0x000000041b00720c */ /* 0x000fe20003f44070 */
[----:B------:R-:W-:-:S02]  /*10cb0*/  @!P5 IMAD.IADD R6, R6, 0x1, -R27 ;  /* 0x000000010606d824 */ /* 0x000fc400078e0a1b */
[----:B------:R-:W-:-:S03]  /*10cc0*/  IMAD R7, R27, R0, R7 ;  /* 0x000000001b077224 */ /* 0x000fc600078e0207 */
[C---:B------:R-:W-:Y:S01]  /*10cd0*/  ISETP.GT.U32.AND P5, PT, R27.reuse, R6, PT ;  /* 0x000000061b00720c */ /* 0x040fe20003fa4070 */
[--C-:B------:R-:W-:Y:S01]  /*10ce0*/  @!P1 IMAD.IADD R26, R26, 0x1, -R27.reuse ;  /* 0x000000011a1a9824 */ /* 0x100fe200078e0a1b */
[----:B------:R-:W-:Y:S01]  /*10cf0*/  ISETP.GT.U32.AND P1, PT, R27, R7, PT ;  /* 0x000000071b00720c */ /* 0x000fe20003f24070 */
[----:B------:R-:W-:Y:S01]  /*10d00*/  @!P4 IMAD.MOV R24, RZ, RZ, -R24 ;  /* 0x000000ffff18c224 */ /* 0x000fe200078e0a18 */
[----:B------:R-:W-:Y:S02]  /*10d10*/  ISETP.GE.AND P4, PT, R8, RZ, PT ;  /* 0x000000ff0800720c */ /* 0x000fe40003f86270 */
[----:B------:R-:W-:Y:S01]  /*10d20*/  ISETP.GE.AND P6, PT, R13, RZ, PT ;  /* 0x000000ff0d00720c */ /* 0x000fe20003fc6270 */
[----:B------:R-:W3:Y:S01]  /*10d30*/  LDC R8, c[0x0][0x23c] ;  /* 0x00008f00ff087b82 */ /* 0x000ee20000000800 */
[----:B------:R-:W-:Y:S01]  /*10d40*/  @!P2 IMAD.IADD R4, R4, 0x1, -R27 ;  /* 0x000000010404a824 */ /* 0x000fe200078e0a1b */
[----:B0-----:R-:W-:Y:S01]  /*10d50*/  LOP3.LUT R28, R29, 0x3, RZ, 0xc0, !PT ;  /* 0x000000031d1c7812 */ /* 0x001fe200078ec0ff */
[----:B-1----:R-:W-:Y:S01]  /*10d60*/  VIADD R12, R12, 0x7f ;  /* 0x0000007f0c0c7836 */ /* 0x002fe20000000000 */
[----:B------:R-:W-:-:S02]  /*10d70*/  ISETP.GE.AND P2, PT, R10, RZ, PT ;  /* 0x000000ff0a00720c */ /* 0x000fc40003f46270 */
[----:B------:R-:W-:Y:S01]  /*10d80*/  SHF.R.U32.HI R10, RZ, 0x2, R29 ;  /* 0x00000002ff0a7819 */ /* 0x000fe2000001161d */
[--C-:B------:R-:W-:Y:S01]  /*10d90*/  @!P5 IMAD.IADD R6, R6, 0x1, -R27.reuse ;  /* 0x000000010606d824 */ /* 0x100fe200078e0a1b */
[----:B------:R-:W-:Y:S01]  /*10da0*/  ISETP.GE.AND P5, PT, R11, RZ, PT ;  /* 0x000000ff0b00720c */ /* 0x000fe20003fa6270 */
[----:B------:R-:W-:Y:S01]  /*10db0*/  IMAD R28, R28, 0x110, RZ ;  /* 0x000001101c1c7824 */ /* 0x000fe200078e02ff */
[----:B------:R-:W-:Y:S01]  /*10dc0*/  SHF.R.S32.HI R0, RZ, 0x1f, R12 ;  /* 0x0000001fff007819 */ /* 0x000fe2000001140c */
[----:B------:R-:W-:Y:S01]  /*10dd0*/  STL [R1+0x253c], R17 ;  /* 0x00253c1101007387 */ /* 0x000fe20000100800 */
[----:B------:R-:W-:Y:S01]  /*10de0*/  @!P1 IMAD.IADD R7, R7, 0x1, -R27 ;  /* 0x0000000107079824 */ /* 0x000fe200078e0a1b */
[----:B------:R-:W-:Y:S02]  /*10df0*/  SGXT.U32 R11, R10, 0x3 ;  /* 0x000000030a0b781a */ /* 0x000fe40000000000 */
[----:B------:R-:W-:Y:S01]  /*10e00*/  STL [R1+0x2540], R18 ;  /* 0x0025401201007387 */ /* 0x000fe20000100800 */
[----:B------:R-:W-:Y:S01]  /*10e10*/  ISETP.GE.AND P1, PT, R9, RZ, PT ;  /* 0x000000ff0900720c */ /* 0x000fe20003f26270 */
[----:B------:R-:W-:Y:S01]  /*10e20*/  @!P6 IMAD.MOV R25, RZ, RZ, -R25 ;  /* 0x000000ffff19e224 */ /* 0x000fe200078e0a19 */
[----:B------:R-:W-:Y:S01]  /*10e30*/  LOP3.LUT R9, R29, 0x7, RZ, 0xc0, !PT ;  /* 0x000000071d097812 */ /* 0x000fe200078ec0ff */
[----:B------:R-:W-:Y:S01]  /*10e40*/  STL [R1+0x2544], R19 ;  /* 0x0025441301007387 */ /* 0x000fe20000100800 */
[----:B------:R-:W-:Y:S01]  /*10e50*/  LEA.HI R12, R0, R12, RZ, 0x7 ;  /* 0x0000000c000c7211 */ /* 0x000fe200078f38ff */
[----:B------:R-:W-:Y:S01]  /*10e60*/  @!P0 IMAD.MOV R26, RZ, RZ, -R26 ;  /* 0x000000ffff1a8224 */ /* 0x000fe200078e0a1a */
[----:B------:R-:W-:Y:S01]  /*10e70*/  LOP3.LUT R0, R28, R11, RZ, 0xfc, !PT ;  /* 0x0000000b1c007212 */ /* 0x000fe200078efcff */
[----:B------:R3:W-:Y:S01]  /*10e80*/  STL [R1+0x2548], R20 ;  /* 0x0025481401007387 */ /* 0x0007e20000100800 */
[----:B------:R-:W-:-:S03]  /*10e90*/  IMAD R9, R9, 0x90, RZ ;  /* 0x0000009009097824 */ /* 0x000fc600078e02ff */
[----:B------:R-:W-:Y:S01]  /*10ea0*/  STL [R1+0x254c], R21 ;  /* 0x00254c1501007387 */ /* 0x000fe20000100800 */
[----:B------:R-:W-:-:S03]  /*10eb0*/  IMAD.SHL.U32 R10, R29, 0x2, RZ ;  /* 0x000000021d0a7824 */ /* 0x000fc600078e00ff */
[----:B------:R-:W-:Y:S01]  /*10ec0*/  STL [R1+0x2554], R22 ;  /* 0x0025541601007387 */ /* 0x000fe20000100800 */
[----:B------:R-:W-:-:S03]  /*10ed0*/  LOP3.LUT R29, R29, 0x3f, RZ, 0xc0, !PT ;  /* 0x0000003f1d1d7812 */ /* 0x000fc600078ec0ff */
[----:B------:R-:W-:Y:S04]  /*10ee0*/  STL [R1+0x2558], R23 ;  /* 0x0025581701007387 */ /* 0x000fe80000100800 */
[----:B------:R-:W-:Y:S04]  /*10ef0*/  STL [R1+0x255c], R24 ;  /* 0x00255c1801007387 */ /* 0x000fe80000100800 */
[----:B------:R-:W-:Y:S04]  /*10f00*/  STL [R1+0x2560], R25 ;  /* 0x0025601901007387 */ /* 0x000fe80000100800 */
[----:B------:R0:W-:Y:S04]  /*10f10*/  STL [R1+0x23e8], R0 ;  /* 0x0023e80001007387 */ /* 0x0001e80000100800 */
[----:B------:R-:W-:Y:S01]  /*10f20*/  STL [R1+0x2564], R26 ;  /* 0x0025641a01007387 */ /* 0x000fe20000100800 */
[----:B---3--:R-:W-:-:S03]  /*10f30*/  IMAD R20, R29, R8, RZ ;  /* 0x000000081d147224 */ /* 0x008fc600078e02ff */
[----:B------:R-:W3:Y:S01]  /*10f40*/  LDL.LU R19, [R1+0x478] ;  /* 0x0004780001137983 */ /* 0x000ee20000300800 */
[----:B0-----:R-:W-:-:S03]  /*10f50*/  LOP3.LUT R0, R9, 0x30, R10, 0x78, !PT ;  /* 0x0000003009007812 */ /* 0x001fc600078e780a */
[----:B------:R-:W4:Y:S04]  /*10f60*/  LDL.LU R9, [R1+0x474] ;  /* 0x0004740001097983 */ /* 0x000f280000300800 */
[----:B------:R-:W5:Y:S04]  /*10f70*/  LDL.LU R29, [R1+0x470] ;  /* 0x00047000011d7983 */ /* 0x000f680000300800 */
[----:B------:R-:W5:Y:S04]  /*10f80*/  LDL.LU R18, [R1+0x46c] ;  /* 0x00046c0001127983 */ /* 0x000f680000300800 */
[----:B------:R-:W5:Y:S04]  /*10f90*/  LDL.LU R17, [R1+0x468] ;  /* 0x0004680001117983 */ /* 0x000f680000300800 */
[----:B------:R-:W5:Y:S04]  /*10fa0*/  LDL.LU R16, [R1+0x460] ;  /* 0x0004600001107983 */ /* 0x000f680000300800 */
[----:B------:R-:W5:Y:S04]  /*10fb0*/  LDL.LU R15, [R1+0x450] ;  /* 0x00045000010f7983 */ /* 0x000f680000300800 */
[----:B------:R-:W5:Y:S04]  /*10fc0*/  LDL.LU R14, [R1+0x44c] ;  /* 0x00044c00010e7983 */ /* 0x000f680000300800 */
[----:B------:R-:W5:Y:S04]  /*10fd0*/  LDL.LU R13, [R1+0x448] ;  /* 0x00044800010d7983 */ /* 0x000f680000300800 */
[----:B------:R-:W5:Y:S04]  /*10fe0*/  LDL.LU R12, [R1+0x440] ;  /* 0x00044000010c7983 */ /* 0x000f680000300800 */
[----:B------:R-:W5:Y:S01]  /*10ff0*/  LDL.LU R11, [R1+0x42c] ;  /* 0x00042c00010b7983 */ /* 0x000f620000300800 */
[----:B------:R-:W-:Y:S01]  /*11000*/  ISETP.GT.U32.AND P6, PT, R27, R7, PT ;  /* 0x000000071b00720c */ /* 0x000fe20003fc4070 */
[----:B------:R-:W-:-:S02]  /*11010*/  IMAD R0, R8, 0x40, R20 ;  /* 0x0000004008007824 */ /* 0x000fc400078e0214 */
[----:B------:R-:W5:Y:S01]  /*11020*/  LDL.LU R10, [R1+0x428] ;  /* 0x00042800010a7983 */ /* 0x000f620000300800 */
[----:B------:R-:W-:Y:S02]  /*11030*/  @!P2 IMAD.MOV R4, RZ, RZ, -R4 ;  /* 0x000000ffff04a224 */ /* 0x000fe400078e0a04 */
[----:B------:R-:W-:Y:S01]  /*11040*/  @!P3 IMAD.MOV R5, RZ, RZ, -R5 ;  /* 0x000000ffff05b224 */ /* 0x000fe200078e0a05 */
[----:B------:R-:W5:Y:S06]  /*11050*/  LDL.LU R8, [R1+0x424] ;  /* 0x0004240001087983 */ /* 0x000f6c0000300800 */
[----:B------:R-:W-:-:S02]  /*11060*/  @!P6 IMAD.IADD R7, R7, 0x1, -R27 ;  /* 0x000000010707e824 */ /* 0x000fc400078e0a1b */
[----:B------:R-:W-:Y:S01]  /*11070*/  IMAD.MOV.U32 R27, RZ, RZ, R2 ;  /* 0x000000ffff1b7224 */ /* 0x000fe200078e0002 */
[----:B------:R-:W-:-:S03]  /*11080*/  IADD3 R2, P6, R0, UR8, RZ ;  /* 0x0000000800027c10 */ /* 0x000fc6000ffde0ff */
[----:B------:R-:W-:Y:S02]  /*11090*/  @!P4 IMAD.MOV R27, RZ, RZ, -R27 ;  /* 0x000000ffff1bc224 */ /* 0x000fe400078e0a1b */
[----:B------:R-:W-:Y:S02]  /*110a0*/  @!P1 IMAD.MOV R6, RZ, RZ, -R6 ;  /* 0x000000ffff069224 */ /* 0x000fe400078e0a06 */
[----:B------:R-:W-:Y:S01]  /*110b0*/  @!P5 IMAD.MOV R7, RZ, RZ, -R7 ;  /* 0x000000ffff07d224 */ /* 0x000fe200078e0a07 */
[----:B------:R-:W-:Y:S01]  /*110c0*/  STL [R1+0x2568], R27 ;  /* 0x0025681b01007387 */ /* 0x000fe20000100800 */
[----:B--2---:R-:W-:Y:S02]  /*110d0*/  ISETP.NE.AND P0, PT, R3, RZ, PT ;  /* 0x000000ff0300720c */ /* 0x004fe40003f05270 */
[----:B------:R-:W-:Y:S02]  /*110e0*/  LOP3.LUT R28, RZ, R3, RZ, 0x33, !PT ;  /* 0x00000003ff1c7212 */ /* 0x000fe400078e33ff */
[----:B------:R-:W-:-:S05]  /*110f0*/  IADD3 R3, P4, R20, UR8, RZ ;  /* 0x0000000814037c10 */ /* 0x000fca000ff9e0ff */
[----:B------:R3:W-:Y:S04]  /*11100*/  STL [R1+0x2454], R3 ;  /* 0x0024540301007387 */ /* 0x0007e80000100800 */
[----:B------:R4:W-:Y:S04]  /*11110*/  STL [R1+0x2458], R2 ;  /* 0x0024580201007387 */ /* 0x0009e80000100800 */
[----:B------:R-:W-:Y:S04]  /*11120*/  STL [R1+0x256c], R4 ;  /* 0x00256c0401007387 */ /* 0x000fe80000100800 */
[----:B------:R-:W-:Y:S04]  /*11130*/  STL [R1+0x2570], R5 ;  /* 0x0025700501007387 */ /* 0x000fe80000100800 */
[----:B------:R-:W-:Y:S04]  /*11140*/  STL [R1+0x2574], R6 ;  /* 0x0025740601007387 */ /* 0x000fe80000100800 */
[----:B------:R-:W-:Y:S01]  /*11150*/  STL [R1+0x2578], R7 ;  /* 0x0025780701007387 */ /* 0x000fe20000100800 */
[----:B---3--:R-:W-:-:S02]  /*11160*/  SEL R3, R28, R19, !P0 ;  /* 0x000000131c037207 */ /* 0x008fc40004000000 */
[----:B----4-:R-:W-:-:S03]  /*11170*/  SEL R2, R28, R9, !P0 ;  /* 0x000000091c027207 */ /* 0x010fc60004000000 */
[----:B------:R0:W-:Y:S01]  /*11180*/  STL [R1+0x44], R3 ;  /* 0x0000440301007387 */ /* 0x0001e20000100800 */
[----:B-----5:R-:W-:-:S03]  /*11190*/  SEL R0, R28, R29, !P0 ;  /* 0x0000001d1c007207 */ /* 0x020fc60004000000 */
[----:B------:R-:W2:Y:S04]  /*111a0*/  LDL.LU R9, [R1+0x420] ;  /* 0x0004200001097983 */ /* 0x000ea80000300800 */
[----:B------:R1:W-:Y:S04]  /*111b0*/  STL [R1+0x40], R2 ;  /* 0x0000400201007387 */ /* 0x0003e80000100800 */
[----:B------:R-:W3:Y:S01]  /*111c0*/  LDL.LU R29, [R1+0x418] ;  /* 0x00041800011d7983 */ /* 0x000ee20000300800 */
[----:B0-----:R-:W-:-:S03]  /*111d0*/  SEL R3, R28, R17, !P0 ;  /* 0x000000111c037207 */ /* 0x001fc60004000000 */
[----:B------:R0:W-:Y:S01]  /*111e0*/  STL [R1+0x3c], R0 ;  /* 0x00003c0001007387 */ /* 0x0001e20000100800 */
[C---:B-1----:R-:W-:Y:S02]  /*111f0*/  SEL R2, R28.reuse, R16, !P0 ;  /* 0x000000101c027207 */ /* 0x042fe40004000000 */
[----:B0-----:R-:W-:-:S05]  /*11200*/  SEL R0, R28, R18, !P0 ;  /* 0x000000121c007207 */ /* 0x001fca0004000000 */
[----:B------:R0:W-:Y:S04]  /*11210*/  STL [R1+0x38], R0 ;  /* 0x0000380001007387 */ /* 0x0001e80000100800 */
[----:B------:R1:W-:Y:S01]  /*11220*/  STL [R1+0x34], R3 ;  /* 0x0000340301007387 */ /* 0x0003e20000100800 */
[----:B0-----:R-:W-:-:S03]  /*11230*/  SEL R0, R28, R15, !P0 ;  /* 0x0000000f1c007207 */ /* 0x001fc60004000000 */
[----:B------:R0:W-:Y:S01]  /*11240*/  STL [R1+0x6c], R2 ;  /* 0x00006c0201007387 */ /* 0x0001e20000100800 */
[----:B-1----:R-:W-:-:S03]  /*11250*/  SEL R3, R28, R14, !P0 ;  /* 0x0000000e1c037207 */ /* 0x002fc60004000000 */
[----:B------:R1:W-:Y:S04]  /*11260*/  STL [R1+0x74], R0 ;  /* 0x0000740001007387 */ /* 0x0003e80000100800 */
[----:B------:R4:W-:Y:S01]  /*11270*/  STL [R1+0x7c], R3 ;  /* 0x00007c0301007387 */ /* 0x0009e20000100800 */
[C---:B0-----:R-:W-:Y:S02]  /*11280*/  SEL R2, R28.reuse, R13, !P0 ;  /* 0x0000000d1c027207 */ /* 0x041fe40004000000 */
[----:B-1----:R-:W-:-:S03]  /*11290*/  SEL R0, R28, R12, !P0 ;  /* 0x0000000c1c007207 */ /* 0x002fc60004000000 */
[----:B------:R0:W-:Y:S01]  /*112a0*/  STL [R1+0x88], R2 ;  /* 0x0000880201007387 */ /* 0x0001e20000100800 */
[----:B----4-:R-:W-:-:S03]  /*112b0*/  SEL R3, R28, R11, !P0 ;  /* 0x0000000b1c037207 */ /* 0x010fc60004000000 */
[----:B------:R1:W-:Y:S04]  /*112c0*/  STL [R1+0xc4], R0 ;  /* 0x0000c40001007387 */ /* 0x0003e80000100800 */
[----:B------:R-:W-:Y:S04]  /*112d0*/  STL [R1+0xcc], R3 ;  /* 0x0000cc0301007387 */ /* 0x000fe80000100800 */
[----:B------:R-:W4:Y:S01]  /*112e0*/  LDL.LU R7, [R1+0x410] ;  /* 0x0004100001077983 */ /* 0x000f220000300800 */
[C---:B0-----:R-:W-:Y:S02]  /*112f0*/  SEL R2, R28.reuse, R10, !P0 ;  /* 0x0000000a1c027207 */ /* 0x041fe40004000000 */
[----:B-1----:R-:W-:-:S03]  /*11300*/  SEL R0, R28, R8, !P0 ;  /* 0x000000081c007207 */ /* 0x002fc60004000000 */
[----:B------:R-:W-:Y:S04]  /*11310*/  STL [R1+0xdc], R2 ;  /* 0x0000dc0201007387 */ /* 0x000fe80000100800 */
[----:B----4-:R0:W-:Y:S04]  /*11320*/  STL [R1+0x2594], R7 ;  /* 0x0025940701007387 */ /* 0x0101e80000100800 */
[----:B------:R1:W-:Y:S04]  /*11330*/  STL [R1+0x114], R0 ;  /* 0x0001140001007387 */ /* 0x0003e80000100800 */
[----:B0-----:R-:W4:Y:S04]  /*11340*/  LDL.LU R7, [R1+0x414] ;  /* 0x0004140001077983 */ /* 0x001f280000300800 */
[----:B------:R-:W5:Y:S04]  /*11350*/  LDL.LU R6, [R1+0x40c] ;  /* 0x00040c0001067983 */ /* 0x000f680000300800 */
[----:B------:R-:W5:Y:S04]  /*11360*/  LDL.LU R5, [R1+0x408] ;  /* 0x0004080001057983 */ /* 0x000f680000300800 */
[----:B------:R-:W5:Y:S04]  /*11370*/  LDL.LU R4, [R1+0x3fc] ;  /* 0x0003fc0001047983 */ /* 0x000f680000300800 */
[----:B------:R-:W5:Y:S04]  /*11380*/  LDL.LU R2, [R1+0x3f8] ;  /* 0x0003f80001027983 */ /* 0x000f680000300800 */
[----:B------:R-:W5:Y:S04]  /*11390*/  LDL.LU R3, [R1+0x3f4] ;  /* 0x0003f40001037983 */ /* 0x000f680000300800 */
[----:B------:R-:W5:Y:S04]  /*113a0*/  LDL.LU R27, [R1+0x3f0] ;  /* 0x0003f000011b7983 */ /* 0x000f680000300800 */
[----:B------:R-:W5:Y:S04]  /*113b0*/  LDL.LU R26, [R1+0x3e4] ;  /* 0x0003e400011a7983 */ /* 0x000f680000300800 */
[----:B-1----:R-:W5:Y:S04]  /*113c0*/  LDL.LU R0, [R1+0x3e0] ;  /* 0x0003e00001007983 */ /* 0x002f680000300800 */
[----:B------:R-:W5:Y:S01]  /*113d0*/  LDL.LU R25, [R1+0x3d8] ;  /* 0x0003d80001197983 */ /* 0x000f620000300800 */
[----:B--2---:R-:W-:-:S03]  /*113e0*/  SEL R11, R28, R9, !P0 ;  /* 0x000000091c0b7207 */ /* 0x004fc60004000000 */
[----:B------:R-:W2:Y:S04]  /*113f0*/  LDL.LU R24, [R1+0x3d4] ;  /* 0x0003d40001187983 */ /* 0x000ea80000300800 */
[----:B------:R-:W2:Y:S01]  /*11400*/  LDL.LU R23, [R1+0x3c4] ;  /* 0x0003c40001177983 */ /* 0x000ea20000300800 */
[----:B---3--:R-:W-:-:S03]  /*11410*/  SEL R9, R28, R29, !P0 ;  /* 0x0000001d1c097207 */ /* 0x008fc60004000000 */
[----:B------:R-:W3:Y:S04]  /*11420*/  LDL.LU R22, [R1+0x3c0] ;  /* 0x0003c00001167983 */ /* 0x000ee80000300800 */
[----:B------:R-:W3:Y:S04]  /*11430*/  LDL.LU R21, [R1+0x3bc] ;  /* 0x0003bc0001157983 */ /* 0x000ee80000300800 */
[----:B------:R-:W3:Y:S04]  /*11440*/  LDL.LU R20, [R1+0x3b8] ;  /* 0x0003b80001147983 */ /* 0x000ee80000300800 */
[----:B------:R-:W3:Y:S04]  /*11450*/  LDL.LU R10, [R1+0x3ac] ;  /* 0x0003ac00010a7983 */ /* 0x000ee80000300800 */
[----:B------:R-:W3:Y:S04]  /*11460*/  LDL.LU R8, [R1+0x3a0] ;  /* 0x0003a00001087983 */ /* 0x000ee80000300800 */
[----:B------:R-:W3:Y:S04]  /*11470*/  LDL.LU R19, [R1+0x2cc] ;  /* 0x0002cc0001137983 */ /* 0x000ee80000300800 */
[----:B------:R0:W-:Y:S04]  /*11480*/  STL [R1+0x160], R11 ;  /* 0x0001600b01007387 */ /* 0x0001e80000100800 */
[----:B------:R-:W3:Y:S04]  /*11490*/  LDL.LU R18, [R1+0x2d0] ;  /* 0x0002d00001127983 */ /* 0x000ee80000300800 */
[----:B------:R1:W-:Y:S04]  /*114a0*/  STL [R1+0x238], R9 ;  /* 0x0002380901007387 */ /* 0x0003e80000100800 */
[----:B------:R-:W3:Y:S04]  /*114b0*/  LDL.LU R17, [R1+0x2d4] ;  /* 0x0002d40001117983 */ /* 0x000ee80000300800 */
[----:B------:R-:W3:Y:S04]  /*114c0*/  LDL.LU R16, [R1+0x2dc] ;  /* 0x0002dc0001107983 */ /* 0x000ee80000300800 */
[----:B------:R-:W3:Y:S04]  /*114d0*/  LDL.LU R15, [R1+0x2e0] ;  /* 0x0002e000010f7983 */ /* 0x000ee80000300800 */
[----:B------:R-:W3:Y:S04]  /*114e0*/  LDL.LU R14, [R1+0x2e4] ;  /* 0x0002e400010e7983 */ /* 0x000ee80000300800 */
[----:B------:R-:W3:Y:S04]  /*114f0*/  LDL.LU R13, [R1+0x2e8] ;  /* 0x0002e800010d7983 */ /* 0x000ee80000300800 */
[----:B------:R-:W3:Y:S04]  /*11500*/  LDL.LU R12, [R1+0x2f0] ;  /* 0x0002f000010c7983 */ /* 0x000ee80000300800 */
[----:B0-----:R-:W3:Y:S04]  /*11510*/  LDL.LU R11, [R1+0x2f4] ;  /* 0x0002f400010b7983 */ /* 0x001ee80000300800 */
[----:B-1----:R-:W3:Y:S04]  /*11520*/  LDL.LU R9, [R1+0x2f8] ;  /* 0x0002f80001097983 */ /* 0x002ee80000300800 */
[----:B------:R-:W3:Y:S01]  /*11530*/  LDL.LU R29, [R1+0x300] ;  /* 0x00030000011d7983 */ /* 0x000ee20000300800 */
[----:B----4-:R-:W-:-:S05]  /*11540*/  SEL R7, R28, R7, !P0 ;  /* 0x000000071c077207 */ /* 0x010fca0004000000 */
[----:B------:R0:W-:Y:S04]  /*11550*/  STL [R1+0x268], R7 ;  /* 0x0002680701007387 */ /* 0x0001e80000100800 */
[----:B0-----:R-:W4:Y:S01]  /*11560*/  LDL.LU R7, [R1+0x2594] ;  /* 0x0025940001077983 */ /* 0x001f220000300800 */
[C---:B-----5:R-:W-:Y:S02]  /*11570*/  SEL R3, R28.reuse, R3, !P0 ;  /* 0x000000031c037207 */ /* 0x060fe40004000000 */
[----:B----4-:R-:W-:-:S05]  /*11580*/  SEL R7, R28, R7, !P0 ;  /* 0x000000071c077207 */ /* 0x010fca0004000000 */
[----:B------:R0:W-:Y:S02]  /*11590*/  STL [R1+0x26c], R7 ;  /* 0x00026c0701007387 */ /* 0x0001e40000100800 */
[C---:B0-----:R-:W-:Y:S02]  /*115a0*/  SEL R7, R28.reuse, R6, !P0 ;  /* 0x000000061c077207 */ /* 0x041fe40004000000 */
[C---:B------:R-:W-:Y:S02]  /*115b0*/  SEL R6, R28.reuse, R5, !P0 ;  /* 0x000000051c067207 */ /* 0x040fe40004000000 */
[C---:B------:R-:W-:Y:S02]  /*115c0*/  SEL R5, R28.reuse, R4, !P0 ;  /* 0x000000041c057207 */ /* 0x040fe40004000000 */
[C---:B------:R-:W-:Y:S01]  /*115d0*/  SEL R4, R28.reuse, R2, !P0 ;  /* 0x000000021c047207 */ /* 0x040fe20004000000 */
[----:B------:R-:W-:Y:S01]  /*115e0*/  STL [R1+0x274], R7 ;  /* 0x0002740701007387 */ /* 0x000fe20000100800 */
[----:B------:R-:W-:-:S03]  /*115f0*/  SEL R2, R28, R27, !P0 ;  /* 0x0000001b1c027207 */ /* 0x000fc60004000000 */
[----:B------:R-:W-:Y:S04]  /*11600*/  STL [R1+0x278], R6 ;  /* 0x0002780601007387 */ /* 0x000fe80000100800 */
[----:B------:R-:W-:Y:S04]  /*11610*/  STL [R1+0x280], R5 ;  /* 0x0002800501007387 */ /* 0x000fe80000100800 */
[----:B------:R0:W-:Y:S04]  /*11620*/  STL [R1+0x284], R4 ;  /* 0x0002840401007387 */ /* 0x0001e80000100800 */
[----:B------:R1:W-:Y:S04]  /*11630*/  STL [R1+0x288], R3 ;  /* 0x0002880301007387 */ /* 0x0003e80000100800 */
[----:B------:R4:W-:Y:S01]  /*11640*/  STL [R1+0x290], R2 ;  /* 0x0002900201007387 */ /* 0x0009e20000100800 */
[----:B0-----:R-:W-:-:S02]  /*11650*/  SEL R4, R28, R26, !P0 ;  /* 0x0000001a1c047207 */ /* 0x001fc40004000000 */
[----:B-1----:R-:W-:-:S03]  /*11660*/  SEL R3, R28, R0, !P0 ;  /* 0x000000001c037207 */ /* 0x002fc60004000000 */
[----:B------:R-:W-:Y:S01]  /*11670*/  STL [R1+0x294], R4 ;  /* 0x0002940401007387 */ /* 0x000fe20000100800 */
[C---:B--2---:R-:W-:Y:S02]  /*11680*/  SEL R0, R28.reuse, R24, !P0 ;  /* 0x000000181c007207 */ /* 0x044fe40004000000 */
[C---:B----4-:R-:W-:Y:S01]  /*11690*/  SEL R2, R28.reuse, R25, !P0 ;  /* 0x000000191c027207 */ /* 0x050fe20004000000 */
[----:B------:R0:W-:Y:S04]  /*116a0*/  STL [R1+0x298], R3 ;  /* 0x0002980301007387 */ /* 0x0001e80000100800 */
[----:B------:R3:W-:Y:S01]  /*116b0*/  STL [R1+0x2a0], R2 ;  /* 0x0002a00201007387 */ /* 0x0007e20000100800 */
[----:B0-----:R-:W-:-:S03]  /*116c0*/  SEL R3, R28, R23, !P0 ;  /* 0x000000171c037207 */ /* 0x001fc60004000000 */
[----:B------:R0:W-:Y:S01]  /*116d0*/  STL [R1+0x2a8], R0 ;  /* 0x0002a80001007387 */ /* 0x0001e20000100800 */
[----:B---3--:R-:W-:-:S03]  /*116e0*/  SEL R2, R28, R22, !P0 ;  /* 0x000000161c027207 */ /* 0x008fc60004000000 */
[----:B------:R1:W-:Y:S01]  /*116f0*/  STL [R1+0x2ac], R3 ;  /* 0x0002ac0301007387 */ /* 0x0003e20000100800 */
[----:B0-----:R-:W-:-:S03]  /*11700*/  SEL R0, R28, R21, !P0 ;  /* 0x000000151c007207 */ /* 0x001fc60004000000 */
[----:B------:R0:W-:Y:S01]  /*11710*/  STL [R1+0x2b0], R2 ;  /* 0x0002b00201007387 */ /* 0x0001e20000100800 */
[----:B-1----:R-:W-:-:S03]  /*11720*/  SEL R3, R28, R20, !P0 ;  /* 0x000000141c037207 */ /* 0x002fc60004000000 */
[----:B------:R1:W-:Y:S01]  /*11730*/  STL [R1+0x2b4], R0 ;  /* 0x0002b40001007387 */ /* 0x0003e20000100800 */
[----:B0-----:R-:W-:-:S03]  /*11740*/  SEL R2, R28, R10, !P0 ;  /* 0x0000000a1c027207 */ /* 0x001fc60004000000 */
[----:B------:R0:W-:Y:S01]  /*11750*/  STL [R1+0x2bc], R3 ;  /* 0x0002bc0301007387 */ /* 0x0001e20000100800 */
[----:B-1----:R-:W-:-:S03]  /*11760*/  SEL R0, R28, R8, !P0 ;  /* 0x000000081c007207 */ /* 0x002fc60004000000 */
[----:B------:R-:W2:Y:S04]  /*11770*/  LDL.LU R10, [R1+0x304] ;  /* 0x00030400010a7983 */ /* 0x000ea80000300800 */
[----:B------:R1:W-:Y:S04]  /*11780*/  STL [R1+0x2c0], R2 ;  /* 0x0002c00201007387 */ /* 0x0003e80000100800 */
[----:B------:R-:W3:Y:S01]  /*11790*/  LDL.LU R8, [R1+0x30c] ;  /* 0x00030c0001087983 */ /* 0x000ee20000300800 */
[----:B0-----:R-:W-:-:S03]  /*117a0*/  SEL R3, R28, R17, !P0 ;  /* 0x000000111c037207 */ /* 0x001fc60004000000 */
[----:B------:R0:W-:Y:S01]  /*117b0*/  STL [R1+0x2c4], R0 ;  /* 0x0002c40001007387 */ /* 0x0001e20000100800 */
[C---:B-1----:R-:W-:Y:S02]  /*117c0*/  SEL R2, R28.reuse, R19, !P0 ;  /* 0x000000131c027207 */ /* 0x042fe40004000000 */
[----:B0-----:R-:W-:-:S03]  /*117d0*/  SEL R0, R28, R18, !P0 ;  /* 0x000000121c007207 */ /* 0x001fc60004000000 */
[----:B------:R0:W-:Y:S04]  /*117e0*/  STL [R1+0x2cc], R2 ;  /* 0x0002cc0201007387 */ /* 0x0001e80000100800 */
[----:B------:R1:W-:Y:S04]  /*117f0*/  STL [R1+0x2d0], R0 ;  /* 0x0002d00001007387 */ /* 0x0003e80000100800 */
[----:B------:R4:W-:Y:S01]  /*11800*/  STL [R1+0x2d4], R3 ;  /* 0x0002d40301007387 */ /* 0x0009e20000100800 */
[C---:B0-----:R-:W-:Y:S02]  /*11810*/  SEL R2, R28.reuse, R16, !P0 ;  /* 0x000000101c027207 */ /* 0x041fe40004000000 */
[----:B-1----:R-:W-:-:S03]  /*11820*/  SEL R0, R28, R15, !P0 ;  /* 0x0000000f1c007207 */ /* 0x002fc60004000000 */
[----:B------:R0:W-:Y:S01]  /*11830*/  STL [R1+0x2dc], R2 ;  /* 0x0002dc0201007387 */ /* 0x0001e20000100800 */
[----:B----4-:R-:W-:-:S03]  /*11840*/  SEL R3, R28, R14, !P0 ;  /* 0x0000000e1c037207 */ /* 0x010fc60004000000 */
        /* <DEDUP_REMOVED lines=22> */
[----:B-1----:R-:W5:Y:S01]  /*119b0*/  LDL.LU R0, [R1+0x398] ;  /* 0x0003980001007983 */ /* 0x002f620000300800 */
        /* <DEDUP_REMOVED lines=19> */
[----:B------:R-:W3:Y:S04]  /*11af0*/  LDL.LU R12, [R1+0x354] ;  /* 0x00035400010c7983 */ /* 0x000ee80000300800 */
[----:B------:R-:W3:Y:S04]  /*11b00*/  LDL.LU R11, [R1+0x348] ;  /* 0x00034800010b7983 */ /* 0x000ee80000300800 */
[----:B0-----:R-:W3:Y:S04]  /*11b10*/  LDL.LU R10, [R1+0x344] ;  /* 0x00034400010a7983 */ /* 0x001ee80000300800 */
[----:B-1----:R-:W3:Y:S01]  /*11b20*/  LDL.LU R8, [R1+0x340] ;  /* 0x0003400001087983 */ /* 0x002ee20000300800 */
        /* <DEDUP_REMOVED lines=8> */
[C---:B------:R-:W-:Y:S01]  /*11bb0*/  SEL R5, R28.reuse, R2, !P0 ;  /* 0x000000021c057207 */ /* 0x040fe20004000000 */
[----:B------:R-:W-:Y:S01]  /*11bc0*/  STL [R1+0x31c], R7 ;  /* 0x00031c0701007387 */ /* 0x000fe20000100800 */
[----:B------:R-:W-:-:S03]  /*11bd0*/  SEL R2, R28, R3, !P0 ;  /* 0x000000031c027207 */ /* 0x000fc60004000000 */
[----:B------:R-:W-:Y:S01]  /*11be0*/  STL [R1+0x330], R6 ;  /* 0x0003300601007387 */ /* 0x000fe20000100800 */
[----:B------:R-:W-:-:S03]  /*11bf0*/  SEL R3, R28, R26, !P0 ;  /* 0x0000001a1c037207 */ /* 0x000fc60004000000 */
[----:B------:R0:W-:Y:S04]  /*11c00*/  STL [R1+0x32c], R4 ;  /* 0x00032c0401007387 */ /* 0x0001e80000100800 */
[----:B------:R-:W-:Y:S01]  /*11c10*/  STL [R1+0x34c], R5 ;  /* 0x00034c0501007387 */ /* 0x000fe20000100800 */
[----:B0-----:R-:W-:-:S03]  /*11c20*/  SEL R4, R28, R27, !P0 ;  /* 0x0000001b1c047207 */ /* 0x001fc60004000000 */
[----:B------:R0:W-:Y:S04]  /*11c30*/  STL [R1+0x350], R2 ;  /* 0x0003500201007387 */ /* 0x0001e80000100800 */
[----:B------:R-:W-:Y:S04]  /*11c40*/  STL [R1+0x374], R4 ;  /* 0x0003740401007387 */ /* 0x000fe80000100800 */
[----:B------:R1:W-:Y:S01]  /*11c50*/  STL [R1+0x39c], R3 ;  /* 0x00039c0301007387 */ /* 0x0003e20000100800 */
[C---:B0-----:R-:W-:Y:S02]  /*11c60*/  SEL R2, R28.reuse, R0, !P0 ;  /* 0x000000001c027207 */ /* 0x041fe40004000000 */
[----:B--2---:R-:W-:-:S03]  /*11c70*/  SEL R0, R28, R25, !P0 ;  /* 0x000000191c007207 */ /* 0x004fc60004000000 */
[----:B------:R3:W-:Y:S01]  /*11c80*/  STL [R1+0x3a0], R2 ;  /* 0x0003a00201007387 */ /* 0x0007e20000100800 */
[----:B-1----:R-:W-:-:S03]  /*11c90*/  SEL R3, R28, R24, !P0 ;  /* 0x000000181c037207 */ /* 0x002fc60004000000 */
[----:B------:R0:W-:Y:S04]  /*11ca0*/  STL [R1+0x3bc], R0 ;  /* 0x0003bc0001007387 */ /* 0x0001e80000100800 */
[----:B------:R1:W-:Y:S01]  /*11cb0*/  STL [R1+0x3fc], R3 ;  /* 0x0003fc0301007387 */ /* 0x0003e20000100800 */
[C---:B---3--:R-:W-:Y:S02]  /*11cc0*/  SEL R2, R28.reuse, R23, !P0 ;  /* 0x000000171c027207 */ /* 0x048fe40004000000 */
[----:B0-----:R-:W-:-:S03]  /*11cd0*/  SEL R0, R28, R22, !P0 ;  /* 0x000000161c007207 */ /* 0x001fc60004000000 */
[----:B------:R0:W-:Y:S01]  /*11ce0*/  STL [R1+0x3f8], R2 ;  /* 0x0003f80201007387 */ /* 0x0001e20000100800 */
[----:B-1----:R-:W-:-:S03]  /*11cf0*/  SEL R3, R28, R21, !P0 ;  /* 0x000000151c037207 */ /* 0x002fc60004000000 */
[----:B------:R1:W-:Y:S04]  /*11d00*/  STL [R1+0x3f4], R0 ;  /* 0x0003f40001007387 */ /* 0x0003e80000100800 */
[----:B------:R2:W-:Y:S01]  /*11d10*/  STL [R1+0x3f0], R3 ;  /* 0x0003f00301007387 */ /* 0x0005e20000100800 */
[----:B0-----:R-:W-:-:S03]  /*11d20*/  SEL R2, R28, R9, !P0 ;  /* 0x000000091c027207 */ /* 0x001fc60004000000 */
[----:B------:R-:W3:Y:S01]  /*11d30*/  LDL.LU R9, [R1+0x33c] ;  /* 0x00033c0001097983 */ /* 0x000ee20000300800 */
[----:B-1----:R-:W-:-:S03]  /*11d40*/  SEL R0, R28, R29, !P0 ;  /* 0x0000001d1c007207 */ /* 0x002fc60004000000 */
[----:B------:R0:W-:Y:S01]  /*11d50*/  STL [R1+0x3ec], R2 ;  /* 0x0003ec0201007387 */ /* 0x0001e20000100800 */
[----:B--2---:R-:W-:-:S03]  /*11d60*/  SEL R3, R28, R20, !P0 ;  /* 0x000000141c037207 */ /* 0x004fc60004000000 */
[----:B------:R-:W2:Y:S04]  /*11d70*/  LDL.LU R29, [R1+0x338] ;  /* 0x00033800011d7983 */ /* 0x000ea80000300800 */
[----:B------:R1:W-:Y:S01]  /*11d80*/  STL [R1+0x3e8], R0 ;  /* 0x0003e80001007387 */ /* 0x0003e20000100800 */
[----:B0-----:R-:W-:-:S03]  /*11d90*/  SEL R2, R28, R19, !P0 ;  /* 0x000000131c027207 */ /* 0x001fc60004000000 */
[----:B------:R0:W-:Y:S01]  /*11da0*/  STL [R1+0x3e4], R3 ;  /* 0x0003e40301007387 */ /* 0x0001e20000100800 */
[----:B-1----:R-:W-:-:S03]  /*11db0*/  SEL R0, R28, R18, !P0 ;  /* 0x000000121c007207 */ /* 0x002fc60004000000 */
[----:B------:R1:W-:Y:S01]  /*11dc0*/  STL [R1+0x3e0], R2 ;  /* 0x0003e00201007387 */ /* 0x0003e20000100800 */
[----:B0-----:R-:W-:-:S03]  /*11dd0*/  SEL R3, R28, R17, !P0 ;  /* 0x000000111c037207 */ /* 0x001fc60004000000 */
[----:B------:R0:W-:Y:S04]  /*11de0*/  STL [R1+0x3dc], R0 ;  /* 0x0003dc0001007387 */ /* 0x0001e80000100800 */
[----:B------:R4:W-:Y:S01]  /*11df0*/  STL [R1+0x3d8], R3 ;  /* 0x0003d80301007387 */ /* 0x0009e20000100800 */
[C---:B-1----:R-:W-:Y:S02]  /*11e00*/  SEL R2, R28.reuse, R16, !P0 ;  /* 0x000000101c027207 */ /* 0x042fe40004000000 */
[----:B0-----:R-:W-:-:S03]  /*11e10*/  SEL R0, R28, R15, !P0 ;  /* 0x0000000f1c007207 */ /* 0x001fc60004000000 */
        /* <DEDUP_REMOVED lines=23> */
[----:B------:R-:W5:Y:S01]  /*11f90*/  LDL.LU R26, [R1+0x2d8] ;  /* 0x0002d800011a7983 */ /* 0x000f620000300800 */
[----:B---3--:R-:W-:-:S03]  /*11fa0*/  SEL R11, R28, R9, !P0 ;  /* 0x000000091c0b7207 */ /* 0x008fc60004000000 */
[----:B-1----:R-:W3:Y:S04]  /*11fb0*/  LDL.LU R0, [R1+0x2c8] ;  /* 0x0002c80001007983 */ /* 0x002ee80000300800 */
[----:B------:R-:W3:Y:S01]  /*11fc0*/  LDL.LU R25, [R1+0x2b8] ;  /* 0x0002b80001197983 */ /* 0x000ee20000300800 */
[----:B--2---:R-:W-:-:S03]  /*11fd0*/  SEL R9, R28, R29, !P0 ;  /* 0x0000001d1c097207 */ /* 0x004fc60004000000 */
[----:B------:R-:W2:Y:S04]  /*11fe0*/  LDL.LU R24, [R1+0x2a4] ;  /* 0x0002a40001187983 */ /* 0x000ea80000300800 */
[----:B------:R-:W2:Y:S04]  /*11ff0*/  LDL.LU R23, [R1+0x29c] ;  /* 0x00029c0001177983 */ /* 0x000ea80000300800 */
[----:B------:R-:W2:Y:S04]  /*12000*/  LDL.LU R22, [R1+0x28c] ;  /* 0x00028c0001167983 */ /* 0x000ea80000300800 */
[----:B------:R-:W2:Y:S04]  /*12010*/  LDL.LU R10, [R1+0x27c] ;  /* 0x00027c00010a7983 */ /* 0x000ea80000300800 */
[----:B------:R-:W2:Y:S04]  /*12020*/  LDL.LU R8, [R1+0x270] ;  /* 0x0002700001087983 */ /* 0x000ea80000300800 */
[----:B------:R-:W2:Y:S04]  /*12030*/  LDL.LU R21, [R1+0x264] ;  /* 0x0002640001157983 */ /* 0x000ea80000300800 */
[----:B------:R0:W-:Y:S04]  /*12040*/  STL [R1+0x3b0], R11 ;  /* 0x0003b00b01007387 */ /* 0x0001e80000100800 */
[----:B------:R-:W2:Y:S04]  /*12050*/  LDL.LU R20, [R1+0x260] ;  /* 0x0002600001147983 */ /* 0x000ea80000300800 */
[----:B------:R1:W-:Y:S04]  /*12060*/  STL [R1+0x3ac], R9 ;  /* 0x0003ac0901007387 */ /* 0x0003e80000100800 */
[----:B------:R-:W2:Y:S04]  /*12070*/  LDL.LU R19, [R1+0x25c] ;  /* 0x00025c0001137983 */ /* 0x000ea80000300800 */
[----:B------:R-:W2:Y:S04]  /*12080*/  LDL.LU R18, [R1+0x258] ;  /* 0x0002580001127983 */ /* 0x000ea80000300800 */
[----:B------:R-:W2:Y:S04]  /*12090*/  LDL.LU R17, [R1+0x254] ;  /* 0x0002540001117983 */ /* 0x000ea80000300800 */
[----:B------:R-:W2:Y:S04]  /*120a0*/  LDL.LU R16, [R1+0x250] ;  /* 0x0002500001107983 */ /* 0x000ea80000300800 */
[----:B------:R-:W2:Y:S04]  /*120b0*/  LDL.LU R15, [R1+0x24c] ;  /* 0x00024c00010f7983 */ /* 0x000ea80000300800 */
[----:B------:R-:W2:Y:S04]  /*120c0*/  LDL.LU R14, [R1+0x248] ;  /* 0x00024800010e7983 */ /* 0x000ea80000300800 */
[----:B------:R-:W2:Y:S04]  /*120d0*/  LDL.LU R13, [R1+0x244] ;  /* 0x00024400010d7983 */ /* 0x000ea80000300800 */
[----:B------:R-:W2:Y:S04]  /*120e0*/  LDL.LU R12, [R1+0x240] ;  /* 0x00024000010c7983 */ /* 0x000ea80000300800 */
[----:B0-----:R-:W2:Y:S04]  /*120f0*/  LDL.LU R11, [R1+0x23c] ;  /* 0x00023c00010b7983 */ /* 0x001ea80000300800 */
[----:B-1----:R-:W2:Y:S04]  /*12100*/  LDL.LU R9, [R1+0x234] ;  /* 0x0002340001097983 */ /* 0x002ea80000300800 */
[----:B------:R-:W2:Y:S01]  /*12110*/  LDL.LU R29, [R1+0xb8] ;  /* 0x0000b800011d7983 */ /* 0x000ea20000300800 */
[----:B----4-:R-:W-:-:S05]  /*12120*/  SEL R7, R28, R7, !P0 ;  /* 0x000000071c077207 */ /* 0x010fca0004000000 */
[----:B------:R0:W-:Y:S04]  /*12130*/  STL [R1+0x3a8], R7 ;  /* 0x0003a80701007387 */ /* 0x0001e80000100800 */
[----:B0-----:R-:W4:Y:S01]  /*12140*/  LDL.LU R7, [R1+0x258c] ;  /* 0x00258c0001077983 */ /* 0x001f220000300800 */
[C---:B-----5:R-:W-:Y:S02]  /*12150*/  SEL R2, R28.reuse, R2, !P0 ;  /* 0x000000021c027207 */ /* 0x060fe40004000000 */
[C---:B---3--:R-:W-:Y:S02]  /*12160*/  SEL R0, R28.reuse, R0, !P0 ;  /* 0x000000001c007207 */ /* 0x048fe40004000000 */
[----:B----4-:R-:W-:-:S05]  /*12170*/  SEL R7, R28, R7, !P0 ;  /* 0x000000071c077207 */ /* 0x010fca0004000000 */
[----:B------:R0:W-:Y:S02]  /*12180*/  STL [R1+0x3a4], R7 ;  /* 0x0003a40701007387 */ /* 0x0001e40000100800 */
[C---:B0-----:R-:W-:Y:S02]  /*12190*/  SEL R7, R28.reuse, R6, !P0 ;  /* 0x000000061c077207 */ /* 0x041fe40004000000 */
[C---:B------:R-:W-:Y:S02]  /*121a0*/  SEL R6, R28.reuse, R5, !P0 ;  /* 0x000000051c067207 */ /* 0x040fe40004000000 */
[C---:B------:R-:W-:Y:S01]  /*121b0*/  SEL R5, R28.reuse, R4, !P0 ;  /* 0x000000041c057207 */ /* 0x040fe20004000000 */
[----:B------:R-:W-:Y:S01]  /*121c0*/  STL [R1+0x398], R7 ;  /* 0x0003980701007387 */ /* 0x000fe20000100800 */
[C---:B------:R-:W-:Y:S02]  /*121d0*/  SEL R4, R28.reuse, R3, !P0 ;  /* 0x000000031c047207 */ /* 0x040fe40004000000 */
[C---:B------:R-:W-:Y:S01]  /*121e0*/  SEL R3, R28.reuse, R27, !P0 ;  /* 0x0000001b1c037207 */ /* 0x040fe20004000000 */
[----:B------:R-:W-:Y:S04]  /*121f0*/  STL [R1+0x394], R6 ;  /* 0x0003940601007387 */ /* 0x000fe80000100800 */
[----:B------:R-:W-:Y:S04]  /*12200*/  STL [R1+0x390], R5 ;  /* 0x0003900501007387 */ /* 0x000fe80000100800 */
[----:B------:R0:W-:Y:S04]  /*12210*/  STL [R1+0x38c], R2 ;  /* 0x00038c0201007387 */ /* 0x0001e80000100800 */
[----:B------:R-:W-:Y:S01]  /*12220*/  STL [R1+0x388], R4 ;  /* 0x0003880401007387 */ /* 0x000fe20000100800 */
[----:B0-----:R-:W-:-:S03]  /*12230*/  SEL R2, R28, R26, !P0 ;  /* 0x0000001a1c027207 */ /* 0x001fc60004000000 */
[----:B------:R0:W-:Y:S04]  /*12240*/  STL [R1+0x384], R3 ;  /* 0x0003840301007387 */ /* 0x0001e80000100800 */
[----:B------:R2:W-:Y:S01]  /*12250*/  STL [R1+0x380], R2 ;  /* 0x0003800201007387 */ /* 0x0005e20000100800 */
[----:B0-----:R-:W-:-:S03]  /*12260*/  SEL R3, R28, R25, !P0 ;  /* 0x000000191c037207 */ /* 0x001fc60004000000 */
[----:B------:R0:W-:Y:S01]  /*12270*/  STL [R1+0x37c], R0 ;  /* 0x00037c0001007387 */ /* 0x0001e20000100800 */
[----:B--2---:R-:W-:-:S03]  /*12280*/  SEL R2, R28, R24, !P0 ;  /* 0x000000181c027207 */ /* 0x004fc60004000000 */
        /* <DEDUP_REMOVED lines=46> */
[----:B------:R-:W5:Y:S01]  /*12570*/  LDL.LU R27, [R1+0x78] ;  /* 0x00007800011b7983 */ /* 0x000f620000300800 */
[----:B--2---:R-:W-:-:S03]  /*12580*/  SEL R10, R28, R10, !P0 ;  /* 0x0000000a1c0a7207 */ /* 0x004fc60004000000 */
[----:B------:R-:W2:Y:S04]  /*12590*/  LDL.LU R26, [R1+0x70] ;  /* 0x00007000011a7983 */ /* 0x000ea80000300800 */
[----:B-1----:R-:W2:Y:S01]  /*125a0*/  LDL.LU R0, [R1+0x1d0] ;  /* 0x0001d00001007983 */ /* 0x002ea20000300800 */
        /* <DEDUP_REMOVED lines=39> */
[----:B--2---:R-:W-:-:S02]  /*12820*/  SEL R4, R28, R26, !P0 ;  /* 0x0000001a1c047207 */ /* 0x004fc40004000000 */
[----:B0-----:R-:W-:-:S03]  /*12830*/  SEL R3, R28, R0, !P0 ;  /* 0x000000001c037207 */ /* 0x001fc60004000000 */
[----:B------:R-:W-:Y:S01]  /*12840*/  STL [R1+0x270], R4 ;  /* 0x0002700401007387 */ /* 0x000fe20000100800 */
[C---:B---3--:R-:W-:Y:S02]  /*12850*/  SEL R0, R28.reuse, R24, !P0 ;  /* 0x000000181c007207 */ /* 0x048fe40004000000 */
[C---:B-1----:R-:W-:Y:S01]  /*12860*/  SEL R2, R28.reuse, R25, !P0 ;  /* 0x000000191c027207 */ /* 0x042fe20004000000 */
[----:B------:R0:W-:Y:S04]  /*12870*/  STL [R1+0x264], R3 ;  /* 0x0002640301007387 */ /* 0x0001e80000100800 */
[----:B------:R1:W-:Y:S01]  /*12880*/  STL [R1+0x260], R2 ;  /* 0x0002600201007387 */ /* 0x0003e20000100800 */
[----:B0-----:R-:W-:-:S03]  /*12890*/  SEL R3, R28, R23, !P0 ;  /* 0x000000171c037207 */ /* 0x001fc60004000000 */
[----:B------:R0:W-:Y:S01]  /*128a0*/  STL [R1+0x25c], R0 ;  /* 0x00025c0001007387 */ /* 0x0001e20000100800 */
[----:B-1----:R-:W-:-:S03]  /*128b0*/  SEL R2, R28, R9, !P0 ;  /* 0x000000091c027207 */ /* 0x002fc60004000000 */
[----:B------:R1:W-:Y:S04]  /*128c0*/  STL [R1+0x258], R3 ;  /* 0x0002580301007387 */ /* 0x0003e80000100800 */
[----:B------:R-:W2:Y:S01]  /*128d0*/  LDL.LU R9, [R1+0x1e4] ;  /* 0x0001e40001097983 */ /* 0x000ea20000300800 */
[----:B0-----:R-:W-:-:S03]  /*128e0*/  SEL R0, R28, R29, !P0 ;  /* 0x0000001d1c007207 */ /* 0x001fc60004000000 */
[----:B------:R0:W-:Y:S04]  /*128f0*/  STL [R1+0x254], R2 ;  /* 0x0002540201007387 */ /* 0x0001e80000100800 */
[----:B------:R-:W3:Y:S01]  /*12900*/  LDL.LU R29, [R1+0x1e0] ;  /* 0x0001e000011d7983 */ /* 0x000ee20000300800 */
[----:B-1----:R-:W-:-:S03]  /*12910*/  SEL R3, R28, R20, !P0 ;  /* 0x000000141c037207 */ /* 0x002fc60004000000 */
[----:B------:R1:W-:Y:S01]  /*12920*/  STL [R1+0x250], R0 ;  /* 0x0002500001007387 */ /* 0x0003e20000100800 */
[C---:B0-----:R-:W-:Y:S02]  /*12930*/  SEL R2, R28.reuse, R22, !P0 ;  /* 0x000000161c027207 */ /* 0x041fe40004000000 */
[----:B-1----:R-:W-:-:S03]  /*12940*/  SEL R0, R28, R21, !P0 ;  /* 0x000000151c007207 */ /* 0x002fc60004000000 */
        /* <DEDUP_REMOVED lines=32> */
[----:B------:R-:W5:Y:S01]  /*12b50*/  LDL.LU R3, [R1+0x1ac] ;  /* 0x0001ac0001037983 */ /* 0x000f620000300800 */
[----:B--2---:R-:W-:-:S03]  /*12b60*/  SEL R11, R28, R9, !P0 ;  /* 0x000000091c0b7207 */ /* 0x004fc60004000000 */
[----:B------:R-:W2:Y:S04]  /*12b70*/  LDL.LU R27, [R1+0x1c4] ;  /* 0x0001c400011b7983 */ /* 0x000ea80000300800 */
[----:B------:R-:W2:Y:S01]  /*12b80*/  LDL.LU R26, [R1+0x1c8] ;  /* 0x0001c800011a7983 */ /* 0x000ea20000300800 */
[----:B---3--:R-:W-:-:S03]  /*12b90*/  SEL R9, R28, R29, !P0 ;  /* 0x0000001d1c097207 */ /* 0x008fc60004000000 */
[----:B-1----:R-:W3:Y:S04]  /*12ba0*/  LDL.LU R0, [R1+0x1b0] ;  /* 0x0001b00001007983 */ /* 0x002ee80000300800 */
        /* <DEDUP_REMOVED lines=33> */
[----:B--2---:R-:W-:-:S03]  /*12dc0*/  SEL R3, R28, R26, !P0 ;  /* 0x0000001a1c037207 */ /* 0x004fc60004000000 */
[----:B------:R0:W-:Y:S04]  /*12dd0*/  STL [R1+0x1f8], R4 ;  /* 0x0001f80401007387 */ /* 0x0001e80000100800 */
[----:B------:R-:W-:Y:S01]  /*12de0*/  STL [R1+0x1f4], R5 ;  /* 0x0001f40501007387 */ /* 0x000fe20000100800 */
[----:B0-----:R-:W-:-:S03]  /*12df0*/  SEL R4, R28, R27, !P0 ;  /* 0x0000001b1c047207 */ /* 0x001fc60004000000 */
[----:B------:R3:W-:Y:S04]  /*12e00*/  STL [R1+0x1f0], R2 ;  /* 0x0001f00201007387 */ /* 0x0007e80000100800 */
[----:B------:R-:W-:Y:S04]  /*12e10*/  STL [R1+0x1ec], R4 ;  /* 0x0001ec0401007387 */ /* 0x000fe80000100800 */
[----:B------:R0:W-:Y:S01]  /*12e20*/  STL [R1+0x1e8], R3 ;  /* 0x0001e80301007387 */ /* 0x0001e20000100800 */
[C---:B---3--:R-:W-:Y:S02]  /*12e30*/  SEL R2, R28.reuse, R0, !P0 ;  /* 0x000000001c027207 */ /* 0x048fe40004000000 */
[----:B------:R-:W-:-:S03]  /*12e40*/  SEL R0, R28, R25, !P0 ;  /* 0x000000191c007207 */ /* 0x000fc60004000000 */
[----:B------:R1:W-:Y:S01]  /*12e50*/  STL [R1+0x1e4], R2 ;  /* 0x0001e40201007387 */ /* 0x0003e20000100800 */
[----:B0-----:R-:W-:-:S03]  /*12e60*/  SEL R3, R28, R24, !P0 ;  /* 0x000000181c037207 */ /* 0x001fc60004000000 */
[----:B------:R0:W-:Y:S04]  /*12e70*/  STL [R1+0x1e0], R0 ;  /* 0x0001e00001007387 */ /* 0x0001e80000100800 */
[----:B------:R2:W-:Y:S01]  /*12e80*/  STL [R1+0x1dc], R3 ;  /* 0x0001dc0301007387 */ /* 0x0005e20000100800 */
[----:B-1----:R-:W-:-:S03]  /*12e90*/  SEL R2, R28, R10, !P0 ;  /* 0x0000000a1c027207 */ /* 0x002fc60004000000 */
[----:B------:R-:W3:Y:S01]  /*12ea0*/  LDL.LU R10, [R1+0x168] ;  /* 0x00016800010a7983 */ /* 0x000ee20000300800 */
[----:B0-----:R-:W-:-:S03]  /*12eb0*/  SEL R0, R28, R8, !P0 ;  /* 0x000000081c007207 */ /* 0x001fc60004000000 */
        /* <DEDUP_REMOVED lines=39> */
[----:B------:R-:W5:Y:S01]  /*13130*/  LDL.LU R2, [R1+0x148] ;  /* 0x0001480001027983 */ /* 0x000f620000300800 */
[----:B---3--:R-:W-:-:S03]  /*13140*/  SEL R10, R28, R10, !P0 ;  /* 0x0000000a1c0a7207 */ /* 0x008fc60004000000 */
[----:B------:R-:W3:Y:S04]  /*13150*/  LDL.LU R3, [R1+0x144] ;  /* 0x0001440001037983 */ /* 0x000ee80000300800 */
[----:B------:R-:W3:Y:S01]  /*13160*/  LDL.LU R27, [R1+0x140] ;  /* 0x00014000011b7983 */ /* 0x000ee20000300800 */
[----:B--2---:R-:W-:-:S03]  /*13170*/  SEL R8, R28, R8, !P0 ;  /* 0x000000081c087207 */ /* 0x004fc60004000000 */
[----:B------:R-:W2:Y:S04]  /*13180*/  LDL.LU R26, [R1+0x13c] ;  /* 0x00013c00011a7983 */ /* 0x000ea80000300800 */
[----:B-1----:R-:W3:Y:S04]  /*13190*/  LDL.LU R0, [R1+0x134] ;  /* 0x0001340001007983 */ /* 0x002ee80000300800 */
        /* <DEDUP_REMOVED lines=20> */
[----:B-1----:R-:W2:Y:S01]  /*132e0*/  LDL.LU R8, [R1+0xec] ;  /* 0x0000ec0001087983 */ /* 0x002ea20000300800 */
        /* <DEDUP_REMOVED lines=17> */
[----:B--2---:R-:W-:-:S03]  /*13400*/  SEL R2, R28, R26, !P0 ;  /* 0x0000001a1c027207 */ /* 0x004fc60004000000 */
        /* <DEDUP_REMOVED lines=13> */
[----:B-1----:R-:W-:-:S05]  /*134e0*/  SEL R0, R28, R24, !P0 ;  /* 0x000000181c007207 */ /* 0x002fca0004000000 */
        /* <DEDUP_REMOVED lines=61> */
[----:B------:R-:W3:Y:S04]  /*138c0*/  LDL.LU R3, [R1+0x4] ;  /* 0x0000040001037983 */ /* 0x000ee80000300800 */
[----:B-1----:R-:W3:Y:S01]  /*138d0*/  LDL.LU R0, [R1] ;  /* 0x0000000001007983 */ /* 0x002ee20000300800 */
[----:B----4-:R-:W-:-:S05]  /*138e0*/  SEL R7, R28, R7, !P0 ;  /* 0x000000071c077207 */ /* 0x010fca0004000000 */
[----:B------:R0:W-:Y:S04]  /*138f0*/  STL [R1+0x108], R7 ;  /* 0x0001080701007387 */ /* 0x0001e80000100800 */
[----:B0-----:R-:W4:Y:S01]  /*13900*/  LDL.LU R7, [R1+0x257c] ;  /* 0x00257c0001077983 */ /* 0x001f220000300800 */
[C---:B-----5:R-:W-:Y:S02]  /*13910*/  SEL R6, R28.reuse, R6, !P0 ;  /* 0x000000061c067207 */ /* 0x060fe40004000000 */
[C---:B------:R-:W-:Y:S02]  /*13920*/  SEL R5, R28.reuse, R5, !P0 ;  /* 0x000000051c057207 */ /* 0x040fe40004000000 */
[C---:B------:R-:W-:Y:S02]  /*13930*/  SEL R4, R28.reuse, R4, !P0 ;  /* 0x000000041c047207 */ /* 0x040fe40004000000 */
[----:B--2---:R-:W-:-:S02]  /*13940*/  SEL R27, R28, R27, !P0 ;  /* 0x0000001b1c1b7207 */ /* 0x004fc40004000000 */
[C---:B------:R-:W-:Y:S02]  /*13950*/  SEL R26, R28.reuse, R26, !P0 ;  /* 0x0000001a1c1a7207 */ /* 0x040fe40004000000 */
[C---:B---3--:R-:W-:Y:S02]  /*13960*/  SEL R25, R28.reuse, R25, !P0 ;  /* 0x000000191c197207 */ /* 0x048fe40004000000 */
[C---:B------:R-:W-:Y:S02]  /*13970*/  SEL R24, R28.reuse, R24, !P0 ;  /* 0x000000181c187207 */ /* 0x040fe40004000000 */
[C---:B------:R-:W-:Y:S02]  /*13980*/  SEL R23, R28.reuse, R23, !P0 ;  /* 0x000000171c177207 */ /* 0x040fe40004000000 */
[C---:B------:R-:W-:Y:S02]  /*13990*/  SEL R22, R28.reuse, R22, !P0 ;  /* 0x000000161c167207 */ /* 0x040fe40004000000 */
[----:B------:R-:W-:-:S02]  /*139a0*/  SEL R8, R28, R8, !P0 ;  /* 0x000000081c087207 */ /* 0x000fc40004000000 */
[----:B----4-:R-:W-:-:S05]  /*139b0*/  SEL R7, R28, R7, !P0 ;  /* 0x000000071c077207 */ /* 0x010fca0004000000 */
[----:B------:R0:W-:Y:S04]  /*139c0*/  STL [R1+0x104], R7 ;  /* 0x0001040701007387 */ /* 0x0001e80000100800 */
[----:B0-----:R-:W2:Y:S04]  /*139d0*/  LDL.LU R7, [R1+0x2578] ;  /* 0x0025780001077983 */ /* 0x001ea80000300800 */
[----:B------:R0:W-:Y:S04]  /*139e0*/  STL [R1+0x100], R6 ;  /* 0x0001000601007387 */ /* 0x0001e80000100800 */
[----:B0-----:R-:W3:Y:S04]  /*139f0*/  LDL.LU R6, [R1+0x2574] ;  /* 0x0025740001067983 */ /* 0x001ee80000300800 */
[----:B------:R0:W-:Y:S04]  /*13a00*/  STL [R1+0xfc], R5 ;  /* 0x0000fc0501007387 */ /* 0x0001e80000100800 */
[----:B0-----:R-:W4:Y:S04]  /*13a10*/  LDL.LU R5, [R1+0x2570] ;  /* 0x0025700001057983 */ /* 0x001f280000300800 */
[----:B------:R0:W-:Y:S04]  /*13a20*/  STL [R1+0xf8], R4 ;  /* 0x0000f80401007387 */ /* 0x0001e80000100800 */
[----:B0-----:R-:W5:Y:S04]  /*13a30*/  LDL.LU R4, [R1+0x256c] ;  /* 0x00256c0001047983 */ /* 0x001f680000300800 */
        /* <DEDUP_REMOVED lines=13> */
[----:B0-----:R-:W4:Y:S01]  /*13b10*/  LDL.LU R8, [R1+0x2550] ;  /* 0x0025500001087983 */ /* 0x001f220000300800 */
[----:B------:R-:W-:-:S02]  /*13b20*/  SEL R21, R28, R21, !P0 ;  /* 0x000000151c157207 */ /* 0x000fc40004000000 */
[C---:B------:R-:W-:Y:S02]  /*13b30*/  SEL R20, R28.reuse, R20, !P0 ;  /* 0x000000141c147207 */ /* 0x040fe40004000000 */
[C---:B------:R-:W-:Y:S02]  /*13b40*/  SEL R19, R28.reuse, R19, !P0 ;  /* 0x000000131c137207 */ /* 0x040fe40004000000 */
[C---:B------:R-:W-:Y:S02]  /*13b50*/  SEL R18, R28.reuse, R18, !P0 ;  /* 0x000000121c127207 */ /* 0x040fe40004000000 */
[C---:B------:R-:W-:Y:S02]  /*13b60*/  SEL R17, R28.reuse, R17, !P0 ;  /* 0x000000111c117207 */ /* 0x040fe40004000000 */
[C---:B------:R-:W-:Y:S02]  /*13b70*/  SEL R16, R28.reuse, R16, !P0 ;  /* 0x000000101c107207 */ /* 0x040fe40004000000 */
        /* <DEDUP_REMOVED lines=8> */
[----:B----4-:R-:W-:-:S05]  /*13c00*/  SEL R8, R28, R8, !P0 ;  /* 0x000000081c087207 */ /* 0x010fca0004000000 */
[----:B------:R0:W-:Y:S04]  /*13c10*/  STL [R1+0xd4], R8 ;  /* 0x0000d40801007387 */ /* 0x0001e80000100800 */
[----:B0-----:R-:W4:Y:S04]  /*13c20*/  LDL.LU R8, [R1+0xc] ;  /* 0x00000c0001087983 */ /* 0x001f280000300800 */
[----:B------:R0:W-:Y:S04]  /*13c30*/  STL [R1+0xd0], R21 ;  /* 0x0000d01501007387 */ /* 0x0001e80000100800 */
[----:B0-----:R-:W5:Y:S04]  /*13c40*/  LDL.LU R21, [R1+0x254c] ;  /* 0x00254c0001157983 */ /* 0x001f680000300800 */
[----:B------:R0:W-:Y:S04]  /*13c50*/  STL [R1+0xc8], R20 ;  /* 0x0000c81401007387 */ /* 0x0001e80000100800 */
[----:B0-----:R-:W2:Y:S04]  /*13c60*/  LDL.LU R20, [R1+0x2548] ;  /* 0x0025480001147983 */ /* 0x001ea80000300800 */
[----:B------:R0:W-:Y:S04]  /*13c70*/  STL [R1+0xc0], R19 ;  /* 0x0000c01301007387 */ /* 0x0001e80000100800 */
[----:B0-----:R-:W5:Y:S04]  /*13c80*/  LDL.LU R19, [R1+0x2544] ;  /* 0x0025440001137983 */ /* 0x001f680000300800 */
[----:B------:R0:W-:Y:S04]  /*13c90*/  STL [R1+0xbc], R18 ;  /* 0x0000bc1201007387 */ /* 0x0001e80000100800 */
[----:B0-----:R-:W2:Y:S04]  /*13ca0*/  LDL.LU R18, [R1+0x2540] ;  /* 0x0025400001127983 */ /* 0x001ea80000300800 */
        /* <DEDUP_REMOVED lines=19> */
[----:B0-----:R-:W2:Y:S01]  /*13de0*/  LDL.LU R29, [R1+0x2518] ;  /* 0x00251800011d7983 */ /* 0x001ea20000300800 */
[----:B---3--:R-:W-:-:S02]  /*13df0*/  SEL R22, R28, R22, !P0 ;  /* 0x000000161c167207 */ /* 0x008fc40004000000 */
[----:B----4-:R-:W-:-:S05]  /*13e00*/  SEL R8, R28, R8, !P0 ;  /* 0x000000081c087207 */ /* 0x010fca0004000000 */
[----:B------:R0:W-:Y:S02]  /*13e10*/  STL [R1+0x10], R8 ;  /* 0x0000100801007387 */ /* 0x0001e40000100800 */
[C---:B0-----:R-:W-:Y:S02]  /*13e20*/  SEL R8, R28.reuse, R2, !P0 ;  /* 0x000000021c087207 */ /* 0x041fe40004000000 */
[C---:B------:R-:W-:Y:S02]  /*13e30*/  SEL R2, R28.reuse, R3, !P0 ;  /* 0x000000031c027207 */ /* 0x040fe40004000000 */
[C---:B------:R-:W-:Y:S01]  /*13e40*/  SEL R3, R28.reuse, R0, !P0 ;  /* 0x000000001c037207 */ /* 0x040fe20004000000 */
[----:B------:R-:W-:Y:S04]  /*13e50*/  STL [R1+0xc], R8 ;  /* 0x00000c0801007387 */ /* 0x000fe80000100800 */
[----:B------:R-:W3:Y:S04]  /*13e60*/  LDL.LU R0, [R1+0x404] ;  /* 0x0004040001007983 */ /* 0x000ee80000300800 */
[----:B------:R-:W-:Y:S04]  /*13e70*/  STL [R1+0x8], R2 ;  /* 0x0000080201007387 */ /* 0x000fe80000100800 */
[----:B------:R0:W-:Y:S04]  /*13e80*/  STL [R1+0x2478], R3 ;  /* 0x0024780301007387 */ /* 0x0001e80000100800 */
[----:B0-----:R-:W4:Y:S01]  /*13e90*/  LDL.LU R3, [R1+0x268] ;  /* 0x0002680001037983 */ /* 0x001f220000300800 */
[----:B-----5:R-:W-:-:S02]  /*13ea0*/  SEL R19, R28, R19, !P0 ;  /* 0x000000131c137207 */ /* 0x020fc40004000000 */
[C---:B--2---:R-:W-:Y:S02]  /*13eb0*/  SEL R20, R28.reuse, R20, !P0 ;  /* 0x000000141c147207 */ /* 0x044fe40004000000 */
        /* <DEDUP_REMOVED lines=11> */
[----:B------:R-:W-:-:S03]  /*13f70*/  SEL R29, R28, R9, !P0 ;  /* 0x000000091c1d7207 */ /* 0x000fc60004000000 */
[----:B------:R0:W-:Y:S04]  /*13f80*/  STL [R1+0x247c], R2 ;  /* 0x00247c0201007387 */ /* 0x0001e80000100800 */
[----:B0-----:R-:W2:Y:S04]  /*13f90*/  LDL.LU R2, [R1+0x238] ;  /* 0x0002380001027983 */ /* 0x001ea80000300800 */
[----:B------:R0:W-:Y:S04]  /*13fa0*/  STL [R1+0x2480], R29 ;  /* 0x0024801d01007387 */ /* 0x0001e80000100800 */
[----:B0-----:R-:W5:Y:S04]  /*13fb0*/  LDL.LU R29, [R1+0x160] ;  /* 0x00016000011d7983 */ /* 0x001f680000300800 */
[----:B------:R0:W-:Y:S04]  /*13fc0*/  STL [R1+0x2484], R10 ;  /* 0x0024840a01007387 */ /* 0x0001e80000100800 */
[----:B0-----:R-:W4:Y:S04]  /*13fd0*/  LDL.LU R10, [R1+0x114] ;  /* 0x00011400010a7983 */ /* 0x001f280000300800 */
        /* <DEDUP_REMOVED lines=23> */
[----:B0-----:R-:W2:Y:S01]  /*14150*/  LDL.LU R22, [R1+0x44] ;  /* 0x0000440001167983 */ /* 0x001ea20000300800 */
[----:B------:R-:W-:-:S05]  /*14160*/  SEL R23, R28, R23, !P0 ;  /* 0x000000171c177207 */ /* 0x000fca0004000000 */
[----:B------:R0:W-:Y:S01]  /*14170*/  STL [R1+0x24b8], R23 ;  /* 0x0024b81701007387 */ /* 0x0001e20000100800 */
[C---:B------:R-:W-:Y:S02]  /*14180*/  SEL R24, R28.reuse, R24, !P0 ;  /* 0x000000181c187207 */ /* 0x040fe40004000000 */
[C---:B------:R-:W-:Y:S01]  /*14190*/  SEL R25, R28.reuse, R25, !P0 ;  /* 0x000000191c197207 */ /* 0x040fe20004000000 */
[----:B0-----:R-:W0:Y:S02]  /*141a0*/  S2R R23, SR_TID.X ;  /* 0x0000000000177919 */ /* 0x001e240000002100 */
[----:B------:R-:W-:Y:S04]  /*141b0*/  STL [R1+0x24bc], R24 ;  /* 0x0024bc1801007387 */ /* 0x000fe80000100800 */
[----:B------:R1:W-:Y:S02]  /*141c0*/  STL [R1+0x24c0], R25 ;  /* 0x0024c01901007387 */ /* 0x0003e40000100800 */
[----:B-1----:R-:W1:Y:S01]  /*141d0*/  LDC R25, c[0x0][0x23c] ;  /* 0x00008f00ff197b82 */ /* 0x002e620000000800 */
[----:B------:R-:W-:-:S02]  /*141e0*/  SEL R26, R28, R26, !P0 ;  /* 0x0000001a1c1a7207 */ /* 0x000fc40004000000 */
[C---:B------:R-:W-:Y:S02]  /*141f0*/  SEL R27, R28.reuse, R27, !P0 ;  /* 0x0000001b1c1b7207 */ /* 0x040fe40004000000 */
[----:B0-----:R-:W-:Y:S02]  /*14200*/  LOP3.LUT R23, R23, 0x3f, RZ, 0xc0, !PT ;  /* 0x0000003f17177812 */ /* 0x001fe400078ec0ff */
[C---:B------:R-:W-:Y:S02]  /*14210*/  SEL R8, R28.reuse, R4, !P0 ;  /* 0x000000041c087207 */ /* 0x040fe40004000000 */
[C---:B------:R-:W-:Y:S01]  /*14220*/  SEL R9, R28.reuse, R5, !P0 ;  /* 0x000000051c097207 */ /* 0x040fe20004000000 */
[CC--:B-1----:R-:W-:Y:S02]  /*14230*/  IMAD R24, R23.reuse, R25.reuse, RZ ;  /* 0x0000001917187224 */ /* 0x0c2fe400078e02ff */
[----:B------:R-:W-:Y:S01]  /*14240*/  IMAD R23, R23, R25, RZ ;  /* 0x0000001917177224 */ /* 0x000fe200078e02ff */
[----:B------:R-:W-:-:S03]  /*14250*/  SEL R6, R28, R6, !P0 ;  /* 0x000000061c067207 */ /* 0x000fc60004000000 */
[----:B------:R-:W-:Y:S01]  /*14260*/  IMAD R23, R25, 0x40, R23 ;  /* 0x0000004019177824 */ /* 0x000fe200078e0217 */
[----:B------:R-:W-:Y:S01]  /*14270*/  STL [R1+0x24c4], R26 ;  /* 0x0024c41a01007387 */ /* 0x000fe20000100800 */
[----:B------:R-:W-:Y:S02]  /*14280*/  SEL R7, R28, R7, !P0 ;  /* 0x000000071c077207 */ /* 0x000fe40004000000 */
[----:B------:R-:W-:Y:S01]  /*14290*/  LEA.HI.X.SX32 R5, R24, UR9, 0x1, P4 ;  /* 0x0000000918057c11 */ /* 0x000fe2000a0f0eff */
[----:B------:R-:W-:Y:S01]  /*142a0*/  STL [R1+0x24c8], R27 ;  /* 0x0024c81b01007387 */ /* 0x000fe20000100800 */
[----:B------:R-:W-:Y:S01]  /*142b0*/  LEA.HI.X.SX32 R4, R23, UR9, 0x1, P6 ;  /* 0x0000000917047c11 */ /* 0x000fe2000b0f0eff */
[----:B---3--:R-:W-:Y:S01]  /*142c0*/  IMAD R0, R0, UR5, RZ ;  /* 0x0000000500007c24 */ /* 0x008fe2000f8e02ff */
[----:B------:R-:W-:Y:S01]  /*142d0*/  ULDC.64 UR8, c[0x0][0x210] ;  /* 0x0000840000087ab9 */ /* 0x000fe20000000a00 */
[----:B------:R-:W-:Y:S04]  /*142e0*/  STL [R1+0x24cc], R8 ;  /* 0x0024cc0801007387 */ /* 0x000fe80000100800 */
[----:B------:R-:W-:Y:S04]  /*142f0*/  STL [R1+0x24d0], R9 ;  /* 0x0024d00901007387 */ /* 0x000fe80000100800 */
[----:B------:R-:W-:Y:S04]  /*14300*/  STL [R1+0x24d4], R6 ;  /* 0x0024d40601007387 */ /* 0x000fe80000100800 */
[----:B------:R-:W-:Y:S04]  /*14310*/  STL [R1+0x24d8], R7 ;  /* 0x0024d80701007387 */ /* 0x000fe80000100800 */
[----:B------:R-:W-:Y:S04]  /*14320*/  STL [R1+0x244c], R5 ;  /* 0x00244c0501007387 */ /* 0x000fe80000100800 */
[----:B------:R-:W-:Y:S04]  /*14330*/  STL [R1+0x2450], R4 ;  /* 0x0024500401007387 */ /* 0x000fe80000100800 */
[----:B------:R4:W-:Y:S02]  /*14340*/  STL [R1+0x23ec], R0 ;  /* 0x0023ec0001007387 */ /* 0x0009e40000100800 */
[----:B----4-:R-:W-:-:S02]  /*14350*/  IMAD R0, R19, UR10, RZ ;  /* 0x0000000a13007c24 */ /* 0x010fc4000f8e02ff */
[----:B-----5:R-:W-:Y:S02]  /*14360*/  IMAD R5, R21, UR10, RZ ;  /* 0x0000000a15057c24 */ /* 0x020fe4000f8e02ff */
[----:B--2---:R-:W-:-:S05]  /*14370*/  IMAD R4, R22, UR10, RZ ;  /* 0x0000000a16047c24 */ /* 0x004fca000f8e02ff */
[----:B------:R0:W-:Y:S04]  /*14380*/  STL [R1+0x24dc], R4 ;  /* 0x0024dc0401007387 */ /* 0x0001e80000100800 */
[----:B------:R1:W-:Y:S01]  /*14390*/  STL [R1+0x24e0], R5 ;  /* 0x0024e00501007387 */ /* 0x0003e20000100800 */
[----:B0-----:R-:W-:Y:S02]  /*143a0*/  IMAD R4, R18, UR10, RZ ;  /* 0x0000000a12047c24 */ /* 0x001fe4000f8e02ff */
[----:B-1----:R-:W-:-:S05]  /*143b0*/  IMAD R5, R20, UR10, RZ ;  /* 0x0000000a14057c24 */ /* 0x002fca000f8e02ff */
[----:B------:R0:W-:Y:S04]  /*143c0*/  STL [R1+0xac], R5 ;  /* 0x0000ac0501007387 */ /* 0x0001e80000100800 */
[----:B------:R1:W-:Y:S04]  /*143d0*/  STL [R1+0xa8], R0 ;  /* 0x0000a80001007387 */ /* 0x0003e80000100800 */
[----:B------:R2:W-:Y:S01]  /*143e0*/  STL [R1+0xa4], R4 ;  /* 0x0000a40401007387 */ /* 0x0005e20000100800 */
[----:B0-----:R-:W-:Y:S02]  /*143f0*/  IMAD R5, R17, UR10, RZ ;  /* 0x0000000a11057c24 */ /* 0x001fe4000f8e02ff */
[----:B-1----:R-:W-:-:S03]  /*14400*/  IMAD R0, R16, UR10, RZ ;  /* 0x0000000a10007c24 */ /* 0x002fc6000f8e02ff */
[----:B------:R0:W-:Y:S01]  /*14410*/  STL [R1+0xa0], R5 ;  /* 0x0000a00501007387 */ /* 0x0001e20000100800 */
[----:B--2---:R-:W-:-:S03]  /*14420*/  IMAD R4, R15, UR10, RZ ;  /* 0x0000000a0f047c24 */ /* 0x004fc6000f8e02ff */
        /* <DEDUP_REMOVED lines=13> */
[----:B------:R-:W-:Y:S04]  /*14500*/  STL [R1+0x80], R4 ;  /* 0x0000800401007387 */ /* 0x000fe80000100800 */
[----:B0-----:R-:W2:Y:S01]  /*14510*/  LDL.LU R5, [R1+0x278] ;  /* 0x0002780001057983 */ /* 0x001ea20000300800 */
[----:B------:R-:W-:Y:S02]  /*14520*/  IMAD R2, R2, UR10, RZ ;  /* 0x0000000a02027c24 */ /* 0x000fe4000f8e02ff */
[----:B-1----:R-:W-:-:S03]  /*14530*/  IMAD R0, R3, UR10, RZ ;  /* 0x0000000a03007c24 */ /* 0x002fc6000f8e02ff */
[----:B------:R-:W-:Y:S04]  /*14540*/  STL [R1+0x7c], R2 ;  /* 0x00007c0201007387 */ /* 0x000fe80000100800 */
[----:B--2---:R0:W-:Y:S04]  /*14550*/  STL [R1+0x2510], R5 ;  /* 0x0025100501007387 */ /* 0x0041e80000100800 */
[----:B------:R-:W-:Y:S04]  /*14560*/  STL [R1+0x78], R0 ;  /* 0x0000780001007387 */ /* 0x000fe80000100800 */
[----:B0-----:R-:W2:Y:S04]  /*14570*/  LDL.LU R5, [R1+0x274] ;  /* 0x0002740001057983 */ /* 0x001ea80000300800 */
[----:B--2---:R0:W-:Y:S04]  /*14580*/  STL [R1+0x2514], R5 ;  /* 0x0025140501007387 */ /* 0x0041e80000100800 */
[----:B0-----:R-:W2:Y:S04]  /*14590*/  LDL.LU R5, [R1+0x26c] ;  /* 0x00026c0001057983 */ /* 0x001ea80000300800 */
[----:B------:R-:W3:Y:S04]  /*145a0*/  LDL.LU R4, [R1+0x280] ;  /* 0x0002800001047983 */ /* 0x000ee80000300800 */
        /* <DEDUP_REMOVED lines=25> */
[----:B------:R-:W3:Y:S04]  /*14740*/  LDL.LU R2, [R1+0x30c] ;  /* 0x00030c0001027983 */ /* 0x000ee80000300800 */
[----:B------:R-:W5:Y:S01]  /*14750*/  LDL.LU R3, [R1+0x310] ;  /* 0x0003100001037983 */ /* 0x000f620000300800 */
[----:B--2---:R-:W-:-:S05]  /*14760*/  IMAD R5, R5, UR10, RZ ;  /* 0x0000000a05057c24 */ /* 0x004fca000f8e02ff */
[----:B------:R0:W-:Y:S04]  /*14770*/  STL [R1+0x74], R5 ;  /* 0x0000740501007387 */ /* 0x0001e80000100800 */
[----:B0-----:R-:W2:Y:S02]  /*14780*/  LDL.LU R5, [R1+0x2514] ;  /* 0x0025140001057983 */ /* 0x001ea40000300800 */
[----:B--2---:R-:W-:-:S05]  /*14790*/  IMAD R5, R5, UR10, RZ ;  /* 0x0000000a05057c24 */ /* 0x004fca000f8e02ff */
[----:B------:R0:W-:Y:S04]  /*147a0*/  STL [R1+0x70], R5 ;  /* 0x0000700501007387 */ /* 0x0001e80000100800 */
[----:B0-----:R-:W2:Y:S01]  /*147b0*/  LDL.LU R5, [R1+0x2510] ;  /* 0x0025100001057983 */ /* 0x001ea20000300800 */
[----:B---3--:R-:W-:Y:S02]  /*147c0*/  IMAD R2, R2, UR10, RZ ;  /* 0x0000000a02027c24 */ /* 0x008fe4000f8e02ff */
[----:B--2---:R-:W-:-:S05]  /*147d0*/  IMAD R5, R5, UR10, RZ ;  /* 0x0000000a05057c24 */ /* 0x004fca000f8e02ff */
[----:B------:R0:W-:Y:S02]  /*147e0*/  STL [R1+0x6c], R5 ;  /* 0x00006c0501007387 */ /* 0x0001e40000100800 */
[----:B0-----:R-:W-:Y:S02]  /*147f0*/  IMAD R5, R4, UR10, RZ ;  /* 0x0000000a04057c24 */ /* 0x001fe4000f8e02ff */
[----:B----4-:R-:W-:Y:S02]  /*14800*/  IMAD R4, R0, UR10, RZ ;  /* 0x0000000a00047c24 */ /* 0x010fe4000f8e02ff */
[----:B-----5:R-:W-:Y:S01]  /*14810*/  IMAD R0, R7, UR10, RZ ;  /* 0x0000000a07007c24 */ /* 0x020fe2000f8e02ff */
[----:B------:R0:W-:Y:S04]  /*14820*/  STL [R1+0x68], R5 ;  /* 0x0000680501007387 */ /* 0x0001e80000100800 */
[----:B------:R1:W-:Y:S01]  /*14830*/  STL [R1+0x64], R4 ;  /* 0x0000640401007387 */ /* 0x0003e20000100800 */
[----:B0-----:R-:W-:-:S03]  /*14840*/  IMAD R5, R28, UR10, RZ ;  /* 0x0000000a1c057c24 */ /* 0x001fc6000f8e02ff */
[----:B------:R0:W-:Y:S01]  /*14850*/  STL [R1+0x60], R0 ;  /* 0x0000600001007387 */ /* 0x0001e20000100800 */
[----:B-1----:R-:W-:-:S03]  /*14860*/  IMAD R4, R6, UR10, RZ ;  /* 0x0000000a06047c24 */ /* 0x002fc6000f8e02ff */
        /* <DEDUP_REMOVED lines=36> */
[----:B------:R-:W-:Y:S04]  /*14ab0*/  STL [R1+0x294], R5 ;  /* 0x0002940501007387 */ /* 0x000fe80000100800 */
[----:B------:R1:W-:Y:S01]  /*14ac0*/  STL [R1+0x298], R4 ;  /* 0x0002980401007387 */ /* 0x0003e20000100800 */
[----:B0-----:R-:W-:-:S05]  /*14ad0*/  IMAD R0, R11, UR10, RZ ;  /* 0x0000000a0b007c24 */ /* 0x001fca000f8e02ff */
[----:B------:R0:W-:Y:S01]  /*14ae0*/  STL [R1+0x2a0], R0 ;  /* 0x0002a00001007387 */ /* 0x0001e20000100800 */
[----:B-1----:R-:W-:-:S05]  /*14af0*/  IMAD R4, R29, UR10, RZ ;  /* 0x0000000a1d047c24 */ /* 0x002fca000f8e02ff */
[----:B------:R1:W-:Y:S01]  /*14b00*/  STL [R1+0x2ac], R4 ;  /* 0x0002ac0401007387 */ /* 0x0003e20000100800 */
[----:B0-----:R-:W-:-:S03]  /*14b10*/  IMAD R0, R3, UR10, RZ ;  /* 0x0000000a03007c24 */ /* 0x001fc6000f8e02ff */
[----:B------:R-:W2:Y:S04]  /*14b20*/  LDL.LU R5, [R1+0x31c] ;  /* 0x00031c0001057983 */ /* 0x000ea80000300800 */
[----:B------:R-:W-:Y:S04]  /*14b30*/  STL [R1+0x2b0], R2 ;  /* 0x0002b00201007387 */ /* 0x000fe80000100800 */
[----:B-1----:R-:W3:Y:S04]  /*14b40*/  LDL.LU R4, [R1+0x330] ;  /* 0x0003300001047983 */ /* 0x002ee80000300800 */
        /* <DEDUP_REMOVED lines=19> */
[----:B------:R-:W-:-:S03]  /*14c80*/  IMAD R28, R10, UR10, RZ ;  /* 0x0000000a0a1c7c24 */ /* 0x000fc6000f8e02ff */
        /* <DEDUP_REMOVED lines=8> */
[----:B------:R-:W-:Y:S04]  /*14d10*/  STL [R1+0x2a8], R28 ;  /* 0x0002a81c01007387 */ /* 0x000fe80000100800 */
[----:B------:R0:W-:Y:S04]  /*14d20*/  STL [R1+0x24e4], R28 ;  /* 0x0024e41c01007387 */ /* 0x0001e80000100800 */
[----:B0-----:R-:W2:Y:S01]  /*14d30*/  LDL.LU R28, [R1+0x318] ;  /* 0x00031800011c7983 */ /* 0x001ea20000300800 */
[----:B---3--:R-:W-:-:S02]  /*14d40*/  IMAD R4, R4, UR10, RZ ;  /* 0x0000000a04047c24 */ /* 0x008fc4000f8e02ff */
[----:B--2---:R-:W-:-:S05]  /*14d50*/  IMAD R28, R28, UR10, RZ ;  /* 0x0000000a1c1c7c24 */ /* 0x004fca000f8e02ff */
[----:B------:R0:W-:Y:S02]  /*14d60*/  STL [R1+0x2bc], R28 ;  /* 0x0002bc1c01007387 */ /* 0x0001e40000100800 */
[----:B0-----:R-:W-:Y:S02]  /*14d70*/  IMAD R28, R5, UR10, RZ ;  /* 0x0000000a051c7c24 */ /* 0x001fe4000f8e02ff */
[----:B----4-:R-:W-:Y:S02]  /*14d80*/  IMAD R5, R0, UR10, RZ ;  /* 0x0000000a00057c24 */ /* 0x010fe4000f8e02ff */
[----:B-----5:R-:W-:Y:S01]  /*14d90*/  IMAD R0, R7, UR10, RZ ;  /* 0x0000000a07007c24 */ /* 0x020fe2000f8e02ff */
[----:B------:R-:W-:Y:S04]  /*14da0*/  STL [R1+0x2c0], R28 ;  /* 0x0002c01c01007387 */ /* 0x000fe80000100800 */
[----:B------:R0:W-:Y:S04]  /*14db0*/  STL [R1+0x2c4], R4 ;  /* 0x0002c40401007387 */ /* 0x0001e80000100800 */
[----:B------:R1:W-:Y:S01]  /*14dc0*/  STL [R1+0x2cc], R5 ;  /* 0x0002cc0501007387 */ /* 0x0003e20000100800 */
[----:B0-----:R-:W-:-:S03]  /*14dd0*/  IMAD R4, R6, UR10, RZ ;  /* 0x0000000a06047c24 */ /* 0x001fc6000f8e02ff */
[----:B------:R0:W-:Y:S01]  /*14de0*/  STL [R1+0x2d0], R0 ;  /* 0x0002d00001007387 */ /* 0x0001e20000100800 */
[----:B-1----:R-:W-:-:S03]  /*14df0*/  IMAD R5, R9, UR10, RZ ;  /* 0x0000000a09057c24 */ /* 0x002fc6000f8e02ff */
        /* <DEDUP_REMOVED lines=38> */
[----:B------:R-:W-:Y:S01]  /*15060*/  STL [R1+0x39c], R5 ;  /* 0x00039c0501007387 */ /* 0x000fe20000100800 */
[----:B--2---:R-:W-:-:S03]  /*15070*/  IMAD R4, R29, UR10, RZ ;  /* 0x0000000a1d047c24 */ /* 0x004fc6000f8e02ff */
[----:B------:R0:W-:Y:S04]  /*15080*/  STL [R1+0x3a0], R0 ;  /* 0x0003a00001007387 */ /* 0x0001e80000100800 */
[----:B------:R-:W-:Y:S04]  /*15090*/  STL [R1+0x3b8], R4 ;  /* 0x0003b80401007387 */ /* 0x000fe80000100800 */
[----:B------:R-:W2:Y:S01]  /*150a0*/  LDL.LU R28, [R1+0x3a4] ;  /* 0x0003a400011c7983 */ /* 0x000ea20000300800 */
[----:B------:R-:W-:Y:S02]  /*150b0*/  IMAD R2, R2, UR10, RZ ;  /* 0x0000000a02027c24 */ /* 0x000fe4000f8e02ff */
[----:B0-----:R-:W-:-:S03]  /*150c0*/  IMAD R0, R3, UR10, RZ ;  /* 0x0000000a03007c24 */ /* 0x001fc6000f8e02ff */
        /* <DEDUP_REMOVED lines=34> */
[----:B--2---:R-:W-:-:S05]  /*152f0*/  IMAD R28, R28, UR10, RZ ;  /* 0x0000000a1c1c7c24 */ /* 0x004fca000f8e02ff */
[----:B------:R0:W-:Y:S04]  /*15300*/  STL [R1+0x3ac], R28 ;  /* 0x0003ac1c01007387 */ /* 0x0001e80000100800 */
[----:B0-----:R-:W2:Y:S02]  /*15310*/  LDL.LU R28, [R1+0x250c] ;  /* 0x00250c00011c7983 */ /* 0x001ea40000300800 */
[----:B--2---:R-:W-:-:S05]  /*15320*/  IMAD R28, R28, UR10, RZ ;  /* 0x0000000a1c1c7c24 */ /* 0x004fca000f8e02ff */
[----:B------:R0:W-:Y:S04]  /*15330*/  STL [R1+0x3a8], R28 ;  /* 0x0003a81c01007387 */ /* 0x0001e80000100800 */
[----:B0-----:R-:W2:Y:S01]  /*15340*/  LDL.LU R28, [R1+0x2508] ;  /* 0x00250800011c7983 */ /* 0x001ea20000300800 */
[----:B----4-:R-:W-:Y:S02]  /*15350*/  IMAD R4, R4, UR10, RZ ;  /* 0x0000000a04047c24 */ /* 0x010fe4000f8e02ff */
[----:B--2---:R-:W-:-:S05]  /*15360*/  IMAD R28, R28, UR10, RZ ;  /* 0x0000000a1c1c7c24 */ /* 0x004fca000f8e02ff */
[----:B------:R3:W-:Y:S02]  /*15370*/  STL [R1+0x3a4], R28 ;  /* 0x0003a41c01007387 */ /* 0x0007e40000100800 */
[----:B---3--:R-:W-:Y:S02]  /*15380*/  IMAD R28, R5, UR10, RZ ;  /* 0x0000000a051c7c24 */ /* 0x008fe4000f8e02ff */
[----:B-----5:R-:W-:Y:S02]  /*15390*/  IMAD R5, R0, UR10, RZ ;  /* 0x0000000a00057c24 */ /* 0x020fe4000f8e02ff */
[----:B------:R-:W-:Y:S01]  /*153a0*/  IMAD R0, R7, UR10, RZ ;  /* 0x0000000a07007c24 */ /* 0x000fe2000f8e02ff */
        /* <DEDUP_REMOVED lines=383> */
[----:B----4-:R-:W-:Y:S02]  /*16ba0*/  IMAD R4, R4, UR10, RZ ;  /* 0x0000000a04047c24 */ /* 0x010fe4000f8e02ff */
[----:B-----5:R-:W-:Y:S02]  /*16bb0*/  IMAD R7, R7, UR10, RZ ;  /* 0x0000000a07077c24 */ /* 0x020fe4000f8e02ff */
[----:B------:R-:W-:-:S02]  /*16bc0*/  IMAD R6, R6, UR10, RZ ;  /* 0x0000000a06067c24 */ /* 0x000fc4000f8e02ff */
[----:B------:R-:W-:Y:S02]  /*16bd0*/  IMAD R9, R9, UR10, RZ ;  /* 0x0000000a09097c24 */ /* 0x000fe4000f8e02ff */
[----:B------:R-:W-:Y:S02]  /*16be0*/  IMAD R8, R8, UR10, RZ ;  /* 0x0000000a08087c24 */ /* 0x000fe4000f8e02ff */
[----:B------:R-:W-:Y:S02]  /*16bf0*/  IMAD R27, R27, UR10, RZ ;  /* 0x0000000a1b1b7c24 */ /* 0x000fe4000f8e02ff */
[----:B------:R-:W-:Y:S02]  /*16c00*/  IMAD R26, R26, UR10, RZ ;  /* 0x0000000a1a1a7c24 */ /* 0x000fe4000f8e02ff */
[----:B------:R-:W-:Y:S02]  /*16c10*/  IMAD R25, R25, UR10, RZ ;  /* 0x0000000a19197c24 */ /* 0x000fe4000f8e02ff */
        /* <DEDUP_REMOVED lines=18> */
[----:B--2---:R-:W-:-:S05]  /*16d40*/  IMAD R28, R28, UR10, RZ ;  /* 0x0000000a1c1c7c24 */ /* 0x004fca000f8e02ff */
        /* <DEDUP_REMOVED lines=55> */
[----:B0-----:R-:W5:Y:S01]  /*170c0*/  LDL.LU R3, [R1+0x2478] ;  /* 0x0024780001037983 */ /* 0x001f620000300800 */
[----:B------:R-:W-:-:S05]  /*170d0*/  IMAD R0, R0, UR10, RZ ;  /* 0x0000000a00007c24 */ /* 0x000fca000f8e02ff */
[----:B------:R5:W-:Y:S01]  /*170e0*/  STL [R1+0x624], R0 ;  /* 0x0006240001007387 */ /* 0x000be20000100800 */
[----:B----4-:R-:W-:Y:S02]  /*170f0*/  IMAD R2, R2, UR10, RZ ;  /* 0x0000000a02027c24 */ /* 0x010fe4000f8e02ff */
[----:B-----5:R-:W-:Y:S02]  /*17100*/  IMAD R0, R3, UR10, RZ ;  /* 0x0000000a03007c24 */ /* 0x020fe4000f8e02ff */
[----:B---3--:R-:W-:-:S03]  /*17110*/  IMAD R3, R29, UR10, RZ ;  /* 0x0000000a1d037c24 */ /* 0x008fc6000f8e02ff */
[----:B------:R2:W-:Y:S04]  /*17120*/  STL [R1+0x62c], R0 ;  /* 0x00062c0001007387 */ /* 0x0005e80000100800 */
[----:B------:R0:W-:Y:S01]  /*17130*/  STL [R1+0x630], R2 ;  /* 0x0006300201007387 */ /* 0x0001e20000100800 */
[----:B--2---:R-:W-:-:S03]  /*17140*/  IMAD R0, R10, UR10, RZ ;  /* 0x0000000a0a007c24 */ /* 0x004fc6000f8e02ff */
[----:B------:R1:W-:Y:S01]  /*17150*/  STL [R1+0x638], R3 ;  /* 0x0006380301007387 */ /* 0x0003e20000100800 */
[----:B0-----:R-:W-:-:S03]  /*17160*/  IMAD R2, R11, UR10, RZ ;  /* 0x0000000a0b027c24 */ /* 0x001fc6000f8e02ff */
[----:B------:R0:W-:Y:S01]  /*17170*/  STL [R1+0x63c], R0 ;  /* 0x00063c0001007387 */ /* 0x0001e20000100800 */
[----:B-1----:R-:W-:-:S03]  /*17180*/  IMAD R3, R12, UR10, RZ ;  /* 0x0000000a0c037c24 */ /* 0x002fc6000f8e02ff */
[----:B------:R1:W-:Y:S01]  /*17190*/  STL [R1+0x644], R2 ;  /* 0x0006440201007387 */ /* 0x0003e20000100800 */
[----:B0-----:R-:W-:-:S03]  /*171a0*/  IMAD R0, R13, UR10, RZ ;  /* 0x0000000a0d007c24 */ /* 0x001fc6000f8e02ff */
[----:B------:R0:W-:Y:S04]  /*171b0*/  STL [R1+0x64c], R3 ;  /* 0x00064c0301007387 */ /* 0x0001e80000100800 */
[----:B------:R2:W-:Y:S01]  /*171c0*/  STL [R1+0x650], R0 ;  /* 0x0006500001007387 */ /* 0x0005e20000100800 */
[----:B-1----:R-:W-:Y:S02]  /*171d0*/  IMAD R2, R14, UR10, RZ ;  /* 0x0000000a0e027c24 */ /* 0x002fe4000f8e02ff */
[----:B0-----:R-:W-:-:S03]  /*171e0*/  IMAD R3, R15, UR10, RZ ;  /* 0x0000000a0f037c24 */ /* 0x001fc6000f8e02ff */
        /* <DEDUP_REMOVED lines=20> */
[----:B------:R0:W-:Y:S01]  /*17330*/  STL [R1+0x698], R3 ;  /* 0x0006980301007387 */ /* 0x0001e20000100800 */
[----:B------:R-:W-:-:S03]  /*17340*/  IMAD R10, R8, UR10, RZ ;  /* 0x0000000a080a7c24 */ /* 0x000fc6000f8e02ff */
[----:B------:R1:W-:Y:S04]  /*17350*/  STL [R1+0x69c], R0 ;  /* 0x00069c0001007387 */ /* 0x0003e80000100800 */
[----:B------:R-:W2:Y:S01]  /*17360*/  LDL R8, [R1+0xac] ;  /* 0x0000ac0001087983 */ /* 0x000ea20000100800 */
[----:B0-----:R-:W-:Y:S02]  /*17370*/  IMAD R3, R27, UR10, RZ ;  /* 0x0000000a1b037c24 */ /* 0x001fe4000f8e02ff */
[----:B-1----:R-:W-:Y:S01]  /*17380*/  IMAD R0, R9, UR10, RZ ;  /* 0x0000000a09007c24 */ /* 0x002fe2000f8e02ff */
[----:B------:R0:W-:Y:S01]  /*17390*/  STL [R1+0x6b0], R10 ;  /* 0x0006b00a01007387 */ /* 0x0001e20000100800 */
[----:B------:R-:W-:-:S03]  /*173a0*/  IMAD R2, R26, UR10, RZ ;  /* 0x0000000a1a027c24 */ /* 0x000fc6000f8e02ff */
[----:B------:R-:W3:Y:S04]  /*173b0*/  LDL R27, [R1+0xa8] ;  /* 0x0000a800011b7983 */ /* 0x000ee80000100800 */
[----:B------:R1:W-:Y:S04]  /*173c0*/  STL [R1+0x6b8], R0 ;  /* 0x0006b80001007387 */ /* 0x0003e80000100800 */
[----:B------:R-:W4:Y:S04]  /*173d0*/  LDL R26, [R1+0xa4] ;  /* 0x0000a400011a7983 */ /* 0x000f280000100800 */
[----:B------:R-:W5:Y:S04]  /*173e0*/  LDL R25, [R1+0xa0] ;  /* 0x0000a00001197983 */ /* 0x000f680000100800 */
        /* <DEDUP_REMOVED lines=15> */
[----:B0-----:R-:W5:Y:S01]  /*174e0*/  LDL R10, [R1+0x60] ;  /* 0x00006000010a7983 */ /* 0x001f620000100800 */
[----:B-1----:R-:W-:-:S03]  /*174f0*/  IMAD R0, R6, UR10, RZ ;  /* 0x0000000a06007c24 */ /* 0x002fc6000f8e02ff */
[----:B------:R-:W-:Y:S04]  /*17500*/  STL [R1+0x6a4], R2 ;  /* 0x0006a40201007387 */ /* 0x000fe80000100800 */
[----:B------:R0:W-:Y:S04]  /*17510*/  STL [R1+0x245c], R2 ;  /* 0x00245c0201007387 */ /* 0x0001e80000100800 */
[----:B------:R1:W-:Y:S04]  /*17520*/  STL [R1+0x2460], R0 ;  /* 0x0024600001007387 */ /* 0x0003e80000100800 */
[----:B------:R-:W-:Y:S01]  /*17530*/  STL [R1+0x6a8], R3 ;  /* 0x0006a80301007387 */ /* 0x000fe20000100800 */
[----:B0-----:R-:W-:Y:S01]  /*17540*/  SHF.R.S32.HI R2, RZ, 0x1f, R4 ;  /* 0x0000001fff027819 */ /* 0x001fe20000011404 */
[----:B-1----:R-:W-:-:S02]  /*17550*/  IMAD R0, R7, UR10, RZ ;  /* 0x0000000a07007c24 */ /* 0x002fc4000f8e02ff */
[----:B------:R-:W-:Y:S04]  /*17560*/  STL [R1+0x2464], R3 ;  /* 0x0024640301007387 */ /* 0x000fe80000100800 */
[----:B------:R-:W-:Y:S04]  /*17570*/  STL [R1+0x2468], R4 ;  /* 0x0024680401007387 */ /* 0x000fe80000100800 */
[----:B------:R0:W-:Y:S04]  /*17580*/  STL [R1+0x6c4], R0 ;  /* 0x0006c40001007387 */ /* 0x0001e80000100800 */
[----:B------:R3:W-:Y:S01]  /*17590*/  STL [R1+0x4c], R2 ;  /* 0x00004c0201007387 */ /* 0x0007e20000100800 */
[----:B0-----:R-:W-:-:S03]  /*175a0*/  SHF.R.S32.HI R0, RZ, 0x1f, R5 ;  /* 0x0000001fff007819 */ /* 0x001fc60000011405 */
[----:B------:R-:W-:Y:S04]  /*175b0*/  STL [R1+0x246c], R5 ;  /* 0x00246c0501007387 */ /* 0x000fe80000100800 */
[----:B------:R4:W-:Y:S01]  /*175c0*/  STL [R1+0x48], R0 ;  /* 0x0000480001007387 */ /* 0x0009e20000100800 */
[----:B--2---:R-:W-:-:S05]  /*175d0*/  SHF.R.S32.HI R3, RZ, 0x1f, R8 ;  /* 0x0000001fff037819 */ /* 0x004fca0000011408 */
[----:B------:R5:W-:Y:S01]  /*175e0*/  STL [R1+0x44], R3 ;  /* 0x0000440301007387 */ /* 0x000be20000100800 */
[----:B---3--:R-:W-:-:S05]  /*175f0*/  SHF.R.S32.HI R2, RZ, 0x1f, R27 ;  /* 0x0000001fff027819 */ /* 0x008fca000001141b */
[----:B------:R0:W-:Y:S01]  /*17600*/  STL [R1+0x40], R2 ;  /* 0x0000400201007387 */ /* 0x0001e20000100800 */
[----:B----4-:R-:W-:Y:S02]  /*17610*/  SHF.R.S32.HI R0, RZ, 0x1f, R26 ;  /* 0x0000001fff007819 */ /* 0x010fe4000001141a */
[----:B-----5:R-:W-:-:S03]  /*17620*/  SHF.R.S32.HI R3, RZ, 0x1f, R25 ;  /* 0x0000001fff037819 */ /* 0x020fc60000011419 */
[----:B------:R1:W-:Y:S01]  /*17630*/  STL [R1+0x3c], R0 ;  /* 0x00003c0001007387 */ /* 0x0003e20000100800 */
[----:B0-----:R-:W-:-:S03]  /*17640*/  SHF.R.S32.HI R2, RZ, 0x1f, R24 ;  /* 0x0000001fff027819 */ /* 0x001fc60000011418 */
[----:B------:R0:W-:Y:S01]  /*17650*/  STL [R1+0x38], R3 ;  /* 0x0000380301007387 */ /* 0x0001e20000100800 */
[----:B-1----:R-:W-:-:S03]  /*17660*/  SHF.R.S32.HI R0, RZ, 0x1f, R23 ;  /* 0x0000001fff007819 */ /* 0x002fc60000011417 */
[----:B------:R1:W-:Y:S01]  /*17670*/  STL [R1+0x34], R2 ;  /* 0x0000340201007387 */ /* 0x0003e20000100800 */
[----:B0-----:R-:W-:-:S03]  /*17680*/  SHF.R.S32.HI R3, RZ, 0x1f, R22 ;  /* 0x0000001fff037819 */ /* 0x001fc60000011416 */
[----:B------:R0:W-:Y:S01]  /*17690*/  STL [R1+0x30], R0 ;  /* 0x0000300001007387 */ /* 0x0001e20000100800 */
[----:B-1----:R-:W-:-:S03]  /*176a0*/  SHF.R.S32.HI R2, RZ, 0x1f, R21 ;  /* 0x0000001fff027819 */ /* 0x002fc60000011415 */
[----:B------:R1:W-:Y:S01]  /*176b0*/  STL [R1+0x2c], R3 ;  /* 0x00002c0301007387 */ /* 0x0003e20000100800 */
[----:B0-----:R-:W-:-:S03]  /*176c0*/  SHF.R.S32.HI R0, RZ, 0x1f, R20 ;  /* 0x0000001fff007819 */ /* 0x001fc60000011414 */
[----:B------:R0:W-:Y:S04]  /*176d0*/  STL [R1+0x28], R2 ;  /* 0x0000280201007387 */ /* 0x0001e80000100800 */
[----:B------:R2:W-:Y:S01]  /*176e0*/  STL [R1+0x24], R0 ;  /* 0x0000240001007387 */ /* 0x0005e20000100800 */
[----:B-1----:R-:W-:Y:S02]  /*176f0*/  SHF.R.S32.HI R3, RZ, 0x1f, R19 ;  /* 0x0000001fff037819 */ /* 0x002fe40000011413 */
[----:B0-----:R-:W-:-:S03]  /*17700*/  SHF.R.S32.HI R2, RZ, 0x1f, R18 ;  /* 0x0000001fff027819 */ /* 0x001fc60000011412 */
[----:B------:R0:W-:Y:S01]  /*17710*/  STL [R1+0x20], R3 ;  /* 0x0000200301007387 */ /* 0x0001e20000100800 */
[----:B--2---:R-:W-:-:S03]  /*17720*/  SHF.R.S32.HI R0, RZ, 0x1f, R17 ;  /* 0x0000001fff007819 */ /* 0x004fc60000011411 */
[----:B------:R1:W-:Y:S04]  /*17730*/  STL [R1+0x1c], R2 ;  /* 0x00001c0201007387 */ /* 0x0003e80000100800 */
[----:B------:R2:W-:Y:S01]  /*17740*/  STL [R1+0x18], R0 ;  /* 0x0000180001007387 */ /* 0x0005e20000100800 */
[----:B0-----:R-:W-:Y:S02]  /*17750*/  SHF.R.S32.HI R3, RZ, 0x1f, R16 ;  /* 0x0000001fff037819 */ /* 0x001fe40000011410 */
[----:B-1----:R-:W-:-:S03]  /*17760*/  SHF.R.S32.HI R2, RZ, 0x1f, R15 ;  /* 0x0000001fff027819 */ /* 0x002fc6000001140f */
[----:B------:R0:W-:Y:S01]  /*17770*/  STL [R1+0x14], R3 ;  /* 0x0000140301007387 */ /* 0x0001e20000100800 */
[----:B--2---:R-:W-:-:S03]  /*17780*/  SHF.R.S32.HI R0, RZ, 0x1f, R14 ;  /* 0x0000001fff007819 */ /* 0x004fc6000001140e */
[----:B------:R1:W-:Y:S04]  /*17790*/  STL [R1+0x10], R2 ;  /* 0x0000100201007387 */ /* 0x0003e80000100800 */
[----:B------:R2:W-:Y:S01]  /*177a0*/  STL [R1+0xc], R0 ;  /* 0x00000c0001007387 */ /* 0x0005e20000100800 */
[----:B0-----:R-:W-:Y:S02]  /*177b0*/  SHF.R.S32.HI R3, RZ, 0x1f, R13 ;  /* 0x0000001fff037819 */ /* 0x001fe4000001140d */
[----:B-1----:R-:W-:-:S03]  /*177c0*/  SHF.R.S32.HI R2, RZ, 0x1f, R12 ;  /* 0x0000001fff027819 */ /* 0x002fc6000001140c */
[----:B------:R-:W-:Y:S01]  /*177d0*/  STL [R1+0x8], R3 ;  /* 0x0000080301007387 */ /* 0x000fe20000100800 */
[----:B------:R-:W-:Y:S02]  /*177e0*/  SHF.R.S32.HI R29, RZ, 0x1f, R29 ;  /* 0x0000001fff1d7819 */ /* 0x000fe4000001141d */
[----:B--2---:R-:W-:Y:S01]  /*177f0*/  SHF.R.S32.HI R0, RZ, 0x1f, R11 ;  /* 0x0000001fff007819 */ /* 0x004fe2000001140b */
[----:B------:R-:W-:Y:S01]  /*17800*/  STL [R1+0x4], R2 ;  /* 0x0000040201007387 */ /* 0x000fe20000100800 */
[----:B------:R-:W-:-:S03]  /*17810*/  SHF.R.S32.HI R6, RZ, 0x1f, R10 ;  /* 0x0000001fff067819 */ /* 0x000fc6000001140a */
[----:B------:R-:W2:Y:S04]  /*17820*/  LDL R12, [R1+0xcc] ;  /* 0x0000cc00010c7983 */ /* 0x000ea80000100800 */
[----:B------:R-:W-:Y:S04]  /*17830*/  STL [R1], R0 ;  /* 0x0000000001007387 */ /* 0x000fe80000100800 */
[----:B------:R-:W3:Y:S04]  /*17840*/  LDL R13, [R1+0xdc] ;  /* 0x0000dc00010d7983 */ /* 0x000ee80000100800 */
[----:B------:R0:W-:Y:S04]  /*17850*/  STL [R1+0x2408], R29 ;  /* 0x0024081d01007387 */ /* 0x0001e80000100800 */
[----:B0-----:R-:W4:Y:S04]  /*17860*/  LDL.LU R29, [R1+0x5c] ;  /* 0x00005c00011d7983 */ /* 0x001f280000300800 */
[----:B------:R-:W5:Y:S04]  /*17870*/  LDL R15, [R1+0x160] ;  /* 0x00016000010f7983 */ /* 0x000f680000100800 */
[----:B------:R-:W5:Y:S04]  /*17880*/  LDL R16, [R1+0x238] ;  /* 0x0002380001107983 */ /* 0x000f680000100800 */
[----:B------:R-:W5:Y:S04]  /*17890*/  LDL R17, [R1+0x268] ;  /* 0x0002680001117983 */ /* 0x000f680000100800 */
[----:B------:R-:W5:Y:S04]  /*178a0*/  LDL R18, [R1+0x26c] ;  /* 0x00026c0001127983 */ /* 0x000f680000100800 */
[----:B------:R-:W5:Y:S04]  /*178b0*/  LDL R19, [R1+0x274] ;  /* 0x0002740001137983 */ /* 0x000f680000100800 */
[----:B------:R-:W5:Y:S04]  /*178c0*/  LDL R20, [R1+0x278] ;  /* 0x0002780001147983 */ /* 0x000f680000100800 */
[----:B------:R-:W5:Y:S04]  /*178d0*/  LDL R21, [R1+0x280] ;  /* 0x0002800001157983 */ /* 0x000f680000100800 */
[----:B------:R0:W-:Y:S04]  /*178e0*/  STL [R1+0x2400], R6 ;  /* 0x0024000601007387 */ /* 0x0001e80000100800 */
[----:B0-----:R-:W2:Y:S01]  /*178f0*/  LDL.LU R6, [R1+0x58] ;  /* 0x0000580001067983 */ /* 0x001ea20000300800 */
[----:B----4-:R-:W-:-:S03]  /*17900*/  SHF.R.S32.HI R7, RZ, 0x1f, R29 ;  /* 0x0000001fff077819 */ /* 0x010fc6000001141d */
[----:B------:R-:W-:Y:S04]  /*17910*/  STL [R1+0x2410], R29 ;  /* 0x0024101d01007387 */ /* 0x000fe80000100800 */
[----:B------:R-:W-:Y:S01]  /*17920*/  STL [R1+0x2404], R7 ;  /* 0x0024040701007387 */ /* 0x000fe20000100800 */
[----:B--2---:R-:W-:-:S03]  /*17930*/  SHF.R.S32.HI R8, RZ, 0x1f, R6 ;  /* 0x0000001fff087819 */ /* 0x004fc60000011406 */
[----:B------:R-:W-:Y:S04]  /*17940*/  STL [R1+0x240c], R6 ;  /* 0x00240c0601007387 */ /* 0x000fe80000100800 */
[----:B------:R0:W-:Y:S04]  /*17950*/  STL [R1+0x23fc], R8 ;  /* 0x0023fc0801007387 */ /* 0x0001e80000100800 */
[----:B0-----:R-:W2:Y:S02]  /*17960*/  LDL.LU R8, [R1+0x54] ;  /* 0x0000540001087983 */ /* 0x001ea40000300800 */
[----:B--2---:R-:W-:-:S02]  /*17970*/  SHF.R.S32.HI R9, RZ, 0x1f, R8 ;  /* 0x0000001fff097819 */ /* 0x004fc40000011408 */
[----:B------:R-:W-:Y:S04]  /*17980*/  STL [R1+0x2414], R8 ;  /* 0x0024140801007387 */ /* 0x000fe80000100800 */
[----:B------:R0:W-:Y:S04]  /*17990*/  STL [R1+0x23f8], R9 ;  /* 0x0023f80901007387 */ /* 0x0001e80000100800 */
[----:B0-----:R-:W2:Y:S02]  /*179a0*/  LDL.LU R9, [R1+0x50] ;  /* 0x0000500001097983 */ /* 0x001ea40000300800 */
[----:B--2---:R-:W-:-:S02]  /*179b0*/  SHF.R.S32.HI R10, RZ, 0x1f, R9 ;  /* 0x0000001fff0a7819 */ /* 0x004fc40000011409 */
[----:B------:R-:W-:Y:S04]  /*179c0*/  STL [R1+0x2418], R9 ;  /* 0x0024180901007387 */ /* 0x000fe80000100800 */
[----:B------:R0:W-:Y:S04]  /*179d0*/  STL [R1+0x23f4], R10 ;  /* 0x0023f40a01007387 */ /* 0x0001e80000100800 */
[----:B0-----:R-:W2:Y:S01]  /*179e0*/  LDL.LU R10, [R1+0xc4] ;  /* 0x0000c400010a7983 */ /* 0x001ea20000300800 */
[----:B------:R-:W-:Y:S02]  /*179f0*/  SHF.R.S32.HI R12, RZ, 0x1f, R12 ;  /* 0x0000001fff0c7819 */ /* 0x000fe4000001140c */
[----:B---3--:R-:W-:-:S02]  /*17a00*/  SHF.R.S32.HI R13, RZ, 0x1f, R13 ;  /* 0x0000001fff0d7819 */ /* 0x008fc4000001140d */
[----:B--2---:R-:W-:-:S05]  /*17a10*/  SHF.R.S32.HI R11, RZ, 0x1f, R10 ;  /* 0x0000001fff0b7819 */ /* 0x004fca000001140a */
[----:B------:R-:W-:Y:S04]  /*17a20*/  STL [R1+0x2420], R11 ;  /* 0x0024200b01007387 */ /* 0x000fe80000100800 */
[----:B------:R-:W-:Y:S04]  /*17a30*/  STL [R1+0x241c], R10 ;  /* 0x00241c0a01007387 */ /* 0x000fe80000100800 */
[----:B------:R-:W-:Y:S04]  /*17a40*/  STL [R1+0x2424], R12 ;  /* 0x0024240c01007387 */ /* 0x000fe80000100800 */
[----:B------:R-:W2:Y:S04]  /*17a50*/  LDL R22, [R1+0x284] ;  /* 0x0002840001167983 */ /* 0x000ea80000100800 */
[----:B------:R0:W-:Y:S04]  /*17a60*/  STL [R1+0x23f0], R13 ;  /* 0x0023f00d01007387 */ /* 0x0001e80000100800 */
[----:B0-----:R-:W3:Y:S01]  /*17a70*/  LDL.LU R13, [R1+0x114] ;  /* 0x00011400010d7983 */ /* 0x001ee20000300800 */
[----:B-----5:R-:W-:-:S02]  /*17a80*/  SHF.R.S32.HI R15, RZ, 0x1f, R15 ;  /* 0x0000001fff0f7819 */ /* 0x020fc4000001140f */
[----:B------:R-:W-:Y:S02]  /*17a90*/  SHF.R.S32.HI R16, RZ, 0x1f, R16 ;  /* 0x0000001fff107819 */ /* 0x000fe40000011410 */
[----:B------:R-:W-:Y:S02]  /*17aa0*/  SHF.R.S32.HI R17, RZ, 0x1f, R17 ;  /* 0x0000001fff117819 */ /* 0x000fe40000011411 */
[----:B------:R-:W-:Y:S02]  /*17ab0*/  SHF.R.S32.HI R18, RZ, 0x1f, R18 ;  /* 0x0000001fff127819 */ /* 0x000fe40000011412 */
[----:B------:R-:W-:Y:S02]  /*17ac0*/  SHF.R.S32.HI R19, RZ, 0x1f, R19 ;  /* 0x0000001fff137819 */ /* 0x000fe40000011413 */
[----:B------:R-:W-:Y:S02]  /*17ad0*/  SHF.R.S32.HI R20, RZ, 0x1f, R20 ;  /* 0x0000001fff147819 */ /* 0x000fe40000011414 */
[----:B------:R-:W-:-:S02]  /*17ae0*/  SHF.R.S32.HI R21, RZ, 0x1f, R21 ;  /* 0x0000001fff157819 */ /* 0x000fc40000011415 */
[----:B---3--:R-:W-:-:S05]  /*17af0*/  SHF.R.S32.HI R14, RZ, 0x1f, R13 ;  /* 0x0000001fff0e7819 */ /* 0x008fca000001140d */
[----:B------:R-:W-:Y:S04]  /*17b00*/  STL [R1+0x242c], R14 ;  /* 0x00242c0e01007387 */ /* 0x000fe80000100800 */
[----:B------:R-:W-:Y:S04]  /*17b10*/  STL [R1+0x2428], R13 ;  /* 0x0024280d01007387 */ /* 0x000fe80000100800 */
[----:B------:R-:W3:Y:S04]  /*17b20*/  LDL R23, [R1+0x288] ;  /* 0x0002880001177983 */ /* 0x000ee80000100800 */
[----:B------:R-:W-:Y:S04]  /*17b30*/  STL [R1+0x2430], R15 ;  /* 0x0024300f01007387 */ /* 0x000fe80000100800 */
[----:B------:R-:W-:Y:S04]  /*17b40*/  STL [R1+0x2434], R16 ;  /* 0x0024341001007387 */ /* 0x000fe80000100800 */
[----:B------:R-:W-:Y:S04]  /*17b50*/  STL [R1+0x2438], R17 ;  /* 0x0024381101007387 */ /* 0x000fe80000100800 */
[----:B------:R-:W4:Y:S04]  /*17b60*/  LDL R24, [R1+0x290] ;  /* 0x0002900001187983 */ /* 0x000f280000100800 */
[----:B------:R-:W-:Y:S04]  /*17b70*/  STL [R1+0x243c], R18 ;  /* 0x00243c1201007387 */ /* 0x000fe80000100800 */
[----:B------:R0:W-:Y:S04]  /*17b80*/  STL [R1+0x2440], R19 ;  /* 0x0024401301007387 */ /* 0x0001e80000100800 */
[----:B------:R-:W5:Y:S04]  /*17b90*/  LDL R25, [R1+0x294] ;  /* 0x0002940001197983 */ /* 0x000f680000100800 */
[----:B------:R-:W5:Y:S04]  /*17ba0*/  LDL R26, [R1+0x298] ;  /* 0x00029800011a7983 */ /* 0x000f680000100800 */
[----:B------:R-:W5:Y:S04]  /*17bb0*/  LDL R27, [R1+0x2a0] ;  /* 0x0002a000011b7983 */ /* 0x000f680000100800 */
[----:B------:R1:W-:Y:S04]  /*17bc0*/  STL [R1+0x2444], R20 ;  /* 0x0024441401007387 */ /* 0x0003e80000100800 */
[----:B0-----:R-:W4:Y:S04]  /*17bd0*/  LDL R19, [R1+0x2b4] ;  /* 0x0002b40001137983 */ /* 0x001f280000100800 */
[----:B------:R-:W5:Y:S04]  /*17be0*/  LDL R18, [R1+0x2bc] ;  /* 0x0002bc0001127983 */ /* 0x000f680000100800 */
[----:B-1----:R-:W4:Y:S04]  /*17bf0*/  LDL R20, [R1+0x2b0] ;  /* 0x0002b00001147983 */ /* 0x002f280000100800 */
[----:B------:R-:W5:Y:S04]  /*17c00*/  LDL R17, [R1+0x2c0] ;  /* 0x0002c00001117983 */ /* 0x000f680000100800 */
[----:B------:R-:W5:Y:S04]  /*17c10*/  LDL R16, [R1+0x2c4] ;  /* 0x0002c40001107983 */ /* 0x000f680000100800 */
[----:B------:R-:W5:Y:S04]  /*17c20*/  LDL R15, [R1+0x2cc] ;  /* 0x0002cc00010f7983 */ /* 0x000f680000100800 */
[----:B------:R-:W5:Y:S04]  /*17c30*/  LDL R13, [R1+0x2d0] ;  /* 0x0002d000010d7983 */ /* 0x000f680000100800 */
[----:B------:R-:W5:Y:S04]  /*17c40*/  LDL R2, [R1+0x2d4] ;  /* 0x0002d40001027983 */ /* 0x000f680000100800 */
[----:B------:R0:W-:Y:S04]  /*17c50*/  STL [R1+0x2448], R21 ;  /* 0x0024481501007387 */ /* 0x0001e80000100800 */
[----:B------:R-:W5:Y:S01]  /*17c60*/  LDL R14, [R1+0x2dc] ;  /* 0x0002dc00010e7983 */ /* 0x000f620000100800 */
[----:B--2---:R-:W-:-:S03]  /*17c70*/  SHF.R.S32.HI R22, RZ, 0x1f, R22 ;  /* 0x0000001fff167819 */ /* 0x004fc60000011416 */
[----:B------:R-:W2:Y:S04]  /*17c80*/  LDL R7, [R1+0x2e0] ;  /* 0x0002e00001077983 */ /* 0x000ea80000100800 */
[----:B0-----:R-:W4:Y:S04]  /*17c90*/  LDL R21, [R1+0x2ac] ;  /* 0x0002ac0001157983 */ /* 0x001f280000100800 */
[----:B------:R-:W2:Y:S04]  /*17ca0*/  LDL R29, [R1+0x2e4] ;  /* 0x0002e400011d7983 */ /* 0x000ea80000100800 */
[----:B------:R4:W-:Y:S04]  /*17cb0*/  STL [R1+0x2470], R22 ;  /* 0x0024701601007387 */ /* 0x0009e80000100800 */
[----:B------:R-:W2:Y:S04]  /*17cc0*/  LDL R12, [R1+0x2e8] ;  /* 0x0002e800010c7983 */ /* 0x000ea80000100800 */
[----:B------:R-:W2:Y:S04]  /*17cd0*/  LDL R10, [R1+0x2f0] ;  /* 0x0002f000010a7983 */ /* 0x000ea80000100800 */
[----:B------:R-:W2:Y:S04]  /*17ce0*/  LDL R11, [R1+0x2f4] ;  /* 0x0002f400010b7983 */ /* 0x000ea80000100800 */
[----:B------:R-:W2:Y:S04]  /*17cf0*/  LDL R5, [R1+0x2f8] ;  /* 0x0002f80001057983 */ /* 0x000ea80000100800 */
[----:B------:R-:W2:Y:S01]  /*17d00*/  LDL R4, [R1+0x300] ;  /* 0x0003000001047983 */ /* 0x000ea20000100800 */
[----:B---3--:R-:W-:-:S05]  /*17d10*/  SHF.R.S32.HI R23, RZ, 0x1f, R23 ;  /* 0x0000001fff177819 */ /* 0x008fca0000011417 */
[----:B------:R-:W-:Y:S04]  /*17d20*/  STL [R1+0x2474], R23 ;  /* 0x0024741701007387 */ /* 0x000fe80000100800 */
[----:B------:R-:W3:Y:S04]  /*17d30*/  LDL R9, [R1+0x304] ;  /* 0x0003040001097983 */ /* 0x000ee80000100800 */
[----:B------:R-:W3:Y:S04]  /*17d40*/  LDL R8, [R1+0x30c] ;  /* 0x00030c0001087983 */ /* 0x000ee80000100800 */
[----:B------:R-:W3:Y:S04]  /*17d50*/  LDL R3, [R1+0x310] ;  /* 0x0003100001037983 */ /* 0x000ee80000100800 */
[----:B------:R-:W3:Y:S04]  /*17d60*/  LDL R6, [R1+0x318] ;  /* 0x0003180001067983 */ /* 0x000ee80000100800 */
[----:B------:R-:W3:Y:S01]  /*17d70*/  LDL R0, [R1+0x31c] ;  /* 0x00031c0001007983 */ /* 0x000ee20000100800 */
[----:B----4-:R-:W-:-:S02]  /*17d80*/  SHF.R.S32.HI R22, RZ, 0x1f, R21 ;  /* 0x0000001fff167819 */ /* 0x010fc40000011415 */
[----:B------:R-:W-:Y:S02]  /*17d90*/  SHF.R.S32.HI R21, RZ, 0x1f, R20 ;  /* 0x0000001fff157819 */ /* 0x000fe40000011414 */
[----:B------:R-:W-:Y:S02]  /*17da0*/  SHF.R.S32.HI R20, RZ, 0x1f, R19 ;  /* 0x0000001fff147819 */ /* 0x000fe40000011413 */
[----:B-----5:R-:W-:Y:S01]  /*17db0*/  SHF.R.S32.HI R19, RZ, 0x1f, R18 ;  /* 0x0000001fff137819 */ /* 0x020fe20000011412 */
[----:B------:R-:W-:Y:S01]  /*17dc0*/  STL [R1+0xb8], R22 ;  /* 0x0000b81601007387 */ /* 0x000fe20000100800 */
[----:B------:R-:W-:Y:S02]  /*17dd0*/  SHF.R.S32.HI R18, RZ, 0x1f, R17 ;  /* 0x0000001fff127819 */ /* 0x000fe40000011411 */
[----:B------:R-:W-:Y:S01]  /*17de0*/  SHF.R.S32.HI R17, RZ, 0x1f, R16 ;  /* 0x0000001fff117819 */ /* 0x000fe20000011410 */
[----:B------:R-:W-:Y:S01]  /*17df0*/  STL [R1+0xbc], R21 ;  /* 0x0000bc1501007387 */ /* 0x000fe20000100800 */
[----:B------:R-:W-:-:S03]  /*17e00*/  SHF.R.S32.HI R16, RZ, 0x1f, R15 ;  /* 0x0000001fff107819 */ /* 0x000fc6000001140f */
[----:B------:R-:W-:Y:S01]  /*17e10*/  STL [R1+0xc0], R20 ;  /* 0x0000c01401007387 */ /* 0x000fe20000100800 */
[----:B------:R-:W-:-:S03]  /*17e20*/  SHF.R.S32.HI R15, RZ, 0x1f, R13 ;  /* 0x0000001fff0f7819 */ /* 0x000fc6000001140d */
[----:B------:R-:W-:Y:S01]  /*17e30*/  STL [R1+0xc8], R19 ;  /* 0x0000c81301007387 */ /* 0x000fe20000100800 */
[----:B------:R-:W-:-:S03]  /*17e40*/  SHF.R.S32.HI R13, RZ, 0x1f, R2 ;  /* 0x0000001fff0d7819 */ /* 0x000fc60000011402 */
[----:B------:R-:W-:Y:S04]  /*17e50*/  STL [R1+0xd0], R18 ;  /* 0x0000d01201007387 */ /* 0x000fe80000100800 */
[----:B------:R-:W-:Y:S04]  /*17e60*/  STL [R1+0xd4], R17 ;  /* 0x0000d41101007387 */ /* 0x000fe80000100800 */
[----:B------:R-:W-:Y:S04]  /*17e70*/  STL [R1+0xd8], R16 ;  /* 0x0000d81001007387 */ /* 0x000fe80000100800 */
[----:B------:R-:W4:Y:S04]  /*17e80*/  LDL R2, [R1+0x32c] ;  /* 0x00032c0001027983 */ /* 0x000f280000100800 */
[----:B------:R0:W-:Y:S04]  /*17e90*/  STL [R1+0xe0], R15 ;  /* 0x0000e00f01007387 */ /* 0x0001e80000100800 */
[----:B------:R1:W-:Y:S01]  /*17ea0*/  STL [R1+0xe4], R13 ;  /* 0x0000e40d01007387 */ /* 0x0003e20000100800 */
[----:B0-----:R-:W-:-:S02]  /*17eb0*/  SHF.R.S32.HI R15, RZ, 0x1f, R14 ;  /* 0x0000001fff0f7819 */ /* 0x001fc4000001140e */
[----:B--2---:R-:W-:Y:S02]  /*17ec0*/  SHF.R.S32.HI R14, RZ, 0x1f, R7 ;  /* 0x0000001fff0e7819 */ /* 0x004fe40000011407 */
[----:B-1----:R-:W-:Y:S01]  /*17ed0*/  SHF.R.S32.HI R13, RZ, 0x1f, R29 ;  /* 0x0000001fff0d7819 */ /* 0x002fe2000001141d */
[----:B------:R-:W-:Y:S04]  /*17ee0*/  STL [R1+0xe8], R15 ;  /* 0x0000e80f01007387 */ /* 0x000fe80000100800 */
[----:B------:R-:W2:Y:S04]  /*17ef0*/  LDL R7, [R1+0x330] ;  /* 0x0003300001077983 */ /* 0x000ea80000100800 */
[----:B------:R-:W-:Y:S04]  /*17f00*/  STL [R1+0xec], R14 ;  /* 0x0000ec0e01007387 */ /* 0x000fe80000100800 */
[----:B------:R-:W5:Y:S04]  /*17f10*/  LDL R29, [R1+0x34c] ;  /* 0x00034c00011d7983 */ /* 0x000f680000100800 */
[----:B------:R0:W-:Y:S02]  /*17f20*/  STL [R1+0xf0], R13 ;  /* 0x0000f00d01007387 */ /* 0x0001e40000100800 */
[----:B0-----:R-:W-:-:S02]  /*17f30*/  SHF.R.S32.HI R13, RZ, 0x1f, R12 ;  /* 0x0000001fff0d7819 */ /* 0x001fc4000001140c */
[----:B------:R-:W-:Y:S02]  /*17f40*/  SHF.R.S32.HI R12, RZ, 0x1f, R10 ;  /* 0x0000001fff0c7819 */ /* 0x000fe4000001140a */
[----:B------:R-:W-:Y:S01]  /*17f50*/  SHF.R.S32.HI R10, RZ, 0x1f, R11 ;  /* 0x0000001fff0a7819 */ /* 0x000fe2000001140b */
[----:B------:R-:W-:Y:S01]  /*17f60*/  STL [R1+0xf4], R13 ;  /* 0x0000f40d01007387 */ /* 0x000fe20000100800 */
[----:B------:R-:W-:-:S03]  /*17f70*/  SHF.R.S32.HI R11, RZ, 0x1f, R5 ;  /* 0x0000001fff0b7819 */ /* 0x000fc60000011405 */
[----:B------:R-:W-:Y:S04]  /*17f80*/  STL [R1+0xf8], R12 ;  /* 0x0000f80c01007387 */ /* 0x000fe80000100800 */
[----:B------:R-:W5:Y:S04]  /*17f90*/  LDL R5, [R1+0x350] ;  /* 0x0003500001057983 */ /* 0x000f680000100800 */
[----:B------:R0:W-:Y:S04]  /*17fa0*/  STL [R1+0xfc], R10 ;  /* 0x0000fc0a01007387 */ /* 0x0001e80000100800 */
[----:B------:R-:W-:Y:S01]  /*17fb0*/  STL [R1+0x100], R11 ;  /* 0x0001000b01007387 */ /* 0x000fe20000100800 */
[----:B0-----:R-:W-:-:S03]  /*17fc0*/  SHF.R.S32.HI R10, RZ, 0x1f, R4 ;  /* 0x0000001fff0a7819 */ /* 0x001fc60000011404 */
[----:B------:R-:W5:Y:S04]  /*17fd0*/  LDL R4, [R1+0x374] ;  /* 0x0003740001047983 */ /* 0x000f680000100800 */
[----:B------:R-:W-:Y:S01]  /*17fe0*/  STL [R1+0x104], R10 ;  /* 0x0001040a01007387 */ /* 0x000fe20000100800 */
[----:B---3--:R-:W-:Y:S02]  /*17ff0*/  SHF.R.S32.HI R9, RZ, 0x1f, R9 ;  /* 0x0000001fff097819 */ /* 0x008fe40000011409 */
[----:B------:R-:W-:-:S03]  /*18000*/  SHF.R.S32.HI R8, RZ, 0x1f, R8 ;  /* 0x0000001fff087819 */ /* 0x000fc60000011408 */
[----:B------:R-:W-:Y:S01]  /*18010*/  STL [R1+0x108], R9 ;  /* 0x0001080901007387 */ /* 0x000fe20000100800 */
[----:B------:R-:W-:-:S03]  /*18020*/  SHF.R.S32.HI R3, RZ, 0x1f, R3 ;  /* 0x0000001fff037819 */ /* 0x000fc60000011403 */
[----:B------:R-:W3:Y:S04]  /*18030*/  LDL R23, [R1+0x39c] ;  /* 0x00039c0001177983 */ /* 0x000ee80000100800 */
[----:B------:R0:W-:Y:S04]  /*18040*/  STL [R1+0x10c], R8 ;  /* 0x00010c0801007387 */ /* 0x0001e80000100800 */
[----:B------:R-:W3:Y:S04]  /*18050*/  LDL R22, [R1+0x3a0] ;  /* 0x0003a00001167983 */ /* 0x000ee80000100800 */
[----:B------:R1:W-:Y:S04]  /*18060*/  STL [R1+0x110], R3 ;  /* 0x0001100301007387 */ /* 0x0003e80000100800 */
[----:B0-----:R-:W3:Y:S01]  /*18070*/  LDL R8, [R1+0x3b8] ;  /* 0x0003b80001087983 */ /* 0x001ee20000100800 */
[----:B------:R-:W-:-:S02]  /*18080*/  SHF.R.S32.HI R6, RZ, 0x1f, R6 ;  /* 0x0000001fff067819 */ /* 0x000fc40000011406 */
[----:B------:R-:W-:Y:S01]  /*18090*/  SHF.R.S32.HI R0, RZ, 0x1f, R0 ;  /* 0x0000001fff007819 */ /* 0x000fe20000011400 */
[----:B------:R-:W3:Y:S04]  /*180a0*/  LDL R21, [R1+0x3b0] ;  /* 0x0003b00001157983 */ /* 0x000ee80000100800 */
[----:B-1----:R-:W3:Y:S04]  /*180b0*/  LDL R3, [R1+0x3b4] ;  /* 0x0003b40001037983 */ /* 0x002ee80000100800 */
[----:B------:R-:W-:Y:S04]  /*180c0*/  STL [R1+0x118], R6 ;  /* 0x0001180601007387 */ /* 0x000fe80000100800 */
[----:B------:R-:W3:Y:S04]  /*180d0*/  LDL R20, [R1+0x3ac] ;  /* 0x0003ac0001147983 */ /* 0x000ee80000100800 */
[----:B------:R0:W-:Y:S04]  /*180e0*/  STL [R1+0x11c], R0 ;  /* 0x00011c0001007387 */ /* 0x0001e80000100800 */
[----:B------:R-:W3:Y:S04]  /*180f0*/  LDL R19, [R1+0x3a8] ;  /* 0x0003a80001137983 */ /* 0x000ee80000100800 */
[----:B------:R-:W3:Y:S04]  /*18100*/  LDL R18, [R1+0x3a4] ;  /* 0x0003a40001127983 */ /* 0x000ee80000100800 */
[----:B------:R-:W3:Y:S04]  /*18110*/  LDL R17, [R1+0x398] ;  /* 0x0003980001117983 */ /* 0x000ee80000100800 */
[----:B------:R-:W3:Y:S04]  /*18120*/  LDL R16, [R1+0x394] ;  /* 0x0003940001107983 */ /* 0x000ee80000100800 */
[----:B------:R-:W3:Y:S04]  /*18130*/  LDL R15, [R1+0x390] ;  /* 0x00039000010f7983 */ /* 0x000ee80000100800 */
[----:B------:R-:W3:Y:S04]  /*18140*/  LDL R13, [R1+0x38c] ;  /* 0x00038c00010d7983 */ /* 0x000ee80000100800 */
[----:B0-----:R-:W3:Y:S04]  /*18150*/  LDL R0, [R1+0x388] ;  /* 0x0003880001007983 */ /* 0x001ee80000100800 */
[----:B------:R-:W3:Y:S04]  /*18160*/  LDL R14, [R1+0x384] ;  /* 0x00038400010e7983 */ /* 0x000ee80000100800 */
[----:B------:R-:W3:Y:S01]  /*18170*/  LDL R6, [R1+0x380] ;  /* 0x0003800001067983 */ /* 0x000ee20000100800 */
[----:B----4-:R-:W-:-:S05]  /*18180*/  SHF.R.S32.HI R2, RZ, 0x1f, R2 ;  /* 0x0000001fff027819 */ /* 0x010fca0000011402 */
[----:B------:R0:W-:Y:S04]  /*18190*/  STL [R1+0x120], R2 ;  /* 0x0001200201007387 */ /* 0x0001e80000100800 */
[----:B------:R-:W4:Y:S04]  /*181a0*/  LDL R12, [R1+0x378] ;  /* 0x00037800010c7983 */ /* 0x000f280000100800 */
[----:B0-----:R-:W4:Y:S01]  /*181b0*/  LDL R2, [R1+0x37c] ;  /* 0x00037c0001027983 */ /* 0x001f220000100800 */
[----:B--2---:R-:W-:-:S05]  /*181c0*/  SHF.R.S32.HI R9, RZ, 0x1f, R7 ;  /* 0x0000001fff097819 */ /* 0x004fca0000011407 */
[----:B------:R-:W-:Y:S01]  /*181d0*/  STL [R1+0x124], R9 ;  /* 0x0001240901007387 */ /* 0x000fe20000100800 */
[----:B-----5:R-:W-:-:S03]  /*181e0*/  SHF.R.S32.HI R7, RZ, 0x1f, R29 ;  /* 0x0000001fff077819 */ /* 0x020fc6000001141d */
[----:B------:R-:W2:Y:S04]  /*181f0*/  LDL R10, [R1+0x370] ;  /* 0x00037000010a7983 */ /* 0x000ea80000100800 */
[----:B------:R0:W-:Y:S04]  /*18200*/  STL [R1+0x128], R7 ;  /* 0x0001280701007387 */ /* 0x0001e80000100800 */
[----:B------:R-:W5:Y:S04]  /*18210*/  LDL R11, [R1+0x36c] ;  /* 0x00036c00010b7983 */ /* 0x000f680000100800 */
[----:B------:R-:W5:Y:S04]  /*18220*/  LDL R29, [R1+0x364] ;  /* 0x00036400011d7983 */ /* 0x000f680000100800 */
[----:B0-----:R-:W5:Y:S01]  /*18230*/  LDL R7, [R1+0x368] ;  /* 0x0003680001077983 */ /* 0x001f620000100800 */
[----:B------:R-:W-:-:S05]  /*18240*/  SHF.R.S32.HI R5, RZ, 0x1f, R5 ;  /* 0x0000001fff057819 */ /* 0x000fca0000011405 */
[----:B------:R0:W-:Y:S04]  /*18250*/  STL [R1+0x12c], R5 ;  /* 0x00012c0501007387 */ /* 0x0001e80000100800 */
[----:B------:R-:W5:Y:S04]  /*18260*/  LDL R9, [R1+0x360] ;  /* 0x0003600001097983 */ /* 0x000f680000100800 */
[----:B0-----:R-:W5:Y:S01]  /*18270*/  LDL R5, [R1+0x35c] ;  /* 0x00035c0001057983 */ /* 0x001f620000100800 */
[----:B------:R-:W-:-:S05]  /*18280*/  SHF.R.S32.HI R4, RZ, 0x1f, R4 ;  /* 0x0000001fff047819 */ /* 0x000fca0000011404 */
[----:B------:R0:W-:Y:S04]  /*18290*/  STL [R1+0x130], R4 ;  /* 0x0001300401007387 */ /* 0x0001e80000100800 */
[----:B0-----:R-:W5:Y:S01]  /*182a0*/  LDL R4, [R1+0x358] ;  /* 0x0003580001047983 */ /* 0x001f620000100800 */
[----:B---3--:R-:W-:-:S05]  /*182b0*/  SHF.R.S32.HI R23, RZ, 0x1f, R23 ;  /* 0x0000001fff177819 */ /* 0x008fca0000011417 */
[----:B------:R0:W-:Y:S01]  /*182c0*/  STL [R1+0x134], R23 ;  /* 0x0001341701007387 */ /* 0x0001e20000100800 */
[----:B------:R-:W-:-:S05]  /*182d0*/  SHF.R.S32.HI R22, RZ, 0x1f, R22 ;  /* 0x0000001fff167819 */ /* 0x000fca0000011416 */
[----:B------:R1:W-:Y:S01]  /*182e0*/  STL [R1+0x138], R22 ;  /* 0x0001381601007387 */ /* 0x0003e20000100800 */
[----:B0-----:R-:W-:-:S03]  /*182f0*/  SHF.R.S32.HI R23, RZ, 0x1f, R8 ;  /* 0x0000001fff177819 */ /* 0x001fc60000011408 */
[----:B------:R-:W3:Y:S04]  /*18300*/  LDL R8, [R1+0x354] ;  /* 0x0003540001087983 */ /* 0x000ee80000100800 */
[----:B------:R-:W-:Y:S01]  /*18310*/  STL [R1+0x13c], R23 ;  /* 0x00013c1701007387 */ /* 0x000fe20000100800 */
[----:B-1----:R-:W-:-:S03]  /*18320*/  SHF.R.S32.HI R22, RZ, 0x1f, R3 ;  /* 0x0000001fff167819 */ /* 0x002fc60000011403 */
[----:B------:R-:W3:Y:S04]  /*18330*/  LDL R3, [R1+0x348] ;  /* 0x0003480001037983 */ /* 0x000ee80000100800 */
[----:B------:R0:W-:Y:S02]  /*18340*/  STL [R1+0x140], R22 ;  /* 0x0001401601007387 */ /* 0x0001e40000100800 */
[----:B0-----:R-:W-:Y:S02]  /*18350*/  SHF.R.S32.HI R22, RZ, 0x1f, R21 ;  /* 0x0000001fff167819 */ /* 0x001fe40000011415 */
[----:B------:R-:W-:Y:S02]  /*18360*/  SHF.R.S32.HI R21, RZ, 0x1f, R20 ;  /* 0x0000001fff157819 */ /* 0x000fe40000011414 */
[----:B------:R-:W-:-:S02]  /*18370*/  SHF.R.S32.HI R20, RZ, 0x1f, R19 ;  /* 0x0000001fff147819 */ /* 0x000fc40000011413 */
[----:B------:R-:W-:Y:S01]  /*18380*/  SHF.R.S32.HI R19, RZ, 0x1f, R18 ;  /* 0x0000001fff137819 */ /* 0x000fe20000011412 */
[----:B------:R-:W-:Y:S01]  /*18390*/  STL [R1+0x144], R22 ;  /* 0x0001441601007387 */ /* 0x000fe20000100800 */
[----:B------:R-:W-:-:S03]  /*183a0*/  SHF.R.S32.HI R18, RZ, 0x1f, R17 ;  /* 0x0000001fff127819 */ /* 0x000fc60000011411 */
        /* <DEDUP_REMOVED lines=10> */
[----:B------:R-:W3:Y:S04]  /*18450*/  LDL R0, [R1+0x344] ;  /* 0x0003440001007983 */ /* 0x000ee80000100800 */
[----:B------:R0:W-:Y:S04]  /*18460*/  STL [R1+0x164], R15 ;  /* 0x0001640f01007387 */ /* 0x0001e80000100800 */
[----:B------:R4:W-:Y:S01]  /*18470*/  STL [R1+0x168], R13 ;  /* 0x0001680d01007387 */ /* 0x0009e20000100800 */
[----:B0-----:R-:W-:-:S02]  /*18480*/  SHF.R.S32.HI R15, RZ, 0x1f, R14 ;  /* 0x0000001fff0f7819 */ /* 0x001fc4000001140e */
[----:B------:R-:W-:-:S03]  /*18490*/  SHF.R.S32.HI R14, RZ, 0x1f, R6 ;  /* 0x0000001fff0e7819 */ /* 0x000fc60000011406 */
[----:B------:R-:W-:Y:S04]  /*184a0*/  STL [R1+0x16c], R15 ;  /* 0x00016c0f01007387 */ /* 0x000fe80000100800 */
[----:B------:R-:W3:Y:S04]  /*184b0*/  LDL R6, [R1+0x340] ;  /* 0x0003400001067983 */ /* 0x000ee80000100800 */
[----:B------:R-:W-:Y:S01]  /*184c0*/  STL [R1+0x170], R14 ;  /* 0x0001700e01007387 */ /* 0x000fe20000100800 */
[----:B----4-:R-:W-:-:S03]  /*184d0*/  SHF.R.S32.HI R13, RZ, 0x1f, R2 ;  /* 0x0000001fff0d7819 */ /* 0x010fc60000011402 */
[----:B------:R-:W4:Y:S04]  /*184e0*/  LDL R2, [R1+0x33c] ;  /* 0x00033c0001027983 */ /* 0x000f280000100800 */
[----:B------:R0:W-:Y:S02]  /*184f0*/  STL [R1+0x174], R13 ;  /* 0x0001740d01007387 */ /* 0x0001e40000100800 */
[----:B0-----:R-:W-:Y:S02]  /*18500*/  SHF.R.S32.HI R13, RZ, 0x1f, R12 ;  /* 0x0000001fff0d7819 */ /* 0x001fe4000001140c */
[----:B--2---:R-:W-:-:S03]  /*18510*/  SHF.R.S32.HI R12, RZ, 0x1f, R10 ;  /* 0x0000001fff0c7819 */ /* 0x004fc6000001140a */
[----:B------:R-:W-:Y:S01]  /*18520*/  STL [R1+0x178], R13 ;  /* 0x0001780d01007387 */ /* 0x000fe20000100800 */
[----:B-----5:R-:W-:-:S03]  /*18530*/  SHF.R.S32.HI R10, RZ, 0x1f, R11 ;  /* 0x0000001fff0a7819 */ /* 0x020fc6000001140b */
[----:B------:R-:W-:Y:S01]  /*18540*/  STL [R1+0x17c], R12 ;  /* 0x00017c0c01007387 */ /* 0x000fe20000100800 */
[----:B------:R-:W-:-:S03]  /*18550*/  SHF.R.S32.HI R11, RZ, 0x1f, R7 ;  /* 0x0000001fff0b7819 */ /* 0x000fc60000011407 */
[----:B------:R-:W2:Y:S04]  /*18560*/  LDL R7, [R1+0x338] ;  /* 0x0003380001077983 */ /* 0x000ea80000100800 */
[----:B------:R0:W-:Y:S04]  /*18570*/  STL [R1+0x180], R10 ;  /* 0x0001800a01007387 */ /* 0x0001e80000100800 */
[----:B------:R-:W-:Y:S01]  /*18580*/  STL [R1+0x184], R11 ;  /* 0x0001840b01007387 */ /* 0x000fe20000100800 */
[----:B0-----:R-:W-:-:S03]  /*18590*/  SHF.R.S32.HI R10, RZ, 0x1f, R29 ;  /* 0x0000001fff0a7819 */ /* 0x001fc6000001141d */
[----:B------:R-:W5:Y:S01]  /*185a0*/  LDL R29, [R1+0x334] ;  /* 0x00033400011d7983 */ /* 0x000f620000100800 */
[----:B------:R-:W-:-:S03]  /*185b0*/  SHF.R.S32.HI R9, RZ, 0x1f, R9 ;  /* 0x0000001fff097819 */ /* 0x000fc60000011409 */
[----:B------:R-:W-:Y:S01]  /*185c0*/  STL [R1+0x188], R10 ;  /* 0x0001880a01007387 */ /* 0x000fe20000100800 */
[----:B------:R-:W-:-:S03]  /*185d0*/  SHF.R.S32.HI R5, RZ, 0x1f, R5 ;  /* 0x0000001fff057819 */ /* 0x000fc60000011405 */
[----:B------:R-:W-:Y:S04]  /*185e0*/  STL [R1+0x18c], R9 ;  /* 0x00018c0901007387 */ /* 0x000fe80000100800 */
[----:B------:R-:W5:Y:S04]  /*185f0*/  LDL R23, [R1+0x328] ;  /* 0x0003280001177983 */ /* 0x000f680000100800 */
[----:B------:R0:W-:Y:S04]  /*18600*/  STL [R1+0x190], R5 ;  /* 0x0001900501007387 */ /* 0x0001e80000100800 */
[----:B------:R-:W5:Y:S01]  /*18610*/  LDL R22, [R1+0x324] ;  /* 0x0003240001167983 */ /* 0x000f620000100800 */
[----:B------:R-:W-:-:S05]  /*18620*/  SHF.R.S32.HI R4, RZ, 0x1f, R4 ;  /* 0x0000001fff047819 */ /* 0x000fca0000011404 */
[----:B------:R1:W-:Y:S04]  /*18630*/  STL [R1+0x194], R4 ;  /* 0x0001940401007387 */ /* 0x0003e80000100800 */
[----:B0-----:R-:W5:Y:S04]  /*18640*/  LDL R5, [R1+0x320] ;  /* 0x0003200001057983 */ /* 0x001f680000100800 */
[----:B------:R-:W5:Y:S04]  /*18650*/  LDL R21, [R1+0x308] ;  /* 0x0003080001157983 */ /* 0x000f680000100800 */
[----:B-1----:R-:W5:Y:S01]  /*18660*/  LDL R4, [R1+0x314] ;  /* 0x0003140001047983 */ /* 0x002f620000100800 */
[----:B---3--:R-:W-:-:S05]  /*18670*/  SHF.R.S32.HI R8, RZ, 0x1f, R8 ;  /* 0x0000001fff087819 */ /* 0x008fca0000011408 */
[----:B------:R-:W-:Y:S01]  /*18680*/  STL [R1+0x198], R8 ;  /* 0x0001980801007387 */ /* 0x000fe20000100800 */
[----:B------:R-:W-:-:S03]  /*18690*/  SHF.R.S32.HI R3, RZ, 0x1f, R3 ;  /* 0x0000001fff037819 */ /* 0x000fc60000011403 */
        /* <DEDUP_REMOVED lines=11> */
[----:B------:R-:W-:-:S05]  /*18750*/  SHF.R.S32.HI R0, RZ, 0x1f, R0 ;  /* 0x0000001fff007819 */ /* 0x000fca0000011400 */
[----:B------:R0:W-:Y:S04]  /*18760*/  STL [R1+0x1a0], R0 ;  /* 0x0001a00001007387 */ /* 0x0001e80000100800 */
[----:B------:R-:W3:Y:S04]  /*18770*/  LDL R12, [R1+0x260] ;  /* 0x00026000010c7983 */ /* 0x000ee80000100800 */
[----:B0-----:R-:W3:Y:S01]  /*18780*/  LDL R0, [R1+0x264] ;  /* 0x0002640001007983 */ /* 0x001ee20000100800 */
[----:B------:R-:W-:-:S05]  /*18790*/  SHF.R.S32.HI R6, RZ, 0x1f, R6 ;  /* 0x0000001fff067819 */ /* 0x000fca0000011406 */
[----:B------:R-:W-:Y:S04]  /*187a0*/  STL [R1+0x1a4], R6 ;  /* 0x0001a40601007387 */ /* 0x000fe80000100800 */
[----:B------:R-:W3:Y:S01]  /*187b0*/  LDL R10, [R1+0x25c] ;  /* 0x00025c00010a7983 */ /* 0x000ee20000100800 */
[----:B----4-:R-:W-:-:S05]  /*187c0*/  SHF.R.S32.HI R2, RZ, 0x1f, R2 ;  /* 0x0000001fff027819 */ /* 0x010fca0000011402 */
[----:B------:R0:W-:Y:S04]  /*187d0*/  STL [R1+0x1a8], R2 ;  /* 0x0001a80201007387 */ /* 0x0001e80000100800 */
[----:B------:R-:W4:Y:S04]  /*187e0*/  LDL R11, [R1+0x258] ;  /* 0x00025800010b7983 */ /* 0x000f280000100800 */
[----:B0-----:R-:W4:Y:S01]  /*187f0*/  LDL R2, [R1+0x254] ;  /* 0x0002540001027983 */ /* 0x001f220000100800 */
[----:B--2---:R-:W-:-:S03]  /*18800*/  SHF.R.S32.HI R6, RZ, 0x1f, R7 ;  /* 0x0000001fff067819 */ /* 0x004fc60000011407 */
[----:B------:R-:W2:Y:S04]  /*18810*/  LDL R7, [R1+0x250] ;  /* 0x0002500001077983 */ /* 0x000ea80000100800 */
[----:B------:R0:W-:Y:S04]  /*18820*/  STL [R1+0x1ac], R6 ;  /* 0x0001ac0601007387 */ /* 0x0001e80000100800 */
[----:B------:R-:W2:Y:S01]  /*18830*/  LDL R9, [R1+0x24c] ;  /* 0x00024c0001097983 */ /* 0x000ea20000100800 */
[----:B-----5:R-:W-:-:S03]  /*18840*/  SHF.R.S32.HI R29, RZ, 0x1f, R29 ;  /* 0x0000001fff1d7819 */ /* 0x020fc6000001141d */
[----:B0-----:R-:W5:Y:S04]  /*18850*/  LDL R6, [R1+0x248] ;  /* 0x0002480001067983 */ /* 0x001f680000100800 */
[----:B------:R0:W-:Y:S01]  /*18860*/  STL [R1+0x1b0], R29 ;  /* 0x0001b01d01007387 */ /* 0x0001e20000100800 */
[----:B------:R-:W-:-:S03]  /*18870*/  SHF.R.S32.HI R23, RZ, 0x1f, R23 ;  /* 0x0000001fff177819 */ /* 0x000fc60000011417 */
[----:B0-----:R-:W5:Y:S01]  /*18880*/  LDL R29, [R1+0x244] ;  /* 0x00024400011d7983 */ /* 0x001f620000100800 */
[----:B------:R-:W-:-:S03]  /*18890*/  SHF.R.S32.HI R22, RZ, 0x1f, R22 ;  /* 0x0000001fff167819 */ /* 0x000fc60000011416 */
[----:B------:R0:W-:Y:S04]  /*188a0*/  STL [R1+0x1b4], R23 ;  /* 0x0001b41701007387 */ /* 0x0001e80000100800 */
[----:B------:R1:W-:Y:S01]  /*188b0*/  STL [R1+0x1b8], R22 ;  /* 0x0001b81601007387 */ /* 0x0003e20000100800 */
[----:B0-----:R-:W-:-:S03]  /*188c0*/  SHF.R.S32.HI R23, RZ, 0x1f, R5 ;  /* 0x0000001fff177819 */ /* 0x001fc60000011405 */
[----:B------:R-:W5:Y:S04]  /*188d0*/  LDL R5, [R1+0x240] ;  /* 0x0002400001057983 */ /* 0x000f680000100800 */
[----:B------:R-:W-:Y:S01]  /*188e0*/  STL [R1+0x1bc], R23 ;  /* 0x0001bc1701007387 */ /* 0x000fe20000100800 */
[----:B-1----:R-:W-:-:S03]  /*188f0*/  SHF.R.S32.HI R22, RZ, 0x1f, R4 ;  /* 0x0000001fff167819 */ /* 0x002fc60000011404 */
[----:B------:R-:W5:Y:S04]  /*18900*/  LDL R4, [R1+0x23c] ;  /* 0x00023c0001047983 */ /* 0x000f680000100800 */
[----:B------:R0:W-:Y:S02]  /*18910*/  STL [R1+0x1c0], R22 ;  /* 0x0001c01601007387 */ /* 0x0001e40000100800 */
[----:B0-----:R-:W-:-:S05]  /*18920*/  SHF.R.S32.HI R22, RZ, 0x1f, R21 ;  /* 0x0000001fff167819 */ /* 0x001fca0000011415 */
[----:B------:R-:W-:Y:S01]  /*18930*/  STL [R1+0x1c4], R22 ;  /* 0x0001c41601007387 */ /* 0x000fe20000100800 */
[----:B---3--:R-:W-:Y:S02]  /*18940*/  SHF.R.S32.HI R21, RZ, 0x1f, R20 ;  /* 0x0000001fff157819 */ /* 0x008fe40000011414 */
        /* <DEDUP_REMOVED lines=13> */
[----:B------:R-:W3:Y:S04]  /*18a20*/  LDL R3, [R1+0x234] ;  /* 0x0002340001037983 */ /* 0x000ee80000100800 */
[----:B------:R0:W-:Y:S04]  /*18a30*/  STL [R1+0x1e0], R15 ;  /* 0x0001e00f01007387 */ /* 0x0001e80000100800 */
[----:B------:R1:W-:Y:S01]  /*18a40*/  STL [R1+0x1e4], R13 ;  /* 0x0001e40d01007387 */ /* 0x0003e20000100800 */
[----:B0-----:R-:W-:Y:S02]  /*18a50*/  SHF.R.S32.HI R15, RZ, 0x1f, R14 ;  /* 0x0000001fff0f7819 */ /* 0x001fe4000001140e */
[----:B------:R-:W-:-:S03]  /*18a60*/  SHF.R.S32.HI R14, RZ, 0x1f, R8 ;  /* 0x0000001fff0e7819 */ /* 0x000fc60000011408 */
[----:B------:R-:W-:Y:S04]  /*18a70*/  STL [R1+0x1e8], R15 ;  /* 0x0001e80f01007387 */ /* 0x000fe80000100800 */
[----:B------:R-:W3:Y:S04]  /*18a80*/  LDL R8, [R1+0x230] ;  /* 0x0002300001087983 */ /* 0x000ee80000100800 */
[----:B------:R-:W-:Y:S01]  /*18a90*/  STL [R1+0x1ec], R14 ;  /* 0x0001ec0e01007387 */ /* 0x000fe20000100800 */
[----:B-1----:R-:W-:-:S03]  /*18aa0*/  SHF.R.S32.HI R13, RZ, 0x1f, R0 ;  /* 0x0000001fff0d7819 */ /* 0x002fc60000011400 */
[----:B------:R-:W3:Y:S04]  /*18ab0*/  LDL R0, [R1+0x22c] ;  /* 0x00022c0001007983 */ /* 0x000ee80000100800 */
[----:B------:R0:W-:Y:S02]  /*18ac0*/  STL [R1+0x1f0], R13 ;  /* 0x0001f00d01007387 */ /* 0x0001e40000100800 */
[----:B0-----:R-:W-:Y:S02]  /*18ad0*/  SHF.R.S32.HI R13, RZ, 0x1f, R12 ;  /* 0x0000001fff0d7819 */ /* 0x001fe4000001140c */
[----:B------:R-:W-:-:S03]  /*18ae0*/  SHF.R.S32.HI R12, RZ, 0x1f, R10 ;  /* 0x0000001fff0c7819 */ /* 0x000fc6000001140a */
[----:B------:R-:W-:Y:S04]  /*18af0*/  STL [R1+0x1f4], R13 ;  /* 0x0001f40d01007387 */ /* 0x000fe80000100800 */
[----:B------:R-:W-:Y:S01]  /*18b00*/  STL [R1+0x1f8], R12 ;  /* 0x0001f80c01007387 */ /* 0x000fe20000100800 */
[----:B----4-:R-:W-:-:S03]  /*18b10*/  SHF.R.S32.HI R10, RZ, 0x1f, R2 ;  /* 0x0000001fff0a7819 */ /* 0x010fc60000011402 */
[----:B------:R-:W4:Y:S01]  /*18b20*/  LDL R2, [R1+0x228] ;  /* 0x0002280001027983 */ /* 0x000f220000100800 */
[----:B------:R-:W-:-:S05]  /*18b30*/  SHF.R.S32.HI R11, RZ, 0x1f, R11 ;  /* 0x0000001fff0b7819 */ /* 0x000fca000001140b */
[----:B------:R2:W-:Y:S04]  /*18b40*/  STL [R1+0x1fc], R11 ;  /* 0x0001fc0b01007387 */ /* 0x0005e80000100800 */
[----:B------:R0:W-:Y:S01]  /*18b50*/  STL [R1+0x200], R10 ;  /* 0x0002000a01007387 */ /* 0x0001e20000100800 */
[----:B--2---:R-:W-:-:S03]  /*18b60*/  SHF.R.S32.HI R11, RZ, 0x1f, R7 ;  /* 0x0000001fff0b7819 */ /* 0x004fc60000011407 */
[----:B------:R-:W2:Y:S01]  /*18b70*/  LDL R7, [R1+0x224] ;  /* 0x0002240001077983 */ /* 0x000ea20000100800 */
[----:B0-----:R-:W-:-:S03]  /*18b80*/  SHF.R.S32.HI R10, RZ, 0x1f, R9 ;  /* 0x0000001fff0a7819 */ /* 0x001fc60000011409 */
[----:B------:R-:W-:Y:S01]  /*18b90*/  STL [R1+0x204], R11 ;  /* 0x0002040b01007387 */ /* 0x000fe20000100800 */
[----:B-----5:R-:W-:-:S03]  /*18ba0*/  SHF.R.S32.HI R9, RZ, 0x1f, R6 ;  /* 0x0000001fff097819 */ /* 0x020fc60000011406 */
[----:B------:R-:W-:Y:S04]  /*18bb0*/  STL [R1+0x208], R10 ;  /* 0x0002080a01007387 */ /* 0x000fe80000100800 */
[----:B------:R-:W5:Y:S04]  /*18bc0*/  LDL R23, [R1+0x220] ;  /* 0x0002200001177983 */ /* 0x000f680000100800 */
[----:B------:R-:W-:Y:S04]  /*18bd0*/  STL [R1+0x20c], R9 ;  /* 0x00020c0901007387 */ /* 0x000fe80000100800 */
[----:B------:R-:W5:Y:S01]  /*18be0*/  LDL R22, [R1+0x3bc] ;  /* 0x0003bc0001167983 */ /* 0x000f620000100800 */
[----:B------:R-:W-:-:S05]  /*18bf0*/  SHF.R.S32.HI R6, RZ, 0x1f, R29 ;  /* 0x0000001fff067819 */ /* 0x000fca000001141d */
[----:B------:R0:W-:Y:S04]  /*18c00*/  STL [R1+0x210], R6 ;  /* 0x0002100601007387 */ /* 0x0001e80000100800 */
[----:B------:R-:W5:Y:S04]  /*18c10*/  LDL R29, [R1+0x3cc] ;  /* 0x0003cc00011d7983 */ /* 0x000f680000100800 */
[----:B------:R-:W5:Y:S04]  /*18c20*/  LDL R21, [R1+0x3d0] ;  /* 0x0003d00001157983 */ /* 0x000f680000100800 */
[----:B0-----:R-:W5:Y:S01]  /*18c30*/  LDL R6, [R1+0x3c4] ;  /* 0x0003c40001067983 */ /* 0x001f620000100800 */
[----:B------:R-:W-:-:S05]  /*18c40*/  SHF.R.S32.HI R5, RZ, 0x1f, R5 ;  /* 0x0000001fff057819 */ /* 0x000fca0000011405 */
[----:B------:R0:W-:Y:S01]  /*18c50*/  STL [R1+0x214], R5 ;  /* 0x0002140501007387 */ /* 0x0001e20000100800 */
[----:B------:R-:W-:-:S03]  /*18c60*/  SHF.R.S32.HI R4, RZ, 0x1f, R4 ;  /* 0x0000001fff047819 */ /* 0x000fc60000011404 */
[----:B------:R-:W5:Y:S04]  /*18c70*/  LDL R20, [R1+0x3d8] ;  /* 0x0003d80001147983 */ /* 0x000f680000100800 */
[----:B------:R1:W-:Y:S04]  /*18c80*/  STL [R1+0x218], R4 ;  /* 0x0002180401007387 */ /* 0x0003e80000100800 */
[----:B------:R-:W5:Y:S04]  /*18c90*/  LDL R19, [R1+0x3dc] ;  /* 0x0003dc0001137983 */ /* 0x000f680000100800 */
[----:B------:R-:W5:Y:S04]  /*18ca0*/  LDL R18, [R1+0x3e4] ;  /* 0x0003e40001127983 */ /* 0x000f680000100800 */
[----:B------:R-:W5:Y:S04]  /*18cb0*/  LDL R17, [R1+0x3e8] ;  /* 0x0003e80001117983 */ /* 0x000f680000100800 */
[----:B------:R-:W5:Y:S04]  /*18cc0*/  LDL R16, [R1+0x3f0] ;  /* 0x0003f00001107983 */ /* 0x000f680000100800 */
[----:B------:R-:W5:Y:S04]  /*18cd0*/  LDL R15, [R1+0x3f8] ;  /* 0x0003f800010f7983 */ /* 0x000f680000100800 */
[----:B------:R-:W5:Y:S04]  /*18ce0*/  LDL R13, [R1+0x3fc] ;  /* 0x0003fc00010d7983 */ /* 0x000f680000100800 */
[----:B0-----:R-:W5:Y:S04]  /*18cf0*/  LDL R5, [R1+0x404] ;  /* 0x0004040001057983 */ /* 0x001f680000100800 */
[----:B------:R-:W5:Y:S04]  /*18d00*/  LDL R14, [R1+0x408] ;  /* 0x00040800010e7983 */ /* 0x000f680000100800 */
[----:B-1----:R-:W5:Y:S01]  /*18d10*/  LDL R4, [R1+0x410] ;  /* 0x0004100001047983 */ /* 0x002f620000100800 */
[----:B---3--:R-:W-:-:S05]  /*18d20*/  SHF.R.S32.HI R3, RZ, 0x1f, R3 ;  /* 0x0000001fff037819 */ /* 0x008fca0000011403 */
[----:B------:R0:W-:Y:S04]  /*18d30*/  STL [R1+0x21c], R3 ;  /* 0x00021c0301007387 */ /* 0x0001e80000100800 */
[----:B------:R-:W3:Y:S04]  /*18d40*/  LDL R12, [R1+0x41c] ;  /* 0x00041c00010c7983 */ /* 0x000ee80000100800 */
[----:B0-----:R-:W3:Y:S01]  /*18d50*/  LDL R3, [R1+0x418] ;  /* 0x0004180001037983 */ /* 0x001ee20000100800 */
[----:B------:R-:W-:-:S05]  /*18d60*/  SHF.R.S32.HI R8, RZ, 0x1f, R8 ;  /* 0x0000001fff087819 */ /* 0x000fca0000011408 */
[----:B------:R-:W-:Y:S01]  /*18d70*/  STL [R1+0x3c0], R8 ;  /* 0x0003c00801007387 */ /* 0x000fe20000100800 */
[----:B------:R-:W-:-:S03]  /*18d80*/  SHF.R.S32.HI R0, RZ, 0x1f, R0 ;  /* 0x0000001fff007819 */ /* 0x000fc60000011400 */
[----:B------:R-:W3:Y:S04]  /*18d90*/  LDL R10, [R1+0x424] ;  /* 0x00042400010a7983 */ /* 0x000ee80000100800 */
[----:B------:R0:W-:Y:S04]  /*18da0*/  STL [R1+0x3c8], R0 ;  /* 0x0003c80001007387 */ /* 0x0001e80000100800 */
[----:B------:R-:W3:Y:S04]  /*18db0*/  LDL R11, [R1+0x428] ;  /* 0x00042800010b7983 */ /* 0x000ee80000100800 */
[----:B0-----:R-:W3:Y:S01]  /*18dc0*/  LDL R0, [R1+0x430] ;  /* 0x0004300001007983 */ /* 0x001ee20000100800 */
[----:B----4-:R-:W-:-:S03]  /*18dd0*/  SHF.R.S32.HI R8, RZ, 0x1f, R2 ;  /* 0x0000001fff087819 */ /* 0x010fc60000011402 */
[----:B------:R-:W4:Y:S04]  /*18de0*/  LDL R2, [R1+0x438] ;  /* 0x0004380001027983 */ /* 0x000f280000100800 */
[----:B------:R0:W-:Y:S04]  /*18df0*/  STL [R1+0x3d4], R8 ;  /* 0x0003d40801007387 */ /* 0x0001e80000100800 */
[----:B------:R-:W4:Y:S04]  /*18e00*/  LDL R9, [R1+0x43c] ;  /* 0x00043c0001097983 */ /* 0x000f280000100800 */
[----:B0-----:R-:W4:Y:S01]  /*18e10*/  LDL R8, [R1+0x444] ;  /* 0x0004440001087983 */ /* 0x001f220000100800 */
[----:B--2---:R-:W-:-:S05]  /*18e20*/  SHF.R.S32.HI R7, RZ, 0x1f, R7 ;  /* 0x0000001fff077819 */ /* 0x004fca0000011407 */
[----:B------:R0:W-:Y:S04]  /*18e30*/  STL [R1+0x3e0], R7 ;  /* 0x0003e00701007387 */ /* 0x0001e80000100800 */
[----:B0-----:R-:W2:Y:S01]  /*18e40*/  LDL R7, [R1+0x448] ;  /* 0x0004480001077983 */ /* 0x001ea20000100800 */
[----:B-----5:R-:W-:-:S05]  /*18e50*/  SHF.R.S32.HI R23, RZ, 0x1f, R23 ;  /* 0x0000001fff177819 */ /* 0x020fca0000011417 */
[----:B------:R-:W-:Y:S01]  /*18e60*/  STL [R1+0x3ec], R23 ;  /* 0x0003ec1701007387 */ /* 0x000fe20000100800 */
[----:B------:R-:W-:-:S05]  /*18e70*/  SHF.R.S32.HI R22, RZ, 0x1f, R22 ;  /* 0x0000001fff167819 */ /* 0x000fca0000011416 */
[----:B------:R0:W-:Y:S02]  /*18e80*/  STL [R1+0x3f4], R22 ;  /* 0x0003f41601007387 */ /* 0x0001e40000100800 */
[----:B0-----:R-:W-:Y:S02]  /*18e90*/  SHF.R.S32.HI R22, RZ, 0x1f, R29 ;  /* 0x0000001fff167819 */ /* 0x001fe4000001141d */
[----:B------:R-:W-:Y:S02]  /*18ea0*/  SHF.R.S32.HI R23, RZ, 0x1f, R6 ;  /* 0x0000001fff177819 */ /* 0x000fe40000011406 */
[----:B------:R-:W5:Y:S04]  /*18eb0*/  LDL R6, [R1+0x450] ;  /* 0x0004500001067983 */ /* 0x000f680000100800 */
[----:B------:R-:W-:Y:S04]  /*18ec0*/  STL [R1+0x400], R23 ;  /* 0x0004001701007387 */ /* 0x000fe80000100800 */
[----:B------:R-:W5:Y:S04]  /*18ed0*/  LDL R29, [R1+0x458] ;  /* 0x00045800011d7983 */ /* 0x000f680000100800 */
[----:B------:R0:W-:Y:S02]  /*18ee0*/  STL [R1+0x40c], R22 ;  /* 0x00040c1601007387 */ /* 0x0001e40000100800 */
[----:B0-----:R-:W-:-:S02]  /*18ef0*/  SHF.R.S32.HI R22, RZ, 0x1f, R21 ;  /* 0x0000001fff167819 */ /* 0x001fc40000011415 */
[----:B------:R-:W-:Y:S02]  /*18f00*/  SHF.R.S32.HI R21, RZ, 0x1f, R20 ;  /* 0x0000001fff157819 */ /* 0x000fe40000011414 */
[----:B------:R-:W-:Y:S02]  /*18f10*/  SHF.R.S32.HI R20, RZ, 0x1f, R19 ;  /* 0x0000001fff147819 */ /* 0x000fe40000011413 */
[----:B------:R-:W-:Y:S01]  /*18f20*/  SHF.R.S32.HI R19, RZ, 0x1f, R18 ;  /* 0x0000001fff137819 */ /* 0x000fe20000011412 */
        /* <DEDUP_REMOVED lines=12> */
[----:B------:R-:W5:Y:S04]  /*18ff0*/  LDL R5, [R1+0x45c] ;  /* 0x00045c0001057983 */ /* 0x000f680000100800 */
[----:B------:R0:W-:Y:S04]  /*19000*/  STL [R1+0x460], R15 ;  /* 0x0004600f01007387 */ /* 0x0001e80000100800 */
[----:B------:R3:W-:Y:S01]  /*19010*/  STL [R1+0x46c], R13 ;  /* 0x00046c0d01007387 */ /* 0x0007e20000100800 */
[----:B0-----:R-:W-:-:S02]  /*19020*/  SHF.R.S32.HI R15, RZ, 0x1f, R14 ;  /* 0x0000001fff0f7819 */ /* 0x001fc4000001140e */
[----:B------:R-:W-:-:S03]  /*19030*/  SHF.R.S32.HI R14, RZ, 0x1f, R4 ;  /* 0x0000001fff0e7819 */ /* 0x000fc60000011404 */
[----:B------:R-:W-:Y:S04]  /*19040*/  STL [R1+0x474], R15 ;  /* 0x0004740f01007387 */ /* 0x000fe80000100800 */
[----:B------:R-:W5:Y:S04]  /*19050*/  LDL R4, [R1+0x464] ;  /* 0x0004640001047983 */ /* 0x000f680000100800 */
[----:B------:R-:W-:Y:S01]  /*19060*/  STL [R1+0x480], R14 ;  /* 0x0004800e01007387 */ /* 0x000fe20000100800 */
[----:B---3--:R-:W-:-:S03]  /*19070*/  SHF.R.S32.HI R13, RZ, 0x1f, R3 ;  /* 0x0000001fff0d7819 */ /* 0x008fc60000011403 */
[----:B------:R-:W3:Y:S04]  /*19080*/  LDL R3, [R1+0x468] ;  /* 0x0004680001037983 */ /* 0x000ee80000100800 */
[----:B------:R0:W-:Y:S02]  /*19090*/  STL [R1+0x48c], R13 ;  /* 0x00048c0d01007387 */ /* 0x0001e40000100800 */
[----:B0-----:R-:W-:Y:S02]  /*190a0*/  SHF.R.S32.HI R13, RZ, 0x1f, R12 ;  /* 0x0000001fff0d7819 */ /* 0x001fe4000001140c */
[----:B------:R-:W-:-:S03]  /*190b0*/  SHF.R.S32.HI R12, RZ, 0x1f, R10 ;  /* 0x0000001fff0c7819 */ /* 0x000fc6000001140a */
[----:B------:R-:W-:Y:S01]  /*190c0*/  STL [R1+0x498], R13 ;  /* 0x0004980d01007387 */ /* 0x000fe20000100800 */
[----:B------:R-:W-:-:S03]  /*190d0*/  SHF.R.S32.HI R10, RZ, 0x1f, R11 ;  /* 0x0000001fff0a7819 */ /* 0x000fc6000001140b */
[----:B------:R-:W-:Y:S01]  /*190e0*/  STL [R1+0x4a0], R12 ;  /* 0x0004a00c01007387 */ /* 0x000fe20000100800 */
[----:B------:R-:W-:-:S03]  /*190f0*/  SHF.R.S32.HI R11, RZ, 0x1f, R0 ;  /* 0x0000001fff0b7819 */ /* 0x000fc60000011400 */
[----:B------:R-:W3:Y:S04]  /*19100*/  LDL R0, [R1+0x470] ;  /* 0x0004700001007983 */ /* 0x000ee80000100800 */
[----:B------:R4:W-:Y:S04]  /*19110*/  STL [R1+0x4ac], R10 ;  /* 0x0004ac0a01007387 */ /* 0x0009e80000100800 */
[----:B------:R-:W-:Y:S01]  /*19120*/  STL [R1+0x4b4], R11 ;  /* 0x0004b40b01007387 */ /* 0x000fe20000100800 */
[----:B----4-:R-:W-:-:S03]  /*19130*/  SHF.R.S32.HI R10, RZ, 0x1f, R2 ;  /* 0x0000001fff0a7819 */ /* 0x010fc60000011402 */
[----:B------:R-:W4:Y:S01]  /*19140*/  LDL R2, [R1+0x478] ;  /* 0x0004780001027983 */ /* 0x000f220000100800 */
[----:B------:R-:W-:-:S03]  /*19150*/  SHF.R.S32.HI R9, RZ, 0x1f, R9 ;  /* 0x0000001fff097819 */ /* 0x000fc60000011409 */
[----:B------:R-:W-:Y:S01]  /*19160*/  STL [R1+0x4c0], R10 ;  /* 0x0004c00a01007387 */ /* 0x000fe20000100800 */
[----:B------:R-:W-:-:S03]  /*19170*/  SHF.R.S32.HI R8, RZ, 0x1f, R8 ;  /* 0x0000001fff087819 */ /* 0x000fc60000011408 */
[----:B------:R-:W-:Y:S04]  /*19180*/  STL [R1+0x4cc], R9 ;  /* 0x0004cc0901007387 */ /* 0x000fe80000100800 */
[----:B------:R-:W4:Y:S04]  /*19190*/  LDL R23, [R1+0x47c] ;  /* 0x00047c0001177983 */ /* 0x000f280000100800 */
[----:B------:R0:W-:Y:S04]  /*191a0*/  STL [R1+0x4d8], R8 ;  /* 0x0004d80801007387 */ /* 0x0001e80000100800 */
[----:B------:R-:W4:Y:S01]  /*191b0*/  LDL R22, [R1+0x484] ;  /* 0x0004840001167983 */ /* 0x000f220000100800 */
[----:B--2---:R-:W-:-:S05]  /*191c0*/  SHF.R.S32.HI R7, RZ, 0x1f, R7 ;  /* 0x0000001fff077819 */ /* 0x004fca0000011407 */
[----:B------:R1:W-:Y:S04]  /*191d0*/  STL [R1+0x4e0], R7 ;  /* 0x0004e00701007387 */ /* 0x0003e80000100800 */
[----:B0-----:R-:W2:Y:S04]  /*191e0*/  LDL R8, [R1+0x488] ;  /* 0x0004880001087983 */ /* 0x001ea80000100800 */
[----:B------:R-:W2:Y:S04]  /*191f0*/  LDL R21, [R1+0x494] ;  /* 0x0004940001157983 */ /* 0x000ea80000100800 */
[----:B-1----:R-:W2:Y:S01]  /*19200*/  LDL R7, [R1+0x490] ;  /* 0x0004900001077983 */ /* 0x002ea20000100800 */
[----:B-----5:R-:W-:-:S05]  /*19210*/  SHF.R.S32.HI R9, RZ, 0x1f, R6 ;  /* 0x0000001fff097819 */ /* 0x020fca0000011406 */
[----:B------:R-:W-:Y:S01]  /*19220*/  STL [R1+0x4ec], R9 ;  /* 0x0004ec0901007387 */ /* 0x000fe20000100800 */
        /* <DEDUP_REMOVED lines=11> */
[----:B------:R-:W5:Y:S01]  /*192e0*/  LDL R29, [R1+0x4d4] ;  /* 0x0004d400011d7983 */ /* 0x000f620000100800 */
[----:B------:R-:W-:-:S05]  /*192f0*/  SHF.R.S32.HI R5, RZ, 0x1f, R5 ;  /* 0x0000001fff057819 */ /* 0x000fca0000011405 */
[----:B------:R0:W-:Y:S04]  /*19300*/  STL [R1+0x504], R5 ;  /* 0x0005040501007387 */ /* 0x0001e80000100800 */
[----:B------:R-:W5:Y:S04]  /*19310*/  LDL R12, [R1+0x4e4] ;  /* 0x0004e400010c7983 */ /* 0x000f680000100800 */
[----:B0-----:R-:W5:Y:S01]  /*19320*/  LDL R5, [R1+0x4dc] ;  /* 0x0004dc0001057983 */ /* 0x001f620000100800 */
[----:B------:R-:W-:-:S05]  /*19330*/  SHF.R.S32.HI R4, RZ, 0x1f, R4 ;  /* 0x0000001fff047819 */ /* 0x000fca0000011404 */
[----:B------:R0:W-:Y:S04]  /*19340*/  STL [R1+0x50c], R4 ;  /* 0x00050c0401007387 */ /* 0x0001e80000100800 */
[----:B------:R-:W5:Y:S01]  /*19350*/  LDL R10, [R1+0x4e8] ;  /* 0x0004e800010a7983 */ /* 0x000f620000100800 */
[----:B---3--:R-:W-:-:S05]  /*19360*/  SHF.R.S32.HI R3, RZ, 0x1f, R3 ;  /* 0x0000001fff037819 */ /* 0x008fca0000011403 */
[----:B------:R1:W-:Y:S04]  /*19370*/  STL [R1+0x518], R3 ;  /* 0x0005180301007387 */ /* 0x0003e80000100800 */
[----:B------:R-:W3:Y:S04]  /*19380*/  LDL R11, [R1+0x4f0] ;  /* 0x0004f000010b7983 */ /* 0x000ee80000100800 */
[----:B0-----:R-:W3:Y:S04]  /*19390*/  LDL R4, [R1+0x4f4] ;  /* 0x0004f40001047983 */ /* 0x001ee80000100800 */
[----:B-1----:R-:W3:Y:S01]  /*193a0*/  LDL R3, [R1+0x4fc] ;  /* 0x0004fc0001037983 */ /* 0x002ee20000100800 */
[----:B------:R-:W-:-:S05]  /*193b0*/  SHF.R.S32.HI R0, RZ, 0x1f, R0 ;  /* 0x0000001fff007819 */ /* 0x000fca0000011400 */
[----:B------:R0:W-:Y:S04]  /*193c0*/  STL [R1+0x524], R0 ;  /* 0x0005240001007387 */ /* 0x0001e80000100800 */
[----:B------:R-:W3:Y:S04]  /*193d0*/  LDL R9, [R1+0x500] ;  /* 0x0005000001097983 */ /* 0x000ee80000100800 */
[----:B0-----:R-:W3:Y:S01]  /*193e0*/  LDL R0, [R1+0x508] ;  /* 0x0005080001007983 */ /* 0x001ee20000100800 */
[----:B----4-:R-:W-:-:S05]  /*193f0*/  SHF.R.S32.HI R2, RZ, 0x1f, R2 ;  /* 0x0000001fff027819 */ /* 0x010fca0000011402 */
[----:B------:R0:W-:Y:S04]  /*19400*/  STL [R1+0x52c], R2 ;  /* 0x00052c0201007387 */ /* 0x0001e80000100800 */
[----:B0-----:R-:W4:Y:S01]  /*19410*/  LDL R2, [R1+0x510] ;  /* 0x0005100001027983 */ /* 0x001f220000100800 */
[----:B------:R-:W-:-:S05]  /*19420*/  SHF.R.S32.HI R23, RZ, 0x1f, R23 ;  /* 0x0000001fff177819 */ /* 0x000fca0000011417 */
[----:B------:R2:W-:Y:S01]  /*19430*/  STL [R1+0x538], R23 ;  /* 0x0005381701007387 */ /* 0x0005e20000100800 */
[----:B------:R-:W-:-:S05]  /*19440*/  SHF.R.S32.HI R22, RZ, 0x1f, R22 ;  /* 0x0000001fff167819 */ /* 0x000fca0000011416 */
[----:B------:R0:W-:Y:S01]  /*19450*/  STL [R1+0x544], R22 ;  /* 0x0005441601007387 */ /* 0x0001e20000100800 */
[----:B--2---:R-:W-:-:S03]  /*19460*/  SHF.R.S32.HI R23, RZ, 0x1f, R8 ;  /* 0x0000001fff177819 */ /* 0x004fc60000011408 */
[----:B------:R-:W2:Y:S01]  /*19470*/  LDL R8, [R1+0x514] ;  /* 0x0005140001087983 */ /* 0x000ea20000100800 */
[----:B0-----:R-:W-:-:S03]  /*19480*/  SHF.R.S32.HI R22, RZ, 0x1f, R7 ;  /* 0x0000001fff167819 */ /* 0x001fc60000011407 */
[----:B------:R-:W-:Y:S04]  /*19490*/  STL [R1+0x54c], R23 ;  /* 0x00054c1701007387 */ /* 0x000fe80000100800 */
[----:B------:R-:W2:Y:S04]  /*194a0*/  LDL R7, [R1+0x51c] ;  /* 0x00051c0001077983 */ /* 0x000ea80000100800 */
[----:B------:R0:W-:Y:S02]  /*194b0*/  STL [R1+0x558], R22 ;  /* 0x0005581601007387 */ /* 0x0001e40000100800 */
[----:B0-----:R-:W-:-:S02]  /*194c0*/  SHF.R.S32.HI R22, RZ, 0x1f, R21 ;  /* 0x0000001fff167819 */ /* 0x001fc40000011415 */
[----:B-----5:R-:W-:-:S03]  /*194d0*/  SHF.R.S32.HI R21, RZ, 0x1f, R20 ;  /* 0x0000001fff157819 */ /* 0x020fc60000011414 */
        /* <DEDUP_REMOVED lines=14> */
[----:B------:R-:W5:Y:S04]  /*195c0*/  LDL R6, [R1+0x520] ;  /* 0x0005200001067983 */ /* 0x000f680000100800 */
[----:B------:R0:W-:Y:S04]  /*195d0*/  STL [R1+0x5b0], R15 ;  /* 0x0005b00f01007387 */ /* 0x0001e80000100800 */
[----:B------:R1:W-:Y:S01]  /*195e0*/  STL [R1+0x5b8], R13 ;  /* 0x0005b80d01007387 */ /* 0x0003e20000100800 */
[----:B0-----:R-:W-:Y:S02]  /*195f0*/  SHF.R.S32.HI R15, RZ, 0x1f, R14 ;  /* 0x0000001fff0f7819 */ /* 0x001fe4000001140e */
[----:B------:R-:W-:-:S03]  /*19600*/  SHF.R.S32.HI R14, RZ, 0x1f, R29 ;  /* 0x0000001fff0e7819 */ /* 0x000fc6000001141d */
[----:B------:R-:W-:Y:S04]  /*19610*/  STL [R1+0x5c4], R15 ;  /* 0x0005c40f01007387 */ /* 0x000fe80000100800 */
[----:B------:R-:W5:Y:S01]  /*19620*/  LDL R29, [R1+0x528] ;  /* 0x00052800011d7983 */ /* 0x000f620000100800 */
[----:B-1----:R-:W-:-:S03]  /*19630*/  SHF.R.S32.HI R13, RZ, 0x1f, R5 ;  /* 0x0000001fff0d7819 */ /* 0x002fc60000011405 */
[----:B------:R-:W-:Y:S04]  /*19640*/  STL [R1+0x5d0], R14 ;  /* 0x0005d00e01007387 */ /* 0x000fe80000100800 */
[----:B------:R-:W5:Y:S04]  /*19650*/  LDL R5, [R1+0x530] ;  /* 0x0005300001057983 */ /* 0x000f680000100800 */
[----:B------:R0:W-:Y:S02]  /*19660*/  STL [R1+0x5d8], R13 ;  /* 0x0005d80d01007387 */ /* 0x0001e40000100800 */
[----:B0-----:R-:W-:-:S02]  /*19670*/  SHF.R.S32.HI R13, RZ, 0x1f, R12 ;  /* 0x0000001fff0d7819 */ /* 0x001fc4000001140c */
[----:B------:R-:W-:-:S03]  /*19680*/  SHF.R.S32.HI R12, RZ, 0x1f, R10 ;  /* 0x0000001fff0c7819 */ /* 0x000fc6000001140a */
[----:B------:R-:W-:Y:S04]  /*19690*/  STL [R1+0x5e4], R13 ;  /* 0x0005e40d01007387 */ /* 0x000fe80000100800 */
[----:B------:R-:W-:Y:S01]  /*196a0*/  STL [R1+0x5f0], R12 ;  /* 0x0005f00c01007387 */ /* 0x000fe20000100800 */
[----:B---3--:R-:W-:Y:S02]  /*196b0*/  SHF.R.S32.HI R11, RZ, 0x1f, R11 ;  /* 0x0000001fff0b7819 */ /* 0x008fe4000001140b */
[----:B------:R-:W-:Y:S02]  /*196c0*/  SHF.R.S32.HI R10, RZ, 0x1f, R4 ;  /* 0x0000001fff0a7819 */ /* 0x000fe40000011404 */
[----:B------:R-:W3:Y:S04]  /*196d0*/  LDL R4, [R1+0x534] ;  /* 0x0005340001047983 */ /* 0x000ee80000100800 */
[----:B------:R0:W-:Y:S04]  /*196e0*/  STL [R1+0x5f8], R11 ;  /* 0x0005f80b01007387 */ /* 0x0001e80000100800 */
[----:B------:R1:W-:Y:S01]  /*196f0*/  STL [R1+0x604], R10 ;  /* 0x0006040a01007387 */ /* 0x0003e20000100800 */
[----:B0-----:R-:W-:-:S03]  /*19700*/  SHF.R.S32.HI R11, RZ, 0x1f, R3 ;  /* 0x0000001fff0b7819 */ /* 0x001fc60000011403 */
[----:B------:R-:W3:Y:S04]  /*19710*/  LDL R3, [R1+0x53c] ;  /* 0x00053c0001037983 */ /* 0x000ee80000100800 */
[----:B------:R-:W-:Y:S01]  /*19720*/  STL [R1+0x610], R11 ;  /* 0x0006100b01007387 */ /* 0x000fe20000100800 */
[----:B-1----:R-:W-:-:S05]  /*19730*/  SHF.R.S32.HI R10, RZ, 0x1f, R9 ;  /* 0x0000001fff0a7819 */ /* 0x002fca0000011409 */
[----:B------:R-:W-:Y:S01]  /*19740*/  STL [R1+0x61c], R10 ;  /* 0x00061c0a01007387 */ /* 0x000fe20000100800 */
[----:B------:R-:W-:-:S03]  /*19750*/  SHF.R.S32.HI R9, RZ, 0x1f, R0 ;  /* 0x0000001fff097819 */ /* 0x000fc60000011400 */
[----:B------:R-:W3:Y:S04]  /*19760*/  LDL R23, [R1+0x540] ;  /* 0x0005400001177983 */ /* 0x000ee80000100800 */
[----:B------:R-:W-:Y:S04]  /*19770*/  STL [R1+0x628], R9 ;  /* 0x0006280901007387 */ /* 0x000fe80000100800 */
[----:B------:R-:W3:Y:S01]  /*19780*/  LDL R22, [R1+0x548] ;  /* 0x0005480001167983 */ /* 0x000ee20000100800 */
[----:B----4-:R-:W-:-:S05]  /*19790*/  SHF.R.S32.HI R0, RZ, 0x1f, R2 ;  /* 0x0000001fff007819 */ /* 0x010fca0000011402 */
[----:B------:R0:W-:Y:S04]  /*197a0*/  STL [R1+0x634], R0 ;  /* 0x0006340001007387 */ /* 0x0001e80000100800 */
[----:B------:R-:W4:Y:S04]  /*197b0*/  LDL R2, [R1+0x554] ;  /* 0x0005540001027983 */ /* 0x000f280000100800 */
[----:B------:R-:W4:Y:S04]  /*197c0*/  LDL R21, [R1+0x55c] ;  /* 0x00055c0001157983 */ /* 0x000f280000100800 */
[----:B0-----:R-:W4:Y:S01]  /*197d0*/  LDL R0, [R1+0x550] ;  /* 0x0005500001007983 */ /* 0x001f220000100800 */
[----:B--2---:R-:W-:-:S05]  /*197e0*/  SHF.R.S32.HI R8, RZ, 0x1f, R8 ;  /* 0x0000001fff087819 */ /* 0x004fca0000011408 */
[----:B------:R-:W-:Y:S04]  /*197f0*/  STL [R1+0x640], R8 ;  /* 0x0006400801007387 */ /* 0x000fe80000100800 */
[----:B------:R-:W2:Y:S01]  /*19800*/  LDL R20, [R1+0x560] ;  /* 0x0005600001147983 */ /* 0x000ea20000100800 */
[----:B------:R-:W-:-:S05]  /*19810*/  SHF.R.S32.HI R7, RZ, 0x1f, R7 ;  /* 0x0000001fff077819 */ /* 0x000fca0000011407 */
[----:B------:R0:W-:Y:S04]  /*19820*/  STL [R1+0x648], R7 ;  /* 0x0006480701007387 */ /* 0x0001e80000100800 */
[----:B------:R-:W2:Y:S04]  /*19830*/  LDL R19, [R1+0x568] ;  /* 0x0005680001137983 */ /* 0x000ea80000100800 */
[----:B------:R-:W2:Y:S04]  /*19840*/  LDL R18, [R1+0x570] ;  /* 0x0005700001127983 */ /* 0x000ea80000100800 */
[----:B------:R-:W2:Y:S04]  /*19850*/  LDL R17, [R1+0x574] ;  /* 0x0005740001117983 */ /* 0x000ea80000100800 */
[----:B------:R-:W2:Y:S04]  /*19860*/  LDL R16, [R1+0x57c] ;  /* 0x00057c0001107983 */ /* 0x000ea80000100800 */
[----:B------:R-:W2:Y:S04]  /*19870*/  LDL R15, [R1+0x580] ;  /* 0x00058000010f7983 */ /* 0x000ea80000100800 */
[----:B------:R-:W2:Y:S04]  /*19880*/  LDL R13, [R1+0x588] ;  /* 0x00058800010d7983 */ /* 0x000ea80000100800 */
[----:B0-----:R-:W2:Y:S04]  /*19890*/  LDL R7, [R1+0x590] ;  /* 0x0005900001077983 */ /* 0x001ea80000100800 */
[----:B------:R-:W2:Y:S04]  /*198a0*/  LDL R14, [R1+0x594] ;  /* 0x00059400010e7983 */ /* 0x000ea80000100800 */
[----:B------:R-:W2:Y:S01]  /*198b0*/  LDL R10, [R1+0x59c] ;  /* 0x00059c00010a7983 */ /* 0x000ea20000100800 */
[----:B-----5:R-:W-:-:S05]  /*198c0*/  SHF.R.S32.HI R6, RZ, 0x1f, R6 ;  /* 0x0000001fff067819 */ /* 0x020fca0000011406 */
[----:B------:R0:W-:Y:S04]  /*198d0*/  STL [R1+0x654], R6 ;  /* 0x0006540601007387 */ /* 0x0001e80000100800 */
[----:B------:R-:W5:Y:S04]  /*198e0*/  LDL R11, [R1+0x5a0] ;  /* 0x0005a000010b7983 */ /* 0x000f680000100800 */
[----:B------:R-:W5:Y:S01]  /*198f0*/  LDL R12, [R1+0x5a8] ;  /* 0x0005a800010c7983 */ /* 0x000f620000100800 */
[----:B0-----:R-:W-:-:S05]  /*19900*/  SHF.R.S32.HI R6, RZ, 0x1f, R29 ;  /* 0x0000001fff067819 */ /* 0x001fca000001141d */
[----:B------:R0:W-:Y:S04]  /*19910*/  STL [R1+0x660], R6 ;  /* 0x0006600601007387 */ /* 0x0001e80000100800 */
[----:B------:R-:W5:Y:S01]  /*19920*/  LDL R9, [R1+0x5ac] ;  /* 0x0005ac0001097983 */ /* 0x000f620000100800 */
[----:B------:R-:W-:-:S05]  /*19930*/  SHF.R.S32.HI R5, RZ, 0x1f, R5 ;  /* 0x0000001fff057819 */ /* 0x000fca0000011405 */
[----:B------:R1:W-:Y:S04]  /*19940*/  STL [R1+0x66c], R5 ;  /* 0x00066c0501007387 */ /* 0x0003e80000100800 */
[----:B------:R-:W5:Y:S04]  /*19950*/  LDL R8, [R1+0x5b4] ;  /* 0x0005b40001087983 */ /* 0x000f680000100800 */
[----:B0-----:R-:W5:Y:S04]  /*19960*/  LDL R6, [R1+0x5bc] ;  /* 0x0005bc0001067983 */ /* 0x001f680000100800 */
[----:B------:R-:W5:Y:S01]  /*19970*/  LDL R29, [R1+0x5c0] ;  /* 0x0005c000011d7983 */ /* 0x000f620000100800 */
[----:B---3--:R-:W-:-:S05]  /*19980*/  SHF.R.S32.HI R4, RZ, 0x1f, R4 ;  /* 0x0000001fff047819 */ /* 0x008fca0000011404 */
[----:B------:R0:W-:Y:S04]  /*19990*/  STL [R1+0x674], R4 ;  /* 0x0006740401007387 */ /* 0x0001e80000100800 */
[----:B-1----:R-:W3:Y:S04]  /*199a0*/  LDL R5, [R1+0x5c8] ;  /* 0x0005c80001057983 */ /* 0x002ee80000100800 */
[----:B0-----:R-:W3:Y:S01]  /*199b0*/  LDL R4, [R1+0x5cc] ;  /* 0x0005cc0001047983 */ /* 0x001ee20000100800 */
[----:B------:R-:W-:-:S05]  /*199c0*/  SHF.R.S32.HI R3, RZ, 0x1f, R3 ;  /* 0x0000001fff037819 */ /* 0x000fca0000011403 */
[----:B------:R0:W-:Y:S04]  /*199d0*/  STL [R1+0x680], R3 ;  /* 0x0006800301007387 */ /* 0x0001e80000100800 */
[----:B0-----:R-:W3:Y:S01]  /*199e0*/  LDL R3, [R1+0x5d4] ;  /* 0x0005d40001037983 */ /* 0x001ee20000100800 */
[----:B------:R-:W-:-:S05]  /*199f0*/  SHF.R.S32.HI R23, RZ, 0x1f, R23 ;  /* 0x0000001fff177819 */ /* 0x000fca0000011417 */
[----:B------:R-:W-:Y:S01]  /*19a00*/  STL [R1+0x688], R23 ;  /* 0x0006881701007387 */ /* 0x000fe20000100800 */
[----:B------:R-:W-:-:S05]  /*19a10*/  SHF.R.S32.HI R22, RZ, 0x1f, R22 ;  /* 0x0000001fff167819 */ /* 0x000fca0000011416 */
[----:B------:R4:W-:Y:S02]  /*19a20*/  STL [R1+0x694], R22 ;  /* 0x0006941601007387 */ /* 0x0009e40000100800 */
[----:B----4-:R-:W-:Y:S02]  /*19a30*/  SHF.R.S32.HI R22, RZ, 0x1f, R2 ;  /* 0x0000001fff167819 */ /* 0x010fe40000011402 */
[----:B------:R-:W-:Y:S02]  /*19a40*/  SHF.R.S32.HI R23, RZ, 0x1f, R0 ;  /* 0x0000001fff177819 */ /* 0x000fe40000011400 */
[----:B------:R-:W4:Y:S04]  /*19a50*/  LDL R0, [R1+0x5dc] ;  /* 0x0005dc0001007983 */ /* 0x000f280000100800 */
[----:B------:R-:W-:Y:S04]  /*19a60*/  STL [R1+0x6a0], R23 ;  /* 0x0006a01701007387 */ /* 0x000fe80000100800 */
[----:B------:R-:W4:Y:S04]  /*19a70*/  LDL R2, [R1+0x5e0] ;  /* 0x0005e00001027983 */ /* 0x000f280000100800 */
[----:B------:R0:W-:Y:S02]  /*19a80*/  STL [R1+0x6ac], R22 ;  /* 0x0006ac1601007387 */ /* 0x0001e40000100800 */
[----:B0-----:R-:W-:-:S02]  /*19a90*/  SHF.R.S32.HI R22, RZ, 0x1f, R21 ;  /* 0x0000001fff167819 */ /* 0x001fc40000011415 */
[----:B--2---:R-:W-:Y:S02]  /*19aa0*/  SHF.R.S32.HI R21, RZ, 0x1f, R20 ;  /* 0x0000001fff157819 */ /* 0x004fe40000011414 */
        /* <DEDUP_REMOVED lines=14> */
[----:B------:R-:W2:Y:S04]  /*19b90*/  LDL R7, [R1+0x5e8] ;  /* 0x0005e80001077983 */ /* 0x000ea80000100800 */
[----:B------:R0:W-:Y:S04]  /*19ba0*/  STL [R1+0x6dc], R15 ;  /* 0x0006dc0f01007387 */ /* 0x0001e80000100800 */
[----:B------:R5:W-:Y:S01]  /*19bb0*/  STL [R1+0x6e0], R13 ;  /* 0x0006e00d01007387 */ /* 0x000be20000100800 */
[----:B0-----:R-:W-:-:S02]  /*19bc0*/  SHF.R.S32.HI R15, RZ, 0x1f, R14 ;  /* 0x0000001fff0f7819 */ /* 0x001fc4000001140e */
[----:B------:R-:W-:-:S03]  /*19bd0*/  SHF.R.S32.HI R14, RZ, 0x1f, R10 ;  /* 0x0000001fff0e7819 */ /* 0x000fc6000001140a */
[----:B------:R-:W-:Y:S01]  /*19be0*/  STL [R1+0x6e4], R15 ;  /* 0x0006e40f01007387 */ /* 0x000fe20000100800 */
[----:B-----5:R-:W-:-:S03]  /*19bf0*/  SHF.R.S32.HI R13, RZ, 0x1f, R11 ;  /* 0x0000001fff0d7819 */ /* 0x020fc6000001140b */
[----:B------:R-:W5:Y:S04]  /*19c00*/  LDL R10, [R1+0x5ec] ;  /* 0x0005ec00010a7983 */ /* 0x000f680000100800 */
[----:B------:R-:W-:Y:S04]  /*19c10*/  STL [R1+0x6e8], R14 ;  /* 0x0006e80e01007387 */ /* 0x000fe80000100800 */
[----:B------:R-:W5:Y:S04]  /*19c20*/  LDL R11, [R1+0x5f4] ;  /* 0x0005f400010b7983 */ /* 0x000f680000100800 */
[----:B------:R0:W-:Y:S02]  /*19c30*/  STL [R1+0x6ec], R13 ;  /* 0x0006ec0d01007387 */ /* 0x0001e40000100800 */
[----:B0-----:R-:W-:-:S02]  /*19c40*/  SHF.R.S32.HI R13, RZ, 0x1f, R12 ;  /* 0x0000001fff0d7819 */ /* 0x001fc4000001140c */
[----:B------:R-:W-:-:S03]  /*19c50*/  SHF.R.S32.HI R9, RZ, 0x1f, R9 ;  /* 0x0000001fff097819 */ /* 0x000fc60000011409 */
[----:B------:R-:W-:Y:S01]  /*19c60*/  STL [R1+0x6f0], R13 ;  /* 0x0006f00d01007387 */ /* 0x000fe20000100800 */
[----:B------:R-:W-:-:S03]  /*19c70*/  SHF.R.S32.HI R12, RZ, 0x1f, R8 ;  /* 0x0000001fff0c7819 */ /* 0x000fc60000011408 */
[----:B------:R0:W-:Y:S01]  /*19c80*/  STL [R1+0x6f4], R9 ;  /* 0x0006f40901007387 */ /* 0x0001e20000100800 */
[----:B------:R-:W-:Y:S02]  /*19c90*/  SHF.R.S32.HI R8, RZ, 0x1f, R6 ;  /* 0x0000001fff087819 */ /* 0x000fe40000011406 */
[----:B------:R-:W-:Y:S01]  /*19ca0*/  SHF.R.S32.HI R6, RZ, 0x1f, R29 ;  /* 0x0000001fff067819 */ /* 0x000fe2000001141d */
[----:B0-----:R-:W5:Y:S04]  /*19cb0*/  LDL R9, [R1+0x5fc] ;  /* 0x0005fc0001097983 */ /* 0x001f680000100800 */
[----:B------:R-:W-:Y:S04]  /*19cc0*/  STL [R1+0x6f8], R12 ;  /* 0x0006f80c01007387 */ /* 0x000fe80000100800 */
[----:B------:R0:W-:Y:S04]  /*19cd0*/  STL [R1+0x6fc], R8 ;  /* 0x0006fc0801007387 */ /* 0x0001e80000100800 */
[----:B0-----:R-:W5:Y:S04]  /*19ce0*/  LDL R8, [R1+0x600] ;  /* 0x0006000001087983 */ /* 0x001f680000100800 */
[----:B------:R0:W-:Y:S01]  /*19cf0*/  STL [R1+0x700], R6 ;  /* 0x0007000601007387 */ /* 0x0001e20000100800 */
[----:B---3--:R-:W-:-:S02]  /*19d00*/  SHF.R.S32.HI R5, RZ, 0x1f, R5 ;  /* 0x0000001fff057819 */ /* 0x008fc40000011405 */
[----:B------:R-:W-:-:S03]  /*19d10*/  SHF.R.S32.HI R4, RZ, 0x1f, R4 ;  /* 0x0000001fff047819 */ /* 0x000fc60000011404 */
[----:B------:R1:W-:Y:S04]  /*19d20*/  STL [R1+0x704], R5 ;  /* 0x0007040501007387 */ /* 0x0003e80000100800 */
[----:B------:R-:W3:Y:S04]  /*19d30*/  LDL R23, [R1+0x608] ;  /* 0x0006080001177983 */ /* 0x000ee80000100800 */
[----:B------:R-:W-:Y:S04]  /*19d40*/  STL [R1+0x708], R4 ;  /* 0x0007080401007387 */ /* 0x000fe80000100800 */
[----:B------:R-:W3:Y:S01]  /*19d50*/  LDL R22, [R1+0x60c] ;  /* 0x00060c0001167983 */ /* 0x000ee20000100800 */
[----:B------:R-:W-:-:S05]  /*19d60*/  SHF.R.S32.HI R3, RZ, 0x1f, R3 ;  /* 0x0000001fff037819 */ /* 0x000fca0000011403 */
[----:B------:R4:W-:Y:S04]  /*19d70*/  STL [R1+0x70c], R3 ;  /* 0x00070c0301007387 */ /* 0x0009e80000100800 */
[----:B0-----:R-:W3:Y:S04]  /*19d80*/  LDL R6, [R1+0x614] ;  /* 0x0006140001067983 */ /* 0x001ee80000100800 */
[----:B------:R-:W3:Y:S04]  /*19d90*/  LDL R29, [R1+0x618] ;  /* 0x00061800011d7983 */ /* 0x000ee80000100800 */
[----:B-1----:R-:W3:Y:S01]  /*19da0*/  LDL R5, [R1+0x624] ;  /* 0x0006240001057983 */ /* 0x002ee20000100800 */
[----:B----4-:R-:W-:-:S05]  /*19db0*/  SHF.R.S32.HI R3, RZ, 0x1f, R0 ;  /* 0x0000001fff037819 */ /* 0x010fca0000011400 */
[----:B------:R0:W-:Y:S01]  /*19dc0*/  STL [R1+0x710], R3 ;  /* 0x0007100301007387 */ /* 0x0001e20000100800 */
[----:B------:R-:W-:-:S03]  /*19dd0*/  SHF.R.S32.HI R0, RZ, 0x1f, R2 ;  /* 0x0000001fff007819 */ /* 0x000fc60000011402 */
[----:B------:R-:W4:Y:S04]  /*19de0*/  LDL R4, [R1+0x62c] ;  /* 0x00062c0001047983 */ /* 0x000f280000100800 */
[----:B------:R1:W-:Y:S04]  /*19df0*/  STL [R1+0x714], R0 ;  /* 0x0007140001007387 */ /* 0x0003e80000100800 */
[----:B0-----:R-:W4:Y:S04]  /*19e00*/  LDL R3, [R1+0x630] ;  /* 0x0006300001037983 */ /* 0x001f280000100800 */
[----:B------:R-:W4:Y:S04]  /*19e10*/  LDL R2, [R1+0x63c] ;  /* 0x00063c0001027983 */ /* 0x000f280000100800 */
[----:B-1----:R-:W4:Y:S04]  /*19e20*/  LDL R0, [R1+0x638] ;  /* 0x0006380001007983 */ /* 0x002f280000100800 */
[----:B------:R-:W4:Y:S04]  /*19e30*/  LDL R21, [R1+0x644] ;  /* 0x0006440001157983 */ /* 0x000f280000100800 */
[----:B------:R-:W4:Y:S04]  /*19e40*/  LDL R20, [R1+0x64c] ;  /* 0x00064c0001147983 */ /* 0x000f280000100800 */
[----:B------:R-:W4:Y:S04]  /*19e50*/  LDL R19, [R1+0x650] ;  /* 0x0006500001137983 */ /* 0x000f280000100800 */
[----:B------:R-:W4:Y:S04]  /*19e60*/  LDL R13, [R1+0x658] ;  /* 0x00065800010d7983 */ /* 0x000f280000100800 */
[----:B------:R-:W4:Y:S04]  /*19e70*/  LDL R18, [R1+0x65c] ;  /* 0x00065c0001127983 */ /* 0x000f280000100800 */
[----:B------:R-:W4:Y:S01]  /*19e80*/  LDL R14, [R1+0x664] ;  /* 0x00066400010e7983 */ /* 0x000f220000100800 */
[----:B--2---:R-:W-:-:S05]  /*19e90*/  SHF.R.S32.HI R7, RZ, 0x1f, R7 ;  /* 0x0000001fff077819 */ /* 0x004fca0000011407 */
[----:B------:R0:W-:Y:S04]  /*19ea0*/  STL [R1+0x718], R7 ;  /* 0x0007180701007387 */ /* 0x0001e80000100800 */
[----:B------:R-:W2:Y:S04]  /*19eb0*/  LDL R17, [R1+0x670] ;  /* 0x0006700001117983 */ /* 0x000ea80000100800 */
[----:B0-----:R-:W2:Y:S01]  /*19ec0*/  LDL R7, [R1+0x668] ;  /* 0x0006680001077983 */ /* 0x001ea20000100800 */
[----:B-----5:R-:W-:-:S05]  /*19ed0*/  SHF.R.S32.HI R12, RZ, 0x1f, R10 ;  /* 0x0000001fff0c7819 */ /* 0x020fca000001140a */
[----:B------:R0:W-:Y:S01]  /*19ee0*/  STL [R1+0x71c], R12 ;  /* 0x00071c0c01007387 */ /* 0x0001e20000100800 */
[----:B------:R-:W-:-:S03]  /*19ef0*/  SHF.R.S32.HI R10, RZ, 0x1f, R11 ;  /* 0x0000001fff0a7819 */ /* 0x000fc6000001140b */
[----:B------:R-:W5:Y:S04]  /*19f00*/  LDL R16, [R1+0x678] ;  /* 0x0006780001107983 */ /* 0x000f680000100800 */
[----:B------:R1:W-:Y:S04]  /*19f10*/  STL [R1+0x720], R10 ;  /* 0x0007200a01007387 */ /* 0x0003e80000100800 */
[----:B------:R-:W5:Y:S04]  /*19f20*/  LDL R15, [R1+0x67c] ;  /* 0x00067c00010f7983 */ /* 0x000f680000100800 */
[----:B0-----:R-:W5:Y:S04]  /*19f30*/  LDL R12, [R1+0x684] ;  /* 0x00068400010c7983 */ /* 0x001f680000100800 */
[----:B-1----:R-:W5:Y:S01]  /*19f40*/  LDL R10, [R1+0x68c] ;  /* 0x00068c00010a7983 */ /* 0x002f620000100800 */
        /* <DEDUP_REMOVED lines=9> */
[----:B------:R-:W-:-:S03]  /*19fe0*/  SHF.R.S32.HI R22, RZ, 0x1f, R22 ;  /* 0x0000001fff167819 */ /* 0x000fc60000011416 */
[----:B0-----:R-:W3:Y:S01]  /*19ff0*/  LDL.LU R23, [R1+0x2474] ;  /* 0x0024740001177983 */ /* 0x001ee20000300800 */
[----:B------:R-:W-:-:S03]  /*1a000*/  SHF.R.S32.HI R6, RZ, 0x1f, R6 ;  /* 0x0000001fff067819 */ /* 0x000fc60000011406 */
[----:B------:R0:W-:Y:S01]  /*1a010*/  STL [R1+0x734], R22 ;  /* 0x0007341601007387 */ /* 0x0001e20000100800 */
[----:B------:R-:W-:Y:S02]  /*1a020*/  SHF.R.S32.HI R29, RZ, 0x1f, R29 ;  /* 0x0000001fff1d7819 */ /* 0x000fe4000001141d */
[----:B------:R-:W-:Y:S01]  /*1a030*/  SHF.R.S32.HI R5, RZ, 0x1f, R5 ;  /* 0x0000001fff057819 */ /* 0x000fe20000011405 */
[----:B0-----:R-:W3:Y:S04]  /*1a040*/  LDL.LU R22, [R1+0x2470] ;  /* 0x0024700001167983 */ /* 0x001ee80000300800 */
[----:B------:R0:W-:Y:S04]  /*1a050*/  STL [R1+0x738], R6 ;  /* 0x0007380601007387 */ /* 0x0001e80000100800 */
[----:B0-----:R-:W3:Y:S04]  /*1a060*/  LDL R6, [R1+0x6b0] ;  /* 0x0006b00001067983 */ /* 0x001ee80000100800 */
[----:B------:R0:W-:Y:S04]  /*1a070*/  STL [R1+0x73c], R29 ;  /* 0x00073c1d01007387 */ /* 0x0001e80000100800 */
[----:B0-----:R-:W3:Y:S04]  /*1a080*/  LDL R29, [R1+0x6b8] ;  /* 0x0006b800011d7983 */ /* 0x001ee80000100800 */
[----:B------:R0:W-:Y:S01]  /*1a090*/  STL [R1+0x740], R5 ;  /* 0x0007400501007387 */ /* 0x0001e20000100800 */
[----:B----4-:R-:W-:-:S03]  /*1a0a0*/  SHF.R.S32.HI R4, RZ, 0x1f, R4 ;  /* 0x0000001fff047819 */ /* 0x010fc60000011404 */
[----:B0-----:R-:W4:Y:S04]  /*1a0b0*/  LDL.LU R5, [R1+0x246c] ;  /* 0x00246c0001057983 */ /* 0x001f280000300800 */
[----:B------:R0:W-:Y:S01]  /*1a0c0*/  STL [R1+0x744], R4 ;  /* 0x0007440401007387 */ /* 0x0001e20000100800 */
[----:B------:R-:W-:Y:S02]  /*1a0d0*/  SHF.R.S32.HI R3, RZ, 0x1f, R3 ;  /* 0x0000001fff037819 */ /* 0x000fe40000011403 */
[----:B------:R-:W-:Y:S01]  /*1a0e0*/  SHF.R.S32.HI R2, RZ, 0x1f, R2 ;  /* 0x0000001fff027819 */ /* 0x000fe20000011402 */
[----:B0-----:R-:W4:Y:S01]  /*1a0f0*/  LDL.LU R4, [R1+0x2468] ;  /* 0x0024680001047983 */ /* 0x001f220000300800 */
[----:B------:R-:W-:-:S03]  /*1a100*/  SHF.R.S32.HI R0, RZ, 0x1f, R0 ;  /* 0x0000001fff007819 */ /* 0x000fc60000011400 */
[----:B------:R0:W-:Y:S04]  /*1a110*/  STL [R1+0x748], R3 ;  /* 0x0007480301007387 */ /* 0x0001e80000100800 */
[----:B0-----:R-:W3:Y:S04]  /*1a120*/  LDL.LU R3, [R1+0x2464] ;  /* 0x0024640001037983 */ /* 0x001ee80000300800 */
[----:B------:R0:W-:Y:S04]  /*1a130*/  STL [R1+0x74c], R0 ;  /* 0x00074c0001007387 */ /* 0x0001e80000100800 */
[----:B0-----:R-:W4:Y:S04]  /*1a140*/  LDL.LU R0, [R1+0x2460] ;  /* 0x0024600001007983 */ /* 0x001f280000300800 */
[----:B------:R0:W-:Y:S04]  /*1a150*/  STL [R1+0x750], R2 ;  /* 0x0007500201007387 */ /* 0x0001e80000100800 */
[----:B0-----:R-:W4:Y:S01]  /*1a160*/  LDL.LU R2, [R1+0x245c] ;  /* 0x00245c0001027983 */ /* 0x001f220000300800 */
[----:B------:R-:W-:-:S02]  /*1a170*/  SHF.R.S32.HI R21, RZ, 0x1f, R21 ;  /* 0x0000001fff157819 */ /* 0x000fc40000011415 */
[----:B------:R-:W-:-:S03]  /*1a180*/  SHF.R.S32.HI R19, RZ, 0x1f, R19 ;  /* 0x0000001fff137819 */ /* 0x000fc60000011413 */
[----:B------:R0:W-:Y:S02]  /*1a190*/  STL [R1+0x754], R21 ;  /* 0x0007541501007387 */ /* 0x0001e40000100800 */
[----:B0-----:R-:W-:Y:S02]  /*1a1a0*/  SHF.R.S32.HI R21, RZ, 0x1f, R20 ;  /* 0x0000001fff157819 */ /* 0x001fe40000011414 */
[----:B------:R-:W-:-:S03]  /*1a1b0*/  SHF.R.S32.HI R20, RZ, 0x1f, R13 ;  /* 0x0000001fff147819 */ /* 0x000fc6000001140d */
[----:B------:R-:W-:Y:S04]  /*1a1c0*/  STL [R1+0x758], R21 ;  /* 0x0007581501007387 */ /* 0x000fe80000100800 */
[----:B------:R-:W4:Y:S01]  /*1a1d0*/  LDL.LU R13, [R1+0xac] ;  /* 0x0000ac00010d7983 */ /* 0x000f220000300800 */
[----:B------:R-:W-:-:S03]  /*1a1e0*/  SHF.R.S32.HI R14, RZ, 0x1f, R14 ;  /* 0x0000001fff0e7819 */ /* 0x000fc6000001140e */
[----:B------:R0:W-:Y:S04]  /*1a1f0*/  STL [R1+0x75c], R19 ;  /* 0x00075c1301007387 */ /* 0x0001e80000100800 */
[----:B------:R-:W-:Y:S01]  /*1a200*/  STL [R1+0x760], R20 ;  /* 0x0007601401007387 */ /* 0x000fe20000100800 */
[----:B0-----:R-:W-:Y:S02]  /*1a210*/  SHF.R.S32.HI R19, RZ, 0x1f, R18 ;  /* 0x0000001fff137819 */ /* 0x001fe40000011412 */
[----:B--2---:R-:W-:-:S03]  /*1a220*/  SHF.R.S32.HI R18, RZ, 0x1f, R7 ;  /* 0x0000001fff127819 */ /* 0x004fc60000011407 */
[----:B------:R-:W-:Y:S04]  /*1a230*/  STL [R1+0x764], R19 ;  /* 0x0007641301007387 */ /* 0x000fe80000100800 */
[----:B------:R-:W2:Y:S04]  /*1a240*/  LDL.LU R7, [R1+0xa8] ;  /* 0x0000a80001077983 */ /* 0x000ea80000300800 */
[----:B------:R0:W-:Y:S01]  /*1a250*/  STL [R1+0x768], R14 ;  /* 0x0007680e01007387 */ /* 0x0001e20000100800 */
[----:B-----5:R-:W-:-:S03]  /*1a260*/  SHF.R.S32.HI R15, RZ, 0x1f, R15 ;  /* 0x0000001fff0f7819 */ /* 0x020fc6000001140f */
[----:B0-----:R-:W5:Y:S04]  /*1a270*/  LDL.LU R14, [R1+0x4c] ;  /* 0x00004c00010e7983 */ /* 0x001f680000300800 */
[----:B------:R0:W-:Y:S02]  /*1a280*/  STL [R1+0x76c], R18 ;  /* 0x00076c1201007387 */ /* 0x0001e40000100800 */
[----:B0-----:R-:W-:Y:S02]  /*1a290*/  SHF.R.S32.HI R18, RZ, 0x1f, R17 ;  /* 0x0000001fff127819 */ /* 0x001fe40000011411 */
[----:B------:R-:W-:Y:S02]  /*1a2a0*/  SHF.R.S32.HI R17, RZ, 0x1f, R16 ;  /* 0x0000001fff117819 */ /* 0x000fe40000011410 */
[----:B------:R-:W-:Y:S01]  /*1a2b0*/  SHF.R.S32.HI R16, RZ, 0x1f, R12 ;  /* 0x0000001fff107819 */ /* 0x000fe2000001140c */
[----:B------:R-:W-:Y:S04]  /*1a2c0*/  STL [R1+0x770], R18 ;  /* 0x0007701201007387 */ /* 0x000fe80000100800 */
[----:B------:R-:W-:Y:S01]  /*1a2d0*/  STL [R1+0x774], R17 ;  /* 0x0007741101007387 */ /* 0x000fe20000100800 */
[----:B------:R-:W-:-:S03]  /*1a2e0*/  SHF.R.S32.HI R11, RZ, 0x1f, R11 ;  /* 0x0000001fff0b7819 */ /* 0x000fc6000001140b */
[----:B------:R-:W5:Y:S04]  /*1a2f0*/  LDL.LU R12, [R1+0xa4] ;  /* 0x0000a400010c7983 */ /* 0x000f680000300800 */
[----:B------:R0:W-:Y:S01]  /*1a300*/  STL [R1+0x778], R15 ;  /* 0x0007780f01007387 */ /* 0x0001e20000100800 */
[----:B------:R-:W-:-:S03]  /*1a310*/  SHF.R.S32.HI R9, RZ, 0x1f, R9 ;  /* 0x0000001fff097819 */ /* 0x000fc60000011409 */
[----:B------:R-:W-:Y:S01]  /*1a320*/  STL [R1+0x77c], R16 ;  /* 0x00077c1001007387 */ /* 0x000fe20000100800 */
[----:B------:R-:W-:Y:S02]  /*1a330*/  SHF.R.S32.HI R8, RZ, 0x1f, R8 ;  /* 0x0000001fff087819 */ /* 0x000fe40000011408 */
[----:B0-----:R-:W-:Y:S02]  /*1a340*/  SHF.R.S32.HI R15, RZ, 0x1f, R10 ;  /* 0x0000001fff0f7819 */ /* 0x001fe4000001140a */
[----:B------:R-:W5:Y:S04]  /*1a350*/  LDL.LU R10, [R1+0x48] ;  /* 0x00004800010a7983 */ /* 0x000f680000300800 */
[----:B------:R-:W-:Y:S04]  /*1a360*/  STL [R1+0x780], R15 ;  /* 0x0007800f01007387 */ /* 0x000fe80000100800 */
[----:B------:R0:W-:Y:S04]  /*1a370*/  STL [R1+0x784], R11 ;  /* 0x0007840b01007387 */ /* 0x0001e80000100800 */
[----:B0-----:R-:W5:Y:S04]  /*1a380*/  LDL.LU R11, [R1+0xa0] ;  /* 0x0000a000010b7983 */ /* 0x001f680000300800 */
[----:B------:R3:W-:Y:S04]  /*1a390*/  STL [R1+0x788], R9 ;  /* 0x0007880901007387 */ /* 0x0007e80000100800 */
[----:B------:R-:W5:Y:S04]  /*1a3a0*/  LDL.LU R17, [R1+0x44] ;  /* 0x0000440001117983 */ /* 0x000f680000300800 */
[----:B------:R4:W-:Y:S01]  /*1a3b0*/  STL [R1+0x78c], R8 ;  /* 0x00078c0801007387 */ /* 0x0009e20000100800 */
[----:B---3--:R-:W-:-:S02]  /*1a3c0*/  SHF.R.S32.HI R9, RZ, 0x1f, R3 ;  /* 0x0000001fff097819 */ /* 0x008fc40000011403 */
[----:B----4-:R-:W-:Y:S02]  /*1a3d0*/  SHF.R.S32.HI R8, RZ, 0x1f, R2 ;  /* 0x0000001fff087819 */ /* 0x010fe40000011402 */
[----:B------:R-:W3:Y:S04]  /*1a3e0*/  LDL.LU R2, [R1+0x2458] ;  /* 0x0024580001027983 */ /* 0x000ee80000300800 */
[----:B------:R-:W4:Y:S04]  /*1a3f0*/  LDL.LU R3, [R1+0x2454] ;  /* 0x0024540001037983 */ /* 0x000f280000300800 */
[----:B------:R0:W-:Y:S04]  /*1a400*/  STL [R1+0x790], R8 ;  /* 0x0007900801007387 */ /* 0x0001e80000100800 */
[----:B------:R1:W-:Y:S01]  /*1a410*/  STL [R1+0x794], R9 ;  /* 0x0007940901007387 */ /* 0x0003e20000100800 */
[----:B0-----:R-:W-:-:S02]  /*1a420*/  SHF.R.S32.HI R8, RZ, 0x1f, R6 ;  /* 0x0000001fff087819 */ /* 0x001fc40000011406 */
[----:B------:R-:W-:Y:S01]  /*1a430*/  SHF.R.S32.HI R6, RZ, 0x1f, R29 ;  /* 0x0000001fff067819 */ /* 0x000fe2000001141d */
[----:B-1----:R-:W5:Y:S01]  /*1a440*/  LDL.LU R9, [R1+0x9c] ;  /* 0x00009c0001097983 */ /* 0x002f620000300800 */
[----:B------:R-:W-:-:S03]  /*1a450*/  SHF.R.S32.HI R15, RZ, 0x1f, R0 ;  /* 0x0000001fff0f7819 */ /* 0x000fc60000011400 */
[----:B------:R0:W-:Y:S04]  /*1a460*/  STL [R1+0x798], R8 ;  /* 0x0007980801007387 */ /* 0x0001e80000100800 */
[----:B0-----:R-:W5:Y:S04]  /*1a470*/  LDL.LU R8, [R1+0x40] ;  /* 0x0000400001087983 */ /* 0x001f680000300800 */
[----:B------:R3:W-:Y:S04]  /*1a480*/  STL [R1+0x79c], R6 ;  /* 0x00079c0601007387 */ /* 0x0007e80000100800 */
[----:B------:R-:W5:Y:S04]  /*1a490*/  LDL.LU R16, [R1+0x98] ;  /* 0x0000980001107983 */ /* 0x000f680000300800 */
[----:B------:R4:W-:Y:S01]  /*1a4a0*/  STL [R1+0x7a0], R15 ;  /* 0x0007a00f01007387 */ /* 0x0009e20000100800 */
[----:B---3--:R-:W-:-:S02]  /*1a4b0*/  IADD3 R6, P0, R4, R2, RZ ;  /* 0x0000000204067210 */ /* 0x008fc40007f1e0ff */
[----:B----4-:R-:W-:-:S03]  /*1a4c0*/  IADD3 R15, P6, R4, R3, RZ ;  /* 0x00000003040f7210 */ /* 0x010fc60007fde0ff */
[----:B------:R0:W-:Y:S04]  /*1a4d0*/  STL [R1+0x225c], R6 ;  /* 0x00225c0601007387 */ /* 0x0001e80000100800 */
[----:B------:R-:W5:Y:S01]  /*1a4e0*/  LDL.LU R4, [R1+0x2450] ;  /* 0x0024500001047983 */ /* 0x000f620000300800 */
[----:B------:R-:W-:-:S03]  /*1a4f0*/  IADD3 R18, P5, R5, R2, RZ ;  /* 0x0000000205127210 */ /* 0x000fc60007fbe0ff */
[----:B0-----:R-:W3:Y:S04]  /*1a500*/  LDL.LU R6, [R1+0x3c] ;  /* 0x00003c0001067983 */ /* 0x001ee80000300800 */
[----:B------:R0:W-:Y:S04]  /*1a510*/  STL [R1+0x2254], R15 ;  /* 0x0022540f01007387 */ /* 0x0001e80000100800 */
[----:B------:R-:W-:Y:S01]  /*1a520*/  STL [R1+0x2258], R18 ;  /* 0x0022581201007387 */ /* 0x000fe20000100800 */
[----:B0-----:R-:W-:-:S03]  /*1a530*/  IADD3 R15, P4, R5, R3, RZ ;  /* 0x00000003050f7210 */ /* 0x001fc60007f9e0ff */
[----:B------:R-:W4:Y:S04]  /*1a540*/  LDL.LU R5, [R1+0x244c] ;  /* 0x00244c0001057983 */ /* 0x000f280000300800 */
[----:B------:R-:W3:Y:S04]  /*1a550*/  LDL.LU R29, [R1+0x94] ;  /* 0x00009400011d7983 */ /* 0x000ee80000300800 */
[----:B------:R0:W-:Y:S04]  /*1a560*/  STL [R1+0x224c], R15 ;  /* 0x00224c0f01007387 */ /* 0x0001e80000100800 */
[----:B0-----:R-:W3:Y:S01]  /*1a570*/  LDL.LU R15, [R1+0x38] ;  /* 0x00003800010f7983 */ /* 0x001ee20000300800 */
[----:B------:R-:W-:-:S05]  /*1a580*/  IADD3 R18, P3, R13, R2, RZ ;  /* 0x000000020d127210 */ /* 0x000fca0007f7e0ff */
[----:B------:R0:W-:Y:S02]  /*1a590*/  STL [R1+0x2250], R18 ;  /* 0x0022501201007387 */ /* 0x0001e40000100800 */
[----:B0-----:R-:W-:Y:S02]  /*1a5a0*/  IADD3 R18, P2, R13, R3, RZ ;  /* 0x000000030d127210 */ /* 0x001fe40007f5e0ff */
[----:B--2---:R-:W-:-:S03]  /*1a5b0*/  IADD3 R13, P1, R7, R2, RZ ;  /* 0x00000002070d7210 */ /* 0x004fc60007f3e0ff */
[----:B------:R-:W-:Y:S04]  /*1a5c0*/  STL [R1+0x2244], R18 ;  /* 0x0022441201007387 */ /* 0x000fe80000100800 */
[----:B------:R0:W-:Y:S04]  /*1a5d0*/  STL [R1+0x2248], R13 ;  /* 0x0022480d01007387 */ /* 0x0001e80000100800 */
[----:B0-----:R-:W2:Y:S01]  /*1a5e0*/  LDL.LU R13, [R1+0x90] ;  /* 0x00009000010d7983 */ /* 0x001ea20000300800 */
[----:B-----5:R-:W-:Y:S01]  /*1a5f0*/  IMAD.X R19, R14, 0x1, R4, P0 ;  /* 0x000000010e137824 */ /* 0x020fe200000e0604 */
[----:B------:R-:W-:-:S04]  /*1a600*/  IADD3 R18, P0, R7, R3, RZ ;  /* 0x0000000307127210 */ /* 0x000fc80007f1e0ff */
[----:B------:R-:W-:Y:S04]  /*1a610*/  STL [R1+0x2240], R19 ;  /* 0x0022401301007387 */ /* 0x000fe80000100800 */
[----:B------:R-:W5:Y:S04]  /*1a620*/  LDL.LU R7, [R1+0x34] ;  /* 0x0000340001077983 */ /* 0x000f680000300800 */
[----:B------:R4:W-:Y:S02]  /*1a630*/  STL [R1+0x223c], R18 ;  /* 0x00223c1201007387 */ /* 0x0009e40000100800 */
[----:B----4-:R-:W-:Y:S01]  /*1a640*/  IMAD.X R18, R14, 0x1, R5, P6 ;  /* 0x000000010e127824 */ /* 0x010fe200030e0605 */
[----:B------:R-:W-:Y:S01]  /*1a650*/  IADD3 R19, P6, R12, R2, RZ ;  /* 0x000000020c137210 */ /* 0x000fe20007fde0ff */
[----:B------:R-:W4:Y:S04]  /*1a660*/  LDL.LU R14, [R1+0x8c] ;  /* 0x00008c00010e7983 */ /* 0x000f280000300800 */
[----:B------:R0:W-:Y:S04]  /*1a670*/  STL [R1+0x2230], R18 ;  /* 0x0022301201007387 */ /* 0x0001e80000100800 */
[----:B------:R1:W-:Y:S01]  /*1a680*/  STL [R1+0x2238], R19 ;  /* 0x0022381301007387 */ /* 0x0003e20000100800 */
[----:B0-----:R-:W-:Y:S01]  /*1a690*/  IMAD.X R18, R10, 0x1, R4, P5 ;  /* 0x000000010a127824 */ /* 0x001fe200028e0604 */
[----:B-1----:R-:W-:-:S02]  /*1a6a0*/  IADD3 R19, P5, R12, R3, RZ ;  /* 0x000000030c137210 */ /* 0x002fc40007fbe0ff */
[----:B------:R-:W4:Y:S04]  /*1a6b0*/  LDL.LU R12, [R1+0x30] ;  /* 0x00003000010c7983 */ /* 0x000f280000300800 */
[----:B------:R0:W-:Y:S04]  /*1a6c0*/  STL [R1+0x2234], R18 ;  /* 0x0022341201007387 */ /* 0x0001e80000100800 */
[----:B------:R1:W-:Y:S01]  /*1a6d0*/  STL [R1+0x222c], R19 ;  /* 0x00222c1301007387 */ /* 0x0003e20000100800 */
[----:B0-----:R-:W-:Y:S01]  /*1a6e0*/  IMAD.X R18, R10, 0x1, R5, P4 ;  /* 0x000000010a127824 */ /* 0x001fe200020e0605 */
[----:B------:R-:W-:-:S04]  /*1a6f0*/  IADD3 R10, P4, R11, R2, RZ ;  /* 0x000000020b0a7210 */ /* 0x000fc80007f9e0ff */
[----:B------:R-:W-:Y:S04]  /*1a700*/  STL [R1+0x2220], R18 ;  /* 0x0022201201007387 */ /* 0x000fe80000100800 */
[----:B------:R0:W-:Y:S01]  /*1a710*/  STL [R1+0x2228], R10 ;  /* 0x0022280a01007387 */ /* 0x0001e20000100800 */
[----:B-1----:R-:W-:-:S03]  /*1a720*/  IMAD.X R19, R17, 0x1, R4, P3 ;  /* 0x0000000111137824 */ /* 0x002fc600018e0604 */
[----:B0-----:R-:W4:Y:S01]  /*1a730*/  LDL.LU R10, [R1+0x88] ;  /* 0x00008800010a7983 */ /* 0x001f220000300800 */
[----:B------:R-:W-:-:S03]  /*1a740*/  IADD3 R18, P3, R11, R3, RZ ;  /* 0x000000030b127210 */ /* 0x000fc60007f7e0ff */
[----:B------:R0:W-:Y:S04]  /*1a750*/  STL [R1+0x2224], R19 ;  /* 0x0022241301007387 */ /* 0x0001e80000100800 */
[----:B------:R-:W4:Y:S04]  /*1a760*/  LDL.LU R11, [R1+0x2c] ;  /* 0x00002c00010b7983 */ /* 0x000f280000300800 */
[----:B------:R1:W-:Y:S01]  /*1a770*/  STL [R1+0x221c], R18 ;  /* 0x00221c1201007387 */ /* 0x0003e20000100800 */
[----:B0-----:R-:W-:Y:S02]  /*1a780*/  IMAD.X R19, R17, 0x1, R5, P2 ;  /* 0x0000000111137824 */ /* 0x001fe400010e0605 */
[----:B------:R-:W-:Y:S01]  /*1a790*/  IMAD.X R17, R8, 0x1, R4, P1 ;  /* 0x0000000108117824 */ /* 0x000fe200008e0604 */
[----:B-1----:R-:W-:-:S02]  /*1a7a0*/  IADD3 R18, P2, R9, R2, RZ ;  /* 0x0000000209127210 */ /* 0x002fc40007f5e0ff */
[----:B------:R-:W-:Y:S01]  /*1a7b0*/  IADD3 R9, P1, R9, R3, RZ ;  /* 0x0000000309097210 */ /* 0x000fe20007f3e0ff */
[----:B------:R-:W-:Y:S04]  /*1a7c0*/  STL [R1+0x2210], R19 ;  /* 0x0022101301007387 */ /* 0x000fe80000100800 */
[----:B------:R-:W-:Y:S04]  /*1a7d0*/  STL [R1+0x2218], R18 ;  /* 0x0022181201007387 */ /* 0x000fe80000100800 */
[----:B------:R-:W-:Y:S04]  /*1a7e0*/  STL [R1+0x2214], R17 ;  /* 0x0022141101007387 */ /* 0x000fe80000100800 */
[----:B------:R0:W-:Y:S01]  /*1a7f0*/  STL [R1+0x220c], R9 ;  /* 0x00220c0901007387 */ /* 0x0001e20000100800 */
[----:B------:R-:W-:-:S03]  /*1a800*/  IMAD.X R8, R8, 0x1, R5, P0 ;  /* 0x0000000108087824 */ /* 0x000fc600000e0605 */
[----:B0-----:R-:W4:Y:S04]  /*1a810*/  LDL.LU R9, [R1+0x84] ;  /* 0x0000840001097983 */ /* 0x001f280000300800 */
[----:B------:R0:W-:Y:S01]  /*1a820*/  STL [R1+0x2200], R8 ;  /* 0x0022000801007387 */ /* 0x0001e20000100800 */
[----:B------:R-:W-:-:S03]  /*1a830*/  IADD3 R17, P0, R16, R2, RZ ;  /* 0x0000000210117210 */ /* 0x000fc60007f1e0ff */
[----:B0-----:R-:W4:Y:S01]  /*1a840*/  LDL.LU R8, [R1+0x28] ;  /* 0x0000280001087983 */ /* 0x001f220000300800 */
[----:B---3--:R-:W-:-:S03]  /*1a850*/  IMAD.X R18, R6, 0x1, R4, P6 ;  /* 0x0000000106127824 */ /* 0x008fc600030e0604 */
[----:B------:R0:W-:Y:S04]  /*1a860*/  STL [R1+0x2208], R17 ;  /* 0x0022081101007387 */ /* 0x0001e80000100800 */
[----:B------:R-:W-:Y:S01]  /*1a870*/  STL [R1+0x2204], R18 ;  /* 0x0022041201007387 */ /* 0x000fe20000100800 */
[----:B0-----:R-:W-:Y:S01]  /*1a880*/  IADD3 R17, P6, R16, R3, RZ ;  /* 0x0000000310117210 */ /* 0x001fe20007fde0ff */
[----:B------:R-:W-:Y:S01]  /*1a890*/  IMAD.X R16, R6, 0x1, R5, P5 ;  /* 0x0000000106107824 */ /* 0x000fe200028e0605 */
[----:B------:R-:W-:-:S03]  /*1a8a0*/  IADD3 R6, P5, R29, R2, RZ ;  /* 0x000000021d067210 */ /* 0x000fc60007fbe0ff */
[----:B------:R0:W-:Y:S04]  /*1a8b0*/  STL [R1+0x21fc], R17 ;  /* 0x0021fc1101007387 */ /* 0x0001e80000100800 */
[----:B------:R-:W-:Y:S04]  /*1a8c0*/  STL [R1+0x21f0], R16 ;  /* 0x0021f01001007387 */ /* 0x000fe80000100800 */
[----:B------:R1:W-:Y:S01]  /*1a8d0*/  STL [R1+0x21f8], R6 ;  /* 0x0021f80601007387 */ /* 0x0003e20000100800 */
[----:B0-----:R-:W-:-:S03]  /*1a8e0*/  IMAD.X R17, R15, 0x1, R4, P4 ;  /* 0x000000010f117824 */ /* 0x001fc600020e0604 */
[----:B-1----:R-:W3:Y:S01]  /*1a8f0*/  LDL.LU R6, [R1+0x80] ;  /* 0x0000800001067983 */ /* 0x002ee20000300800 */
[----:B------:R-:W-:-:S03]  /*1a900*/  IADD3 R16, P4, R29, R3, RZ ;  /* 0x000000031d107210 */ /* 0x000fc60007f9e0ff */
[----:B------:R-:W-:Y:S04]  /*1a910*/  STL [R1+0x21f4], R17 ;  /* 0x0021f41101007387 */ /* 0x000fe80000100800 */
[----:B------:R-:W3:Y:S04]  /*1a920*/  LDL.LU R29, [R1+0x24] ;  /* 0x00002400011d7983 */ /* 0x000ee80000300800 */
[----:B------:R0:W-:Y:S02]  /*1a930*/  STL [R1+0x21ec], R16 ;  /* 0x0021ec1001007387 */ /* 0x0001e40000100800 */
[----:B0-----:R-:W-:Y:S01]  /*1a940*/  IMAD.X R16, R15, 0x1, R5, P3 ;  /* 0x000000010f107824 */ /* 0x001fe200018e0605 */
[----:B--2---:R-:W-:-:S04]  /*1a950*/  IADD3 R15, P3, R13, R2, RZ ;  /* 0x000000020d0f7210 */ /* 0x004fc80007f7e0ff */
[----:B------:R0:W-:Y:S04]  /*1a960*/  STL [R1+0x21e0], R16 ;  /* 0x0021e01001007387 */ /* 0x0001e80000100800 */
[----:B------:R1:W-:Y:S01]  /*1a970*/  STL [R1+0x21e8], R15 ;  /* 0x0021e80f01007387 */ /* 0x0003e20000100800 */
[----:B-----5:R-:W-:Y:S01]  /*1a980*/  IMAD.X R17, R7, 0x1, R4, P2 ;  /* 0x0000000107117824 */ /* 0x020fe200010e0604 */
[----:B0-----:R-:W-:Y:S01]  /*1a990*/  IADD3 R16, P2, R13, R3, RZ ;  /* 0x000000030d107210 */ /* 0x001fe20007f5e0ff */
[----:B-1----:R-:W-:-:S03]  /*1a9a0*/  IMAD.X R15, R7, 0x1, R5, P1 ;  /* 0x00000001070f7824 */ /* 0x002fc600008e0605 */
[----:B------:R-:W-:Y:S04]  /*1a9b0*/  STL [R1+0x21e4], R17 ;  /* 0x0021e41101007387 */ /* 0x000fe80000100800 */
[----:B------:R-:W-:Y:S04]  /*1a9c0*/  STL [R1+0x21dc], R16 ;  /* 0x0021dc1001007387 */ /* 0x000fe80000100800 */
[----:B------:R-:W2:Y:S04]  /*1a9d0*/  LDL.LU R7, [R1+0x7c] ;  /* 0x00007c0001077983 */ /* 0x000ea80000300800 */
[----:B------:R0:W-:Y:S01]  /*1a9e0*/  STL [R1+0x21d0], R15 ;  /* 0x0021d00f01007387 */ /* 0x0001e20000100800 */
[----:B----4-:R-:W-:-:S03]  /*1a9f0*/  IADD3 R13, P1, R14, R2, RZ ;  /* 0x000000020e0d7210 */ /* 0x010fc60007f3e0ff */
[----:B------:R-:W4:Y:S04]  /*1aa00*/  LDL.LU R20, [R1+0x20] ;  /* 0x0000200001147983 */ /* 0x000f280000300800 */
[----:B------:R1:W-:Y:S01]  /*1aa10*/  STL [R1+0x21d8], R13 ;  /* 0x0021d80d01007387 */ /* 0x0003e20000100800 */
[----:B0-----:R-:W-:Y:S01]  /*1aa20*/  IMAD.X R15, R12, 0x1, R4, P0 ;  /* 0x000000010c0f7824 */ /* 0x001fe200000e0604 */
[----:B-1----:R-:W-:-:S04]  /*1aa30*/  IADD3 R13, P0, R14, R3, RZ ;  /* 0x000000030e0d7210 */ /* 0x002fc80007f1e0ff */
[----:B------:R-:W-:Y:S04]  /*1aa40*/  STL [R1+0x21d4], R15 ;  /* 0x0021d40f01007387 */ /* 0x000fe80000100800 */
[----:B------:R-:W5:Y:S04]  /*1aa50*/  LDL.LU R19, [R1+0x78] ;  /* 0x0000780001137983 */ /* 0x000f680000300800 */
[----:B------:R0:W-:Y:S04]  /*1aa60*/  STL [R1+0x21cc], R13 ;  /* 0x0021cc0d01007387 */ /* 0x0001e80000100800 */
[----:B------:R-:W5:Y:S01]  /*1aa70*/  LDL.LU R18, [R1+0x1c] ;  /* 0x00001c0001127983 */ /* 0x000f620000300800 */
[----:B------:R-:W-:-:S05]  /*1aa80*/  IMAD.X R12, R12, 0x1, R5, P6 ;  /* 0x000000010c0c7824 */ /* 0x000fca00030e0605 */
[----:B------:R1:W-:Y:S04]  /*1aa90*/  STL [R1+0x21c0], R12 ;  /* 0x0021c00c01007387 */ /* 0x0003e80000100800 */
[----:B------:R-:W5:Y:S01]  /*1aaa0*/  LDL.LU R17, [R1+0x74] ;  /* 0x0000740001117983 */ /* 0x000f620000300800 */
[----:B0-----:R-:W-:-:S05]  /*1aab0*/  IADD3 R13, P6, R10, R2, RZ ;  /* 0x000000020a0d7210 */ /* 0x001fca0007fde0ff */
[----:B------:R-:W-:Y:S04]  /*1aac0*/  STL [R1+0x21c8], R13 ;  /* 0x0021c80d01007387 */ /* 0x000fe80000100800 */
[----:B------:R-:W5:Y:S01]  /*1aad0*/  LDL.LU R16, [R1+0x18] ;  /* 0x0000180001107983 */ /* 0x000f620000300800 */
[----:B-1----:R-:W-:-:S05]  /*1aae0*/  IMAD.X R12, R11, 0x1, R4, P5 ;  /* 0x000000010b0c7824 */ /* 0x002fca00028e0604 */
[----:B------:R0:W-:Y:S04]  /*1aaf0*/  STL [R1+0x21c4], R12 ;  /* 0x0021c40c01007387 */ /* 0x0001e80000100800 */
[----:B------:R-:W5:Y:S01]  /*1ab00*/  LDL.LU R15, [R1+0x70] ;  /* 0x00007000010f7983 */ /* 0x000f620000300800 */
[----:B0-----:R-:W-:-:S05]  /*1ab10*/  IADD3 R12, P5, R10, R3, RZ ;  /* 0x000000030a0c7210 */ /* 0x001fca0007fbe0ff */
[----:B------:R0:W-:Y:S04]  /*1ab20*/  STL [R1+0x21bc], R12 ;  /* 0x0021bc0c01007387 */ /* 0x0001e80000100800 */
[----:B------:R-:W5:Y:S01]  /*1ab30*/  LDL.LU R14, [R1+0x14] ;  /* 0x00001400010e7983 */ /* 0x000f620000300800 */
[----:B------:R-:W-:-:S05]  /*1ab40*/  IMAD.X R10, R11, 0x1, R5, P4 ;  /* 0x000000010b0a7824 */ /* 0x000fca00020e0605 */
[----:B------:R1:W-:Y:S04]  /*1ab50*/  STL [R1+0x21b0], R10 ;  /* 0x0021b00a01007387 */ /* 0x0003e80000100800 */
[----:B------:R-:W5:Y:S01]  /*1ab60*/  LDL.LU R13, [R1+0x6c] ;  /* 0x00006c00010d7983 */ /* 0x000f620000300800 */
[----:B------:R-:W-:-:S05]  /*1ab70*/  IADD3 R11, P4, R9, R2, RZ ;  /* 0x00000002090b7210 */ /* 0x000fca0007f9e0ff */
[----:B------:R1:W-:Y:S04]  /*1ab80*/  STL [R1+0x21b8], R11 ;  /* 0x0021b80b01007387 */ /* 0x0003e80000100800 */
[----:B0-----:R-:W5:Y:S01]  /*1ab90*/  LDL.LU R12, [R1+0x10] ;  /* 0x00001000010c7983 */ /* 0x001f620000300800 */
[----:B-1----:R-:W-:Y:S01]  /*1aba0*/  IMAD.X R10, R8, 0x1, R4, P3 ;  /* 0x00000001080a7824 */ /* 0x002fe200018e0604 */
[----:B------:R-:W-:-:S04]  /*1abb0*/  IADD3 R9, P3, R9, R3, RZ ;  /* 0x0000000309097210 */ /* 0x000fc80007f7e0ff */
[----:B------:R0:W-:Y:S04]  /*1abc0*/  STL [R1+0x21b4], R10 ;  /* 0x0021b40a01007387 */ /* 0x0001e80000100800 */
[----:B------:R-:W5:Y:S04]  /*1abd0*/  LDL.LU R11, [R1+0x68] ;  /* 0x00006800010b7983 */ /* 0x000f680000300800 */
[----:B------:R1:W-:Y:S04]  /*1abe0*/  STL [R1+0x21ac], R9 ;  /* 0x0021ac0901007387 */ /* 0x0003e80000100800 */
[----:B0-----:R-:W5:Y:S01]  /*1abf0*/  LDL.LU R10, [R1+0xc] ;  /* 0x00000c00010a7983 */ /* 0x001f620000300800 */
[----:B------:R-:W-:-:S05]  /*1ac00*/  IMAD.X R8, R8, 0x1, R5, P2 ;  /* 0x0000000108087824 */ /* 0x000fca00010e0605 */
[----:B------:R3:W-:Y:S04]  /*1ac10*/  STL [R1+0x21a0], R8 ;  /* 0x0021a00801007387 */ /* 0x0007e80000100800 */
[----:B-1----:R-:W5:Y:S01]  /*1ac20*/  LDL.LU R9, [R1+0x64] ;  /* 0x0000640001097983 */ /* 0x002f620000300800 */
[----:B---3--:R-:W-:-:S05]  /*1ac30*/  IADD3 R8, P2, R6, R2, RZ ;  /* 0x0000000206087210 */ /* 0x008fca0007f5e0ff */
[----:B------:R0:W-:Y:S01]  /*1ac40*/  STL [R1+0x21a8], R8 ;  /* 0x0021a80801007387 */ /* 0x0001e20000100800 */
[----:B------:R-:W-:-:S03]  /*1ac50*/  IMAD.X R21, R29, 0x1, R4, P1 ;  /* 0x000000011d157824 */ /* 0x000fc600008e0604 */
[----:B0-----:R-:W3:Y:S01]  /*1ac60*/  LDL.LU R8, [R1+0x8] ;  /* 0x0000080001087983 */ /* 0x001ee20000300800 */
[----:B------:R-:W-:-:S03]  /*1ac70*/  IADD3 R6, P1, R6, R3, RZ ;  /* 0x0000000306067210 */ /* 0x000fc60007f3e0ff */
[----:B------:R0:W-:Y:S02]  /*1ac80*/  STL [R1+0x21a4], R21 ;  /* 0x0021a41501007387 */ /* 0x0001e40000100800 */
[----:B0-----:R-:W-:Y:S02]  /*1ac90*/  IMAD.X R21, R29, 0x1, R5, P0 ;  /* 0x000000011d157824 */ /* 0x001fe400000e0605 */
[----:B------:R-:W3:Y:S04]  /*1aca0*/  LDL.LU R29, [R1+0x60] ;  /* 0x00006000011d7983 */ /* 0x000ee80000300800 */
[----:B------:R0:W-:Y:S04]  /*1acb0*/  STL [R1+0x219c], R6 ;  /* 0x00219c0601007387 */ /* 0x0001e80000100800 */
[----:B0-----:R-:W3:Y:S04]  /*1acc0*/  LDL.LU R6, [R1+0x4] ;  /* 0x0000040001067983 */ /* 0x001ee80000300800 */
[----:B------:R2:W-:Y:S02]  /*1acd0*/  STL [R1+0x2190], R21 ;  /* 0x0021901501007387 */ /* 0x0005e40000100800 */
[----:B--2---:R-:W-:-:S05]  /*1ace0*/  IADD3 R21, P0, R7, R2, RZ ;  /* 0x0000000207157210 */ /* 0x004fca0007f1e0ff */
[----:B------:R4:W-:Y:S02]  /*1acf0*/  STL [R1+0x2198], R21 ;  /* 0x0021981501007387 */ /* 0x0009e40000100800 */
[C---:B----4-:R-:W-:Y:S01]  /*1ad00*/  IMAD.X R21, R20.reuse, 0x1, R4, P6 ;  /* 0x0000000114157824 */ /* 0x050fe200030e0604 */
[----:B------:R-:W-:Y:S01]  /*1ad10*/  IADD3 R7, P6, R7, R3, RZ ;  /* 0x0000000307077210 */ /* 0x000fe20007fde0ff */
[----:B------:R-:W-:-:S03]  /*1ad20*/  IMAD.X R20, R20, 0x1, R5, P5 ;  /* 0x0000000114147824 */ /* 0x000fc600028e0605 */
[----:B------:R0:W-:Y:S04]  /*1ad30*/  STL [R1+0x2194], R21 ;  /* 0x0021941501007387 */ /* 0x0001e80000100800 */
[----:B0-----:R-:W2:Y:S04]  /*1ad40*/  LDL.LU R21, [R1+0x2448] ;  /* 0x0024480001157983 */ /* 0x001ea80000300800 */
[----:B------:R0:W-:Y:S04]  /*1ad50*/  STL [R1+0x218c], R7 ;  /* 0x00218c0701007387 */ /* 0x0001e80000100800 */
[----:B0-----:R-:W4:Y:S04]  /*1ad60*/  LDL.LU R7, [R1] ;  /* 0x0000000001077983 */ /* 0x001f280000300800 */
[----:B------:R5:W-:Y:S02]  /*1ad70*/  STL [R1+0x2180], R20 ;  /* 0x0021801401007387 */ /* 0x000be40000100800 */
[----:B-----5:R-:W-:-:S05]  /*1ad80*/  IADD3 R20, P5, R19, R2, RZ ;  /* 0x0000000213147210 */ /* 0x020fca0007fbe0ff */
[----:B------:R0:W-:Y:S02]  /*1ad90*/  STL [R1+0x2188], R20 ;  /* 0x0021881401007387 */ /* 0x0001e40000100800 */
[C---:B0-----:R-:W-:Y:S01]  /*1ada0*/  IMAD.X R20, R18.reuse, 0x1, R4, P4 ;  /* 0x0000000112147824 */ /* 0x041fe200020e0604 */
[----:B------:R-:W-:Y:S01]  /*1adb0*/  IADD3 R19, P4, R19, R3, RZ ;  /* 0x0000000313137210 */ /* 0x000fe20007f9e0ff */
[----:B------:R-:W-:-:S03]  /*1adc0*/  IMAD.X R18, R18, 0x1, R5, P3 ;  /* 0x0000000112127824 */ /* 0x000fc600018e0605 */
[----:B------:R0:W-:Y:S04]  /*1add0*/  STL [R1+0x2184], R20 ;  /* 0x0021841401007387 */ /* 0x0001e80000100800 */
[----:B0-----:R-:W5:Y:S04]  /*1ade0*/  LDL.LU R20, [R1+0x2444] ;  /* 0x0024440001147983 */ /* 0x001f680000300800 */
[----:B------:R0:W-:Y:S04]  /*1adf0*/  STL [R1+0x217c], R19 ;  /* 0x00217c1301007387 */ /* 0x0001e80000100800 */
[----:B0-----:R-:W2:Y:S04]  /*1ae00*/  LDL.LU R19, [R1+0x2440] ;  /* 0x0024400001137983 */ /* 0x001ea80000300800 */
[----:B------:R0:W-:Y:S02]  /*1ae10*/  STL [R1+0x2170], R18 ;  /* 0x0021701201007387 */ /* 0x0001e40000100800 */
[----:B0-----:R-:W-:-:S05]  /*1ae20*/  IADD3 R18, P3, R17, R2, RZ ;  /* 0x0000000211127210 */ /* 0x001fca0007f7e0ff */
        /* <DEDUP_REMOVED lines=37> */
[----:B0-----:R-:W5:Y:S04]  /*1b080*/  LDL.LU R11, [R1+0x2420] ;  /* 0x00242000010b7983 */ /* 0x001f680000300800 */
[----:B------:R0:W-:Y:S02]  /*1b090*/  STL [R1+0x2130], R10 ;  /* 0x0021300a01007387 */ /* 0x0001e40000100800 */
[----:B0-----:R-:W-:-:S05]  /*1b0a0*/  IADD3 R10, P2, R9, R2, RZ ;  /* 0x00000002090a7210 */ /* 0x001fca0007f5e0ff */
[----:B------:R3:W-:Y:S02]  /*1b0b0*/  STL [R1+0x2138], R10 ;  /* 0x0021380a01007387 */ /* 0x0007e40000100800 */
[C---:B---3--:R-:W-:Y:S01]  /*1b0c0*/  IMAD.X R10, R8.reuse, 0x1, R4, P1 ;  /* 0x00000001080a7824 */ /* 0x048fe200008e0604 */
[----:B------:R-:W-:Y:S01]  /*1b0d0*/  IADD3 R9, P1, R9, R3, RZ ;  /* 0x0000000309097210 */ /* 0x000fe20007f3e0ff */
[----:B------:R-:W-:-:S03]  /*1b0e0*/  IMAD.X R8, R8, 0x1, R5, P0 ;  /* 0x0000000108087824 */ /* 0x000fc600000e0605 */
[----:B------:R0:W-:Y:S04]  /*1b0f0*/  STL [R1+0x2134], R10 ;  /* 0x0021340a01007387 */ /* 0x0001e80000100800 */
[----:B0-----:R-:W3:Y:S04]  /*1b100*/  LDL.LU R10, [R1+0x241c] ;  /* 0x00241c00010a7983 */ /* 0x001ee80000300800 */
[----:B------:R0:W-:Y:S04]  /*1b110*/  STL [R1+0x212c], R9 ;  /* 0x00212c0901007387 */ /* 0x0001e80000100800 */
[----:B0-----:R-:W2:Y:S04]  /*1b120*/  LDL.LU R9, [R1+0x2418] ;  /* 0x0024180001097983 */ /* 0x001ea80000300800 */
[----:B------:R0:W-:Y:S02]  /*1b130*/  STL [R1+0x2120], R8 ;  /* 0x0021200801007387 */ /* 0x0001e40000100800 */
[----:B0-----:R-:W-:-:S05]  /*1b140*/  IADD3 R8, P0, R29, R2, RZ ;  /* 0x000000021d087210 */ /* 0x001fca0007f1e0ff */
[----:B------:R0:W-:Y:S02]  /*1b150*/  STL [R1+0x2128], R8 ;  /* 0x0021280801007387 */ /* 0x0001e40000100800 */
[----:B0-----:R-:W-:Y:S01]  /*1b160*/  IMAD.X R8, R6, 0x1, R4, P6 ;  /* 0x0000000106087824 */ /* 0x001fe200030e0604 */
[----:B------:R-:W-:-:S04]  /*1b170*/  IADD3 R29, P6, R29, R3, RZ ;  /* 0x000000031d1d7210 */ /* 0x000fc80007fde0ff */
[----:B------:R0:W-:Y:S04]  /*1b180*/  STL [R1+0x2124], R8 ;  /* 0x0021240801007387 */ /* 0x0001e80000100800 */
[----:B0-----:R-:W5:Y:S04]  /*1b190*/  LDL.LU R8, [R1+0x2414] ;  /* 0x0024140001087983 */ /* 0x001f680000300800 */
[----:B------:R0:W-:Y:S04]  /*1b1a0*/  STL [R1+0x211c], R29 ;  /* 0x00211c1d01007387 */ /* 0x0001e80000100800 */
[----:B0-----:R-:W4:Y:S01]  /*1b1b0*/  LDL.LU R29, [R1+0x2410] ;  /* 0x00241000011d7983 */ /* 0x001f220000300800 */
[----:B------:R-:W-:-:S05]  /*1b1c0*/  IMAD.X R6, R6, 0x1, R5, P5 ;  /* 0x0000000106067824 */ /* 0x000fca00028e0605 */
[----:B------:R4:W-:Y:S02]  /*1b1d0*/  STL [R1+0x2110], R6 ;  /* 0x0021100601007387 */ /* 0x0009e40000100800 */
[----:B----4-:R-:W-:-:S05]  /*1b1e0*/  IADD3 R6, P5, R29, R2, RZ ;  /* 0x000000021d067210 */ /* 0x010fca0007fbe0ff */
[----:B------:R0:W-:Y:S02]  /*1b1f0*/  STL [R1+0x2118], R6 ;  /* 0x0021180601007387 */ /* 0x0001e40000100800 */
[----:B0-----:R-:W-:Y:S01]  /*1b200*/  IMAD.X R6, R7, 0x1, R4, P4 ;  /* 0x0000000107067824 */ /* 0x001fe200020e0604 */
[----:B------:R-:W-:-:S04]  /*1b210*/  IADD3 R29, P4, R29, R3, RZ ;  /* 0x000000031d1d7210 */ /* 0x000fc80007f9e0ff */
[----:B------:R0:W-:Y:S04]  /*1b220*/  STL [R1+0x2114], R6 ;  /* 0x0021140601007387 */ /* 0x0001e80000100800 */
[----:B0-----:R-:W4:Y:S04]  /*1b230*/  LDL.LU R6, [R1+0x240c] ;  /* 0x00240c0001067983 */ /* 0x001f280000300800 */
[----:B------:R0:W-:Y:S04]  /*1b240*/  STL [R1+0x210c], R29 ;  /* 0x00210c1d01007387 */ /* 0x0001e80000100800 */
[----:B0-----:R-:W3:Y:S01]  /*1b250*/  LDL.LU R29, [R1+0x2408] ;  /* 0x00240800011d7983 */ /* 0x001ee20000300800 */
[----:B------:R-:W-:-:S05]  /*1b260*/  IMAD.X R7, R7, 0x1, R5, P3 ;  /* 0x0000000107077824 */ /* 0x000fca00018e0605 */
[----:B------:R4:W-:Y:S02]  /*1b270*/  STL [R1+0x2100], R7 ;  /* 0x0021000701007387 */ /* 0x0009e40000100800 */
[----:B----4-:R-:W-:-:S05]  /*1b280*/  IADD3 R7, P3, R6, R2, RZ ;  /* 0x0000000206077210 */ /* 0x010fca0007f7e0ff */
[----:B------:R3:W-:Y:S02]  /*1b290*/  STL [R1+0x2108], R7 ;  /* 0x0021080701007387 */ /* 0x0007e40000100800 */
[----:B---3--:R-:W-:Y:S01]  /*1b2a0*/  IMAD.X R7, R29, 0x1, R4, P2 ;  /* 0x000000011d077824 */ /* 0x008fe200010e0604 */
[----:B------:R-:W-:-:S04]  /*1b2b0*/  IADD3 R6, P2, R6, R3, RZ ;  /* 0x0000000306067210 */ /* 0x000fc80007f5e0ff */
[----:B------:R0:W-:Y:S04]  /*1b2c0*/  STL [R1+0x2104], R7 ;  /* 0x0021040701007387 */ /* 0x0001e80000100800 */
[----:B0-----:R-:W3:Y:S04]  /*1b2d0*/  LDL.LU R7, [R1+0x2404] ;  /* 0x0024040001077983 */ /* 0x001ee80000300800 */
[----:B------:R0:W-:Y:S04]  /*1b2e0*/  STL [R1+0x20fc], R6 ;  /* 0x0020fc0601007387 */ /* 0x0001e80000100800 */
[----:B0-----:R-:W4:Y:S01]  /*1b2f0*/  LDL.LU R6, [R1+0x2400] ;  /* 0x0024000001067983 */ /* 0x001f220000300800 */
[----:B------:R-:W-:-:S05]  /*1b300*/  IMAD.X R29, R29, 0x1, R5, P1 ;  /* 0x000000011d1d7824 */ /* 0x000fca00008e0605 */
[----:B------:R5:W-:Y:S02]  /*1b310*/  STL [R1+0x20f0], R29 ;  /* 0x0020f01d01007387 */ /* 0x000be40000100800 */
[----:B-----5:R-:W-:-:S05]  /*1b320*/  IADD3 R29, P1, R8, R2, RZ ;  /* 0x00000002081d7210 */ /* 0x020fca0007f3e0ff */
[----:B------:R4:W-:Y:S02]  /*1b330*/  STL [R1+0x20f8], R29 ;  /* 0x0020f81d01007387 */ /* 0x0009e40000100800 */
[----:B----4-:R-:W-:-:S05]  /*1b340*/  IMAD.X R29, R6, 0x1, R4, P0 ;  /* 0x00000001061d7824 */ /* 0x010fca00000e0604 */
[----:B------:R0:W-:Y:S02]  /*1b350*/  STL [R1+0x20f4], R29 ;  /* 0x0020f41d01007387 */ /* 0x0001e40000100800 */
[----:B0-----:R-:W-:Y:S01]  /*1b360*/  IADD3 R29, P0, R8, R3, RZ ;  /* 0x00000003081d7210 */ /* 0x001fe20007f1e0ff */
[----:B------:R-:W-:Y:S02]  /*1b370*/  IMAD.X R8, R6, 0x1, R5, P6 ;  /* 0x0000000106087824 */ /* 0x000fe400030e0605 */
[----:B------:R-:W4:Y:S04]  /*1b380*/  LDL.LU R6, [R1+0x160] ;  /* 0x0001600001067983 */ /* 0x000f280000300800 */
[----:B------:R0:W-:Y:S04]  /*1b390*/  STL [R1+0x20ec], R29 ;  /* 0x0020ec1d01007387 */ /* 0x0001e80000100800 */
[----:B0-----:R-:W5:Y:S04]  /*1b3a0*/  LDL.LU R29, [R1+0x238] ;  /* 0x00023800011d7983 */ /* 0x001f680000300800 */
[----:B------:R2:W-:Y:S02]  /*1b3b0*/  STL [R1+0x20e0], R8 ;  /* 0x0020e00801007387 */ /* 0x0005e40000100800 */
[----:B--2---:R-:W-:-:S05]  /*1b3c0*/  IADD3 R8, P6, R9, R2, RZ ;  /* 0x0000000209087210 */ /* 0x004fca0007fde0ff */
[----:B------:R3:W-:Y:S02]  /*1b3d0*/  STL [R1+0x20e8], R8 ;  /* 0x0020e80801007387 */ /* 0x0007e40000100800 */
[----:B---3--:R-:W-:-:S05]  /*1b3e0*/  IMAD.X R8, R7, 0x1, R4, P5 ;  /* 0x0000000107087824 */ /* 0x008fca00028e0604 */
[----:B------:R0:W-:Y:S04]  /*1b3f0*/  STL [R1+0x20e4], R8 ;  /* 0x0020e40801007387 */ /* 0x0001e80000100800 */
[----:B0-----:R-:W2:Y:S01]  /*1b400*/  LDL.LU R8, [R1+0x23fc] ;  /* 0x0023fc0001087983 */ /* 0x001ea20000300800 */
[----:B------:R-:W-:-:S05]  /*1b410*/  IADD3 R9, P5, R9, R3, RZ ;  /* 0x0000000309097210 */ /* 0x000fca0007fbe0ff */
[----:B------:R0:W-:Y:S02]  /*1b420*/  STL [R1+0x20dc], R9 ;  /* 0x0020dc0901007387 */ /* 0x0001e40000100800 */
[----:B0-----:R-:W-:Y:S02]  /*1b430*/  IMAD.X R9, R7, 0x1, R5, P4 ;  /* 0x0000000107097824 */ /* 0x001fe400020e0605 */
[----:B------:R-:W3:Y:S04]  /*1b440*/  LDL.LU R7, [R1+0xdc] ;  /* 0x0000dc0001077983 */ /* 0x000ee80000300800 */
[----:B------:R0:W-:Y:S02]  /*1b450*/  STL [R1+0x20cc], R9 ;  /* 0x0020cc0901007387 */ /* 0x0001e40000100800 */
[----:B0-----:R-:W-:-:S05]  /*1b460*/  IADD3 R9, P4, R10, R2, RZ ;  /* 0x000000020a097210 */ /* 0x001fca0007f9e0ff */
[----:B------:R2:W-:Y:S02]  /*1b470*/  STL [R1+0x20d4], R9 ;  /* 0x0020d40901007387 */ /* 0x0005e40000100800 */
[----:B--2---:R-:W-:Y:S01]  /*1b480*/  IMAD.X R9, R8, 0x1, R4, P3 ;  /* 0x0000000108097824 */ /* 0x004fe200018e0604 */
[----:B------:R-:W-:-:S04]  /*1b490*/  IADD3 R10, P3, R10, R3, RZ ;  /* 0x000000030a0a7210 */ /* 0x000fc80007f7e0ff */
[----:B------:R0:W-:Y:S04]  /*1b4a0*/  STL [R1+0x20d0], R9 ;  /* 0x0020d00901007387 */ /* 0x0001e80000100800 */
[----:B0-----:R-:W2:Y:S04]  /*1b4b0*/  LDL.LU R9, [R1+0x23f8] ;  /* 0x0023f80001097983 */ /* 0x001ea80000300800 */
[----:B------:R0:W-:Y:S02]  /*1b4c0*/  STL [R1+0x20d8], R10 ;  /* 0x0020d80a01007387 */ /* 0x0001e40000100800 */
[----:B0-----:R-:W-:-:S02]  /*1b4d0*/  IMAD.X R10, R8, 0x1, R5, P2 ;  /* 0x00000001080a7824 */ /* 0x001fc400010e0605 */
[----:B------:R-:W4:Y:S04]  /*1b4e0*/  LDL.LU R8, [R1+0xcc] ;  /* 0x0000cc0001087983 */ /* 0x000f280000300800 */
[----:B------:R4:W-:Y:S02]  /*1b4f0*/  STL [R1+0x20bc], R10 ;  /* 0x0020bc0a01007387 */ /* 0x0009e40000100800 */
[----:B----4-:R-:W-:-:S05]  /*1b500*/  IADD3 R10, P2, R8, R2, RZ ;  /* 0x00000002080a7210 */ /* 0x010fca0007f5e0ff */
[----:B------:R2:W-:Y:S02]  /*1b510*/  STL [R1+0x20c4], R10 ;  /* 0x0020c40a01007387 */ /* 0x0005e40000100800 */
[----:B--2---:R-:W-:-:S05]  /*1b520*/  IMAD.X R10, R9, 0x1, R4, P1 ;  /* 0x00000001090a7824 */ /* 0x004fca00008e0604 */
[----:B------:R0:W-:Y:S04]  /*1b530*/  STL [R1+0x20c0], R10 ;  /* 0x0020c00a01007387 */ /* 0x0001e80000100800 */
[----:B0-----:R-:W2:Y:S01]  /*1b540*/  LDL.LU R10, [R1+0x23f4] ;  /* 0x0023f400010a7983 */ /* 0x001ea20000300800 */
[----:B------:R-:W-:-:S05]  /*1b550*/  IADD3 R8, P1, R8, R3, RZ ;  /* 0x0000000308087210 */ /* 0x000fca0007f3e0ff */
[----:B------:R0:W-:Y:S02]  /*1b560*/  STL [R1+0x20c8], R8 ;  /* 0x0020c80801007387 */ /* 0x0001e40000100800 */
[----:B0-----:R-:W-:Y:S02]  /*1b570*/  IMAD.X R8, R9, 0x1, R5, P0 ;  /* 0x0000000109087824 */ /* 0x001fe400000e0605 */
[----:B------:R-:W4:Y:S04]  /*1b580*/  LDL.LU R9, [R1+0x274] ;  /* 0x0002740001097983 */ /* 0x000f280000300800 */
[----:B------:R3:W-:Y:S02]  /*1b590*/  STL [R1+0x20ac], R8 ;  /* 0x0020ac0801007387 */ /* 0x0007e40000100800 */
[----:B---3--:R-:W-:-:S05]  /*1b5a0*/  IADD3 R8, P0, R7, R2, RZ ;  /* 0x0000000207087210 */ /* 0x008fca0007f1e0ff */
[----:B------:R2:W-:Y:S02]  /*1b5b0*/  STL [R1+0x20b4], R8 ;  /* 0x0020b40801007387 */ /* 0x0005e40000100800 */
[----:B--2---:R-:W-:-:S05]  /*1b5c0*/  IMAD.X R8, R10, 0x1, R4, P6 ;  /* 0x000000010a087824 */ /* 0x004fca00030e0604 */
[----:B------:R0:W-:Y:S02]  /*1b5d0*/  STL [R1+0x20b0], R8 ;  /* 0x0020b00801007387 */ /* 0x0001e40000100800 */
[----:B0-----:R-:W-:Y:S01]  /*1b5e0*/  IADD3 R8, P6, R7, R3, RZ ;  /* 0x0000000307087210 */ /* 0x001fe20007fde0ff */
[----:B------:R-:W-:Y:S02]  /*1b5f0*/  IMAD.X R7, R10, 0x1, R5, P5 ;  /* 0x000000010a077824 */ /* 0x000fe400028e0605 */
[----:B------:R-:W2:Y:S04]  /*1b600*/  LDL.LU R10, [R1+0x26c] ;  /* 0x00026c00010a7983 */ /* 0x000ea80000300800 */
[----:B------:R0:W-:Y:S04]  /*1b610*/  STL [R1+0x20b8], R8 ;  /* 0x0020b80801007387 */ /* 0x0001e80000100800 */
[----:B0-----:R-:W3:Y:S04]  /*1b620*/  LDL.LU R8, [R1+0x278] ;  /* 0x0002780001087983 */ /* 0x001ee80000300800 */
[----:B------:R0:W-:Y:S02]  /*1b630*/  STL [R1+0x209c], R7 ;  /* 0x00209c0701007387 */ /* 0x0001e40000100800 */
[----:B0-----:R-:W-:-:S05]  /*1b640*/  IADD3 R7, P5, R13, R2, RZ ;  /* 0x000000020d077210 */ /* 0x001fca0007fbe0ff */
[----:B------:R0:W-:Y:S02]  /*1b650*/  STL [R1+0x20a4], R7 ;  /* 0x0020a40701007387 */ /* 0x0001e40000100800 */
[----:B0-----:R-:W-:-:S05]  /*1b660*/  IMAD.X R7, R11, 0x1, R4, P4 ;  /* 0x000000010b077824 */ /* 0x001fca00020e0604 */
[----:B------:R0:W-:Y:S02]  /*1b670*/  STL [R1+0x20a0], R7 ;  /* 0x0020a00701007387 */ /* 0x0001e40000100800 */
[----:B0-----:R-:W-:Y:S01]  /*1b680*/  IADD3 R7, P4, R13, R3, RZ ;  /* 0x000000030d077210 */ /* 0x001fe20007f9e0ff */
[----:B------:R-:W-:Y:S02]  /*1b690*/  IMAD.X R13, R11, 0x1, R5, P3 ;  /* 0x000000010b0d7824 */ /* 0x000fe400018e0605 */
[----:B------:R-:W4:Y:S04]  /*1b6a0*/  LDL.LU R11, [R1+0x268] ;  /* 0x00026800010b7983 */ /* 0x000f280000300800 */
[----:B------:R0:W-:Y:S04]  /*1b6b0*/  STL [R1+0x20a8], R7 ;  /* 0x0020a80701007387 */ /* 0x0001e80000100800 */
[----:B0-----:R-:W3:Y:S04]  /*1b6c0*/  LDL.LU R7, [R1+0x280] ;  /* 0x0002800001077983 */ /* 0x001ee80000300800 */
[----:B------:R0:W-:Y:S02]  /*1b6d0*/  STL [R1+0x208c], R13 ;  /* 0x00208c0d01007387 */ /* 0x0001e40000100800 */
[----:B0-----:R-:W-:-:S05]  /*1b6e0*/  IADD3 R13, P3, R6, R2, RZ ;  /* 0x00000002060d7210 */ /* 0x001fca0007f7e0ff */
[----:B------:R0:W-:Y:S02]  /*1b6f0*/  STL [R1+0x2094], R13 ;  /* 0x0020940d01007387 */ /* 0x0001e40000100800 */
[----:B0-----:R-:W-:-:S05]  /*1b700*/  IMAD.X R13, R12, 0x1, R4, P2 ;  /* 0x000000010c0d7824 */ /* 0x001fca00010e0604 */
[----:B------:R0:W-:Y:S04]  /*1b710*/  STL [R1+0x2090], R13 ;  /* 0x0020900d01007387 */ /* 0x0001e80000100800 */
[----:B0-----:R-:W2:Y:S01]  /*1b720*/  LDL.LU R13, [R1+0x23f0] ;  /* 0x0023f000010d7983 */ /* 0x001ea20000300800 */
[----:B------:R-:W-:-:S05]  /*1b730*/  IADD3 R6, P2, R6, R3, RZ ;  /* 0x0000000306067210 */ /* 0x000fca0007f5e0ff */
[----:B------:R0:W-:Y:S04]  /*1b740*/  STL [R1+0x2098], R6 ;  /* 0x0020980601007387 */ /* 0x0001e80000100800 */
[----:B0-----:R-:W3:Y:S01]  /*1b750*/  LDL.LU R6, [R1+0x284] ;  /* 0x0002840001067983 */ /* 0x001ee20000300800 */
[----:B------:R-:W-:-:S05]  /*1b760*/  IMAD.X R12, R12, 0x1, R5, P1 ;  /* 0x000000010c0c7824 */ /* 0x000fca00008e0605 */
[----:B------:R5:W-:Y:S02]  /*1b770*/  STL [R1+0x207c], R12 ;  /* 0x00207c0c01007387 */ /* 0x000be40000100800 */
[----:B-----5:R-:W-:-:S05]  /*1b780*/  IADD3 R12, P1, R29, R2, RZ ;  /* 0x000000021d0c7210 */ /* 0x020fca0007f3e0ff */
[----:B------:R2:W-:Y:S02]  /*1b790*/  STL [R1+0x2084], R12 ;  /* 0x0020840c01007387 */ /* 0x0005e40000100800 */
[----:B--2---:R-:W-:-:S05]  /*1b7a0*/  IMAD.X R12, R13, 0x1, R4, P0 ;  /* 0x000000010d0c7824 */ /* 0x004fca00000e0604 */
[----:B------:R0:W-:Y:S02]  /*1b7b0*/  STL [R1+0x2080], R12 ;  /* 0x0020800c01007387 */ /* 0x0001e40000100800 */
[----:B0-----:R-:W-:Y:S02]  /*1b7c0*/  IADD3 R12, P0, R29, R3, RZ ;  /* 0x000000031d0c7210 */ /* 0x001fe40007f1e0ff */
[----:B------:R-:W2:Y:S04]  /*1b7d0*/  LDL.LU R29, [R1+0x288] ;  /* 0x00028800011d7983 */ /* 0x000ea80000300800 */
[----:B------:R0:W-:Y:S02]  /*1b7e0*/  STL [R1+0x2088], R12 ;  /* 0x0020880c01007387 */ /* 0x0001e40000100800 */
[----:B0-----:R-:W-:Y:S01]  /*1b7f0*/  IMAD.X R12, R13, 0x1, R5, P6 ;  /* 0x000000010d0c7824 */ /* 0x001fe200030e0605 */
[----:B----4-:R-:W-:-:S04]  /*1b800*/  IADD3 R13, P6, R11, R2, RZ ;  /* 0x000000020b0d7210 */ /* 0x010fc80007fde0ff */
[----:B------:R0:W-:Y:S04]  /*1b810*/  STL [R1+0x206c], R12 ;  /* 0x00206c0c01007387 */ /* 0x0001e80000100800 */
[----:B------:R1:W-:Y:S01]  /*1b820*/  STL [R1+0x2074], R13 ;  /* 0x0020740d01007387 */ /* 0x0003e20000100800 */
[C-C-:B0-----:R-:W-:Y:S01]  /*1b830*/  IMAD.X R12, R14.reuse, 0x1, R4.reuse, P5 ;  /* 0x000000010e0c7824 */ /* 0x141fe200028e0604 */
[----:B-1----:R-:W-:Y:S02]  /*1b840*/  IADD3 R13, P5, R11, R3, RZ ;  /* 0x000000030b0d7210 */ /* 0x002fe40007fbe0ff */
[----:B------:R-:W4:Y:S04]  /*1b850*/  LDL.LU R11, [R1+0x290] ;  /* 0x00029000010b7983 */ /* 0x000f280000300800 */
[----:B------:R0:W-:Y:S04]  /*1b860*/  STL [R1+0x2070], R12 ;  /* 0x0020700c01007387 */ /* 0x0001e80000100800 */
[----:B------:R1:W-:Y:S01]  /*1b870*/  STL [R1+0x2078], R13 ;  /* 0x0020780d01007387 */ /* 0x0003e20000100800 */
[----:B0-----:R-:W-:Y:S01]  /*1b880*/  IMAD.X R12, R14, 0x1, R5, P4 ;  /* 0x000000010e0c7824 */ /* 0x001fe200020e0605 */
[----:B------:R-:W-:Y:S01]  /*1b890*/  IADD3 R14, P4, R10, R2, RZ ;  /* 0x000000020a0e7210 */ /* 0x000fe20007f9e0ff */
[----:B-1----:R-:W-:-:S03]  /*1b8a0*/  IMAD.X R13, R15, 0x1, R4, P3 ;  /* 0x000000010f0d7824 */ /* 0x002fc600018e0604 */
[----:B------:R0:W-:Y:S04]  /*1b8b0*/  STL [R1+0x205c], R12 ;  /* 0x00205c0c01007387 */ /* 0x0001e80000100800 */
[----:B------:R-:W-:Y:S01]  /*1b8c0*/  STL [R1+0x2064], R14 ;  /* 0x0020640e01007387 */ /* 0x000fe20000100800 */
[----:B0-----:R-:W-:-:S03]  /*1b8d0*/  IADD3 R12, P3, R10, R3, RZ ;  /* 0x000000030a0c7210 */ /* 0x001fc60007f7e0ff */
[----:B------:R-:W5:Y:S04]  /*1b8e0*/  LDL.LU R10, [R1+0x294] ;  /* 0x00029400010a7983 */ /* 0x000f680000300800 */
        /* <DEDUP_REMOVED lines=12> */
[----:B---3--:R-:W-:Y:S01]  /*1b9b0*/  IADD3 R14, P0, R8, R2, RZ ;  /* 0x00000002080e7210 */ /* 0x008fe20007f1e0ff */
[----:B-1----:R-:W-:-:S03]  /*1b9c0*/  IMAD.X R13, R17, 0x1, R4, P6 ;  /* 0x00000001110d7824 */ /* 0x002fc600030e0604 */
[----:B------:R0:W-:Y:S04]  /*1b9d0*/  STL [R1+0x203c], R12 ;  /* 0x00203c0c01007387 */ /* 0x0001e80000100800 */
[----:B------:R1:W-:Y:S01]  /*1b9e0*/  STL [R1+0x2044], R14 ;  /* 0x0020440e01007387 */ /* 0x0003e20000100800 */
[----:B0-----:R-:W-:-:S03]  /*1b9f0*/  IADD3 R12, P6, R8, R3, RZ ;  /* 0x00000003080c7210 */ /* 0x001fc60007fde0ff */
[----:B------:R-:W3:Y:S04]  /*1ba00*/  LDL.LU R8, [R1+0x2a0] ;  /* 0x0002a00001087983 */ /* 0x000ee80000300800 */
[----:B------:R0:W-:Y:S01]  /*1ba10*/  STL [R1+0x2040], R13 ;  /* 0x0020400d01007387 */ /* 0x0001e20000100800 */
[----:B-1----:R-:W-:-:S03]  /*1ba20*/  IMAD.X R14, R18, 0x1, R4, P4 ;  /* 0x00000001120e7824 */ /* 0x002fc600020e0604 */
[----:B------:R1:W-:Y:S01]  /*1ba30*/  STL [R1+0x2048], R12 ;  /* 0x0020480c01007387 */ /* 0x0003e20000100800 */
[----:B0-----:R-:W-:Y:S01]  /*1ba40*/  IMAD.X R13, R17, 0x1, R5, P5 ;  /* 0x00000001110d7824 */ /* 0x001fe200028e0605 */
[----:B-1----:R-:W-:-:S04]  /*1ba50*/  IADD3 R12, P5, R7, R2, RZ ;  /* 0x00000002070c7210 */ /* 0x002fc80007fbe0ff */
[----:B------:R0:W-:Y:S04]  /*1ba60*/  STL [R1+0x202c], R13 ;  /* 0x00202c0d01007387 */ /* 0x0001e80000100800 */
[----:B------:R1:W-:Y:S04]  /*1ba70*/  STL [R1+0x2034], R12 ;  /* 0x0020340c01007387 */ /* 0x0003e80000100800 */
[----:B------:R-:W-:Y:S01]  /*1ba80*/  STL [R1+0x2030], R14 ;  /* 0x0020300e01007387 */ /* 0x000fe20000100800 */
[----:B0-----:R-:W-:-:S03]  /*1ba90*/  IADD3 R13, P4, R7, R3, RZ ;  /* 0x00000003070d7210 */ /* 0x001fc60007f9e0ff */
[----:B------:R-:W3:Y:S01]  /*1baa0*/  LDL.LU R7, [R1+0x2a8] ;  /* 0x0002a80001077983 */ /* 0x000ee20000300800 */
[----:B-1----:R-:W-:-:S03]  /*1bab0*/  IMAD.X R12, R18, 0x1, R5, P3 ;  /* 0x00000001120c7824 */ /* 0x002fc600018e0605 */
[----:B------:R0:W-:Y:S04]  /*1bac0*/  STL [R1+0x2038], R13 ;  /* 0x0020380d01007387 */ /* 0x0001e80000100800 */
[----:B------:R1:W-:Y:S01]  /*1bad0*/  STL [R1+0x201c], R12 ;  /* 0x00201c0c01007387 */ /* 0x0003e20000100800 */
[C---:B0-----:R-:W-:Y:S01]  /*1bae0*/  IADD3 R13, P3, R6.reuse, R2, RZ ;  /* 0x00000002060d7210 */ /* 0x041fe20007f7e0ff */
[----:B-1----:R-:W-:Y:S01]  /*1baf0*/  IMAD.X R12, R19, 0x1, R4, P2 ;  /* 0x00000001130c7824 */ /* 0x002fe200010e0604 */
[----:B------:R-:W-:-:S03]  /*1bb00*/  IADD3 R6, P2, R6, R3, RZ ;  /* 0x0000000306067210 */ /* 0x000fc60007f5e0ff */
[----:B------:R-:W-:Y:S04]  /*1bb10*/  STL [R1+0x2024], R13 ;  /* 0x0020240d01007387 */ /* 0x000fe80000100800 */
[----:B------:R-:W-:Y:S04]  /*1bb20*/  STL [R1+0x2020], R12 ;  /* 0x0020200c01007387 */ /* 0x000fe80000100800 */
[----:B------:R0:W-:Y:S04]  /*1bb30*/  STL [R1+0x2028], R6 ;  /* 0x0020280601007387 */ /* 0x0001e80000100800 */
[----:B0-----:R-:W3:Y:S01]  /*1bb40*/  LDL.LU R6, [R1+0x2ac] ;  /* 0x0002ac0001067983 */ /* 0x001ee20000300800 */
[----:B------:R-:W-:-:S02]  /*1bb50*/  IMAD.X R13, R19, 0x1, R5, P1 ;  /* 0x00000001130d7824 */ /* 0x000fc400008e0605 */
[----:B------:R-:W-:-:S03]  /*1bb60*/  IMAD.X R14, R20, 0x1, R5, P6 ;  /* 0x00000001140e7824 */ /* 0x000fc600030e0605 */
[----:B------:R0:W-:Y:S02]  /*1bb70*/  STL [R1+0x200c], R13 ;  /* 0x00200c0d01007387 */ /* 0x0001e40000100800 */
[----:B0-----:R-:W-:Y:S01]  /*1bb80*/  IMAD.X R13, R20, 0x1, R4, P0 ;  /* 0x00000001140d7824 */ /* 0x001fe200000e0604 */
[----:B------:R-:W-:Y:S02]  /*1bb90*/  SHF.R.S32.HI R24, RZ, 0x1f, R24 ;  /* 0x0000001fff187819 */ /* 0x000fe40000011418 */
[----:B------:R-:W-:Y:S02]  /*1bba0*/  SHF.R.S32.HI R25, RZ, 0x1f, R25 ;  /* 0x0000001fff197819 */ /* 0x000fe40000011419 */
[----:B------:R-:W-:Y:S02]  /*1bbb0*/  SHF.R.S32.HI R26, RZ, 0x1f, R26 ;  /* 0x0000001fff1a7819 */ /* 0x000fe4000001141a */
[----:B--2---:R-:W-:-:S05]  /*1bbc0*/  IADD3 R12, P1, R29, R2, RZ ;  /* 0x000000021d0c7210 */ /* 0x004fca0007f3e0ff */
[----:B------:R0:W-:Y:S04]  /*1bbd0*/  STL [R1+0x2014], R12 ;  /* 0x0020140c01007387 */ /* 0x0001e80000100800 */
[----:B------:R-:W-:Y:S01]  /*1bbe0*/  STL [R1+0x2010], R13 ;  /* 0x0020100d01007387 */ /* 0x000fe20000100800 */
[----:B0-----:R-:W-:-:S05]  /*1bbf0*/  IADD3 R12, P0, R29, R3, RZ ;  /* 0x000000031d0c7210 */ /* 0x001fca0007f1e0ff */
[----:B------:R0:W-:Y:S04]  /*1bc00*/  STL [R1+0x2018], R12 ;  /* 0x0020180c01007387 */ /* 0x0001e80000100800 */
[----:B------:R-:W-:Y:S04]  /*1bc10*/  STL [R1+0x1ffc], R14 ;  /* 0x001ffc0e01007387 */ /* 0x000fe80000100800 */
[----:B------:R-:W2:Y:S01]  /*1bc20*/  LDL.LU R29, [R1+0x2b0] ;  /* 0x0002b000011d7983 */ /* 0x000ea20000300800 */
[----:B0-----:R-:W-:Y:S01]  /*1bc30*/  IMAD.X R12, R21, 0x1, R4, P5 ;  /* 0x00000001150c7824 */ /* 0x001fe200028e0604 */
[----:B----4-:R-:W-:-:S02]  /*1bc40*/  IADD3 R13, P6, R11, R2, RZ ;  /* 0x000000020b0d7210 */ /* 0x010fc40007fde0ff */
[----:B------:R-:W-:-:S03]  /*1bc50*/  IADD3 R11, P5, R11, R3, RZ ;  /* 0x000000030b0b7210 */ /* 0x000fc60007fbe0ff */
[----:B------:R0:W-:Y:S04]  /*1bc60*/  STL [R1+0x2004], R13 ;  /* 0x0020040d01007387 */ /* 0x0001e80000100800 */
[----:B------:R-:W-:Y:S04]  /*1bc70*/  STL [R1+0x2000], R12 ;  /* 0x0020000c01007387 */ /* 0x000fe80000100800 */
[----:B------:R1:W-:Y:S01]  /*1bc80*/  STL [R1+0x2008], R11 ;  /* 0x0020080b01007387 */ /* 0x0003e20000100800 */
[----:B0-----:R-:W-:-:S05]  /*1bc90*/  IMAD.X R13, R21, 0x1, R5, P4 ;  /* 0x00000001150d7824 */ /* 0x001fca00020e0605 */
[----:B------:R0:W-:Y:S01]  /*1bca0*/  STL [R1+0x1fec], R13 ;  /* 0x001fec0d01007387 */ /* 0x0001e20000100800 */
[----:B-1----:R-:W-:Y:S01]  /*1bcb0*/  IMAD.X R11, R22, 0x1, R4, P3 ;  /* 0x00000001160b7824 */ /* 0x002fe200018e0604 */
[C---:B-----5:R-:W-:Y:S02]  /*1bcc0*/  IADD3 R12, P4, R10.reuse, R2, RZ ;  /* 0x000000020a0c7210 */ /* 0x060fe40007f9e0ff */
[----:B------:R-:W-:-:S03]  /*1bcd0*/  IADD3 R10, P3, R10, R3, RZ ;  /* 0x000000030a0a7210 */ /* 0x000fc60007f7e0ff */
[----:B------:R1:W-:Y:S01]  /*1bce0*/  STL [R1+0x1ff4], R12 ;  /* 0x001ff40c01007387 */ /* 0x0003e20000100800 */
[----:B0-----:R-:W-:-:S03]  /*1bcf0*/  IMAD.X R13, R22, 0x1, R5, P2 ;  /* 0x00000001160d7824 */ /* 0x001fc600010e0605 */
[----:B-1----:R-:W4:Y:S04]  /*1bd00*/  LDL.LU R12, [R1+0x2b4] ;  /* 0x0002b400010c7983 */ /* 0x002f280000300800 */
[----:B------:R0:W-:Y:S04]  /*1bd10*/  STL [R1+0x1ff0], R11 ;  /* 0x001ff00b01007387 */ /* 0x0001e80000100800 */
[----:B------:R1:W-:Y:S04]  /*1bd20*/  STL [R1+0x1ff8], R10 ;  /* 0x001ff80a01007387 */ /* 0x0003e80000100800 */
[----:B------:R-:W-:Y:S01]  /*1bd30*/  STL [R1+0x1fdc], R13 ;  /* 0x001fdc0d01007387 */ /* 0x000fe20000100800 */
[----:B0-----:R-:W-:Y:S01]  /*1bd40*/  IMAD.X R11, R23, 0x1, R4, P1 ;  /* 0x00000001170b7824 */ /* 0x001fe200008e0604 */
[----:B-1----:R-:W-:-:S02]  /*1bd50*/  IADD3 R10, P2, R9, R2, RZ ;  /* 0x00000002090a7210 */ /* 0x002fc40007f5e0ff */
[----:B------:R-:W-:-:S03]  /*1bd60*/  IADD3 R9, P1, R9, R3, RZ ;  /* 0x0000000309097210 */ /* 0x000fc60007f3e0ff */
[----:B------:R0:W-:Y:S04]  /*1bd70*/  STL [R1+0x1fe4], R10 ;  /* 0x001fe40a01007387 */ /* 0x0001e80000100800 */
[----:B------:R1:W-:Y:S04]  /*1bd80*/  STL [R1+0x1fe0], R11 ;  /* 0x001fe00b01007387 */ /* 0x0003e80000100800 */
[----:B------:R-:W5:Y:S01]  /*1bd90*/  LDL.LU R16, [R1+0x2bc] ;  /* 0x0002bc0001107983 */ /* 0x000f620000300800 */
[----:B0-----:R-:W-:-:S03]  /*1bda0*/  IMAD.X R10, R23, 0x1, R5, P0 ;  /* 0x00000001170a7824 */ /* 0x001fc600000e0605 */
[----:B------:R3:W-:Y:S04]  /*1bdb0*/  STL [R1+0x1fe8], R9 ;  /* 0x001fe80901007387 */ /* 0x0007e80000100800 */
[----:B------:R0:W-:Y:S04]  /*1bdc0*/  STL [R1+0x1fcc], R10 ;  /* 0x001fcc0a01007387 */ /* 0x0001e80000100800 */
[----:B-1----:R-:W5:Y:S01]  /*1bdd0*/  LDL.LU R11, [R1+0xb8] ;  /* 0x0000b800010b7983 */ /* 0x002f620000300800 */
[----:B---3--:R-:W-:Y:S01]  /*1bde0*/  IADD3 R9, P0, R8, R2, RZ ;  /* 0x0000000208097210 */ /* 0x008fe20007f1e0ff */
[----:B0-----:R-:W-:-:S04]  /*1bdf0*/  IMAD.X R10, R24, 0x1, R4, P6 ;  /* 0x00000001180a7824 */ /* 0x001fc800030e0604 */
[----:B------:R0:W-:Y:S04]  /*1be00*/  STL [R1+0x1fd4], R9 ;  /* 0x001fd40901007387 */ /* 0x0001e80000100800 */
[----:B------:R1:W-:Y:S01]  /*1be10*/  STL [R1+0x1fd0], R10 ;  /* 0x001fd00a01007387 */ /* 0x0003e20000100800 */
[----:B0-----:R-:W-:Y:S01]  /*1be20*/  IADD3 R9, P6, R8, R3, RZ ;  /* 0x0000000308097210 */ /* 0x001fe20007fde0ff */
[----:B------:R-:W-:Y:S02]  /*1be30*/  IMAD.X R8, R24, 0x1, R5, P5 ;  /* 0x0000000118087824 */ /* 0x000fe400028e0605 */
[----:B-1----:R-:W3:Y:S04]  /*1be40*/  LDL.LU R10, [R1+0x2c0] ;  /* 0x0002c000010a7983 */ /* 0x002ee80000300800 */
[----:B------:R0:W-:Y:S04]  /*1be50*/  STL [R1+0x1fd8], R9 ;  /* 0x001fd80901007387 */ /* 0x0001e80000100800 */
[----:B------:R1:W-:Y:S01]  /*1be60*/  STL [R1+0x1fbc], R8 ;  /* 0x001fbc0801007387 */ /* 0x0003e20000100800 */
[----:B------:R-:W-:-:S03]  /*1be70*/  IADD3 R13, P5, R7, R2, RZ ;  /* 0x00000002070d7210 */ /* 0x000fc60007fbe0ff */
[----:B0-----:R-:W3:Y:S01]  /*1be80*/  LDL.LU R9, [R1+0xbc] ;  /* 0x0000bc0001097983 */ /* 0x001ee20000300800 */
[----:B-1----:R-:W-:-:S03]  /*1be90*/  IMAD.X R8, R25, 0x1, R4, P4 ;  /* 0x0000000119087824 */ /* 0x002fc600020e0604 */
[----:B------:R0:W-:Y:S04]  /*1bea0*/  STL [R1+0x1fc4], R13 ;  /* 0x001fc40d01007387 */ /* 0x0001e80000100800 */
[----:B------:R1:W-:Y:S01]  /*1beb0*/  STL [R1+0x1fc0], R8 ;  /* 0x001fc00801007387 */ /* 0x0003e20000100800 */
[----:B0-----:R-:W-:Y:S01]  /*1bec0*/  IADD3 R13, P4, R7, R3, RZ ;  /* 0x00000003070d7210 */ /* 0x001fe20007f9e0ff */
[----:B------:R-:W-:Y:S02]  /*1bed0*/  IMAD.X R7, R25, 0x1, R5, P3 ;  /* 0x0000000119077824 */ /* 0x000fe400018e0605 */
[----:B-1----:R-:W3:Y:S04]  /*1bee0*/  LDL.LU R8, [R1+0x2c4] ;  /* 0x0002c40001087983 */ /* 0x002ee80000300800 */
[----:B------:R0:W-:Y:S04]  /*1bef0*/  STL [R1+0x1fc8], R13 ;  /* 0x001fc80d01007387 */ /* 0x0001e80000100800 */
[----:B------:R1:W-:Y:S01]  /*1bf00*/  STL [R1+0x1fac], R7 ;  /* 0x001fac0701007387 */ /* 0x0003e20000100800 */
[----:B------:R-:W-:Y:S01]  /*1bf10*/  IMAD.X R14, R26, 0x1, R4, P2 ;  /* 0x000000011a0e7824 */ /* 0x000fe200010e0604 */
[----:B0-----:R-:W-:-:S02]  /*1bf20*/  IADD3 R13, P3, R6, R2, RZ ;  /* 0x00000002060d7210 */ /* 0x001fc40007f7e0ff */
[----:B-1----:R-:W3:Y:S04]  /*1bf30*/  LDL.LU R7, [R1+0xc0] ;  /* 0x0000c00001077983 */ /* 0x002ee80000300800 */
[----:B------:R0:W-:Y:S04]  /*1bf40*/  STL [R1+0x1fb4], R13 ;  /* 0x001fb40d01007387 */ /* 0x0001e80000100800 */
[----:B------:R-:W-:Y:S04]  /*1bf50*/  STL [R1+0x1fb0], R14 ;  /* 0x001fb00e01007387 */ /* 0x000fe80000100800 */
[----:B------:R-:W3:Y:S01]  /*1bf60*/  LDL.LU R15, [R1+0x2cc] ;  /* 0x0002cc00010f7983 */ /* 0x000ee20000300800 */
[----:B0-----:R-:W-:Y:S01]  /*1bf70*/  IADD3 R13, P2, R6, R3, RZ ;  /* 0x00000003060d7210 */ /* 0x001fe20007f5e0ff */
[----:B------:R-:W-:-:S04]  /*1bf80*/  IMAD.X R6, R26, 0x1, R5, P1 ;  /* 0x000000011a067824 */ /* 0x000fc800008e0605 */
[----:B------:R-:W-:Y:S04]  /*1bf90*/  STL [R1+0x1fb8], R13 ;  /* 0x001fb80d01007387 */ /* 0x000fe80000100800 */
[----:B------:R0:W-:Y:S04]  /*1bfa0*/  STL [R1+0x1f9c], R6 ;  /* 0x001f9c0601007387 */ /* 0x0001e80000100800 */
[----:B0-----:R-:W3:Y:S01]  /*1bfb0*/  LDL.LU R6, [R1+0xc8] ;  /* 0x0000c80001067983 */ /* 0x001ee20000300800 */
[----:B------:R-:W-:-:S05]  /*1bfc0*/  SHF.R.S32.HI R27, RZ, 0x1f, R27 ;  /* 0x0000001fff1b7819 */ /* 0x000fca000001141b */
[----:B------:R-:W-:Y:S01]  /*1bfd0*/  IMAD.X R14, R27, 0x1, R4, P0 ;  /* 0x000000011b0e7824 */ /* 0x000fe200000e0604 */
[----:B------:R-:W-:Y:S02]  /*1bfe0*/  SHF.R.S32.HI R28, RZ, 0x1f, R28 ;  /* 0x0000001fff1c7819 */ /* 0x000fe4000001141c */
[C---:B--2---:R-:W-:Y:S02]  /*1bff0*/  IADD3 R13, P1, R29.reuse, R2, RZ ;  /* 0x000000021d0d7210 */ /* 0x044fe40007f3e0ff */
[----:B------:R-:W-:-:S03]  /*1c000*/  IADD3 R17, P0, R29, R3, RZ ;  /* 0x000000031d117210 */ /* 0x000fc60007f1e0ff */
[----:B------:R0:W-:Y:S04]  /*1c010*/  STL [R1+0x1fa4], R13 ;  /* 0x001fa40d01007387 */ /* 0x0001e80000100800 */
[----:B------:R1:W-:Y:S01]  /*1c020*/  STL [R1+0x1fa0], R14 ;  /* 0x001fa00e01007387 */ /* 0x0003e20000100800 */
[----:B0-----:R-:W-:-:S03]  /*1c030*/  IMAD.X R13, R27, 0x1, R5, P6 ;  /* 0x000000011b0d7824 */ /* 0x001fc600030e0605 */
[----:B-1----:R-:W2:Y:S04]  /*1c040*/  LDL.LU R14, [R1+0x2d0] ;  /* 0x0002d000010e7983 */ /* 0x002ea80000300800 */
[----:B------:R-:W-:Y:S04]  /*1c050*/  STL [R1+0x1fa8], R17 ;  /* 0x001fa81101007387 */ /* 0x000fe80000100800 */
[----:B------:R0:W-:Y:S04]  /*1c060*/  STL [R1+0x1f8c], R13 ;  /* 0x001f8c0d01007387 */ /* 0x0001e80000100800 */
[----:B------:R-:W2:Y:S01]  /*1c070*/  LDL.LU R29, [R1+0xd0] ;  /* 0x0000d000011d7983 */ /* 0x000ea20000300800 */
[----:B0-----:R-:W-:Y:S01]  /*1c080*/  IMAD.X R13, R28, 0x1, R4, P5 ;  /* 0x000000011c0d7824 */ /* 0x001fe200028e0604 */
[----:B----4-:R-:W-:-:S05]  /*1c090*/  IADD3 R17, P6, R12, R2, RZ ;  /* 0x000000020c117210 */ /* 0x010fca0007fde0ff */
[----:B------:R0:W-:Y:S04]  /*1c0a0*/  STL [R1+0x1f94], R17 ;  /* 0x001f941101007387 */ /* 0x0001e80000100800 */
[----:B------:R1:W-:Y:S01]  /*1c0b0*/  STL [R1+0x1f90], R13 ;  /* 0x001f900d01007387 */ /* 0x0003e20000100800 */
[----:B0-----:R-:W-:Y:S01]  /*1c0c0*/  IADD3 R17, P5, R12, R3, RZ ;  /* 0x000000030c117210 */ /* 0x001fe20007fbe0ff */
[----:B------:R-:W-:Y:S02]  /*1c0d0*/  IMAD.X R12, R28, 0x1, R5, P4 ;  /* 0x000000011c0c7824 */ /* 0x000fe400020e0605 */
[----:B-1----:R-:W4:Y:S04]  /*1c0e0*/  LDL.LU R13, [R1+0x2d4] ;  /* 0x0002d400010d7983 */ /* 0x002f280000300800 */
[----:B------:R5:W-:Y:S04]  /*1c0f0*/  STL [R1+0x1f98], R17 ;  /* 0x001f981101007387 */ /* 0x000be80000100800 */
[----:B------:R0:W-:Y:S01]  /*1c100*/  STL [R1+0x1288], R12 ;  /* 0x0012880c01007387 */ /* 0x0001e20000100800 */
[----:B-----5:R-:W-:-:S03]  /*1c110*/  IADD3 R17, P4, R16, R2, RZ ;  /* 0x0000000210117210 */ /* 0x020fc60007f9e0ff */
[----:B0-----:R-:W5:Y:S04]  /*1c120*/  LDL.LU R12, [R1+0xd4] ;  /* 0x0000d400010c7983 */ /* 0x001f680000300800 */
[----:B------:R0:W-:Y:S01]  /*1c130*/  STL [R1+0x12a8], R17 ;  /* 0x0012a81101007387 */ /* 0x0001e20000100800 */
[C---:B------:R-:W-:Y:S02]  /*1c140*/  IMAD.X R18, R11.reuse, 0x1, R4, P3 ;  /* 0x000000010b127824 */ /* 0x040fe400018e0604 */
[----:B------:R-:W-:-:S03]  /*1c150*/  IMAD.X R11, R11, 0x1, R5, P2 ;  /* 0x000000010b0b7824 */ /* 0x000fc600010e0605 */
[----:B------:R-:W-:Y:S01]  /*1c160*/  STL [R1+0x128c], R18 ;  /* 0x00128c1201007387 */ /* 0x000fe20000100800 */
[----:B0-----:R-:W-:-:S03]  /*1c170*/  IADD3 R17, P3, R16, R3, RZ ;  /* 0x0000000310117210 */ /* 0x001fc60007f7e0ff */
[----:B------:R-:W5:Y:S04]  /*1c180*/  LDL.LU R16, [R1+0x2dc] ;  /* 0x0002dc0001107983 */ /* 0x000f680000300800 */
[----:B------:R3:W-:Y:S04]  /*1c190*/  STL [R1+0x12b0], R17 ;  /* 0x0012b01101007387 */ /* 0x0007e80000100800 */
[----:B------:R0:W-:Y:S01]  /*1c1a0*/  STL [R1+0x1290], R11 ;  /* 0x0012900b01007387 */ /* 0x0001e20000100800 */
[----:B---3--:R-:W-:-:S03]  /*1c1b0*/  IADD3 R17, P2, R10, R2, RZ ;  /* 0x000000020a117210 */ /* 0x008fc60007f5e0ff */
[----:B0-----:R-:W3:Y:S04]  /*1c1c0*/  LDL.LU R11, [R1+0xd8] ;  /* 0x0000d800010b7983 */ /* 0x001ee80000300800 */
[----:B------:R0:W-:Y:S01]  /*1c1d0*/  STL [R1+0x12b8], R17 ;  /* 0x0012b81101007387 */ /* 0x0001e20000100800 */
[C---:B------:R-:W-:Y:S02]  /*1c1e0*/  IMAD.X R18, R9.reuse, 0x1, R4, P1 ;  /* 0x0000000109127824 */ /* 0x040fe400008e0604 */
[----:B------:R-:W-:Y:S01]  /*1c1f0*/  IMAD.X R9, R9, 0x1, R5, P0 ;  /* 0x0000000109097824 */ /* 0x000fe200000e0605 */
[----:B0-----:R-:W-:Y:S02]  /*1c200*/  IADD3 R17, P1, R10, R3, RZ ;  /* 0x000000030a117210 */ /* 0x001fe40007f3e0ff */
[----:B------:R-:W-:Y:S04]  /*1c210*/  STL [R1+0x1294], R18 ;  /* 0x0012941201007387 */ /* 0x000fe80000100800 */
[----:B------:R-:W3:Y:S04]  /*1c220*/  LDL.LU R10, [R1+0x2e0] ;  /* 0x0002e000010a7983 */ /* 0x000ee80000300800 */
[----:B------:R0:W-:Y:S04]  /*1c230*/  STL [R1+0x12c0], R17 ;  /* 0x0012c01101007387 */ /* 0x0001e80000100800 */
[----:B------:R1:W-:Y:S01]  /*1c240*/  STL [R1+0x1298], R9 ;  /* 0x0012980901007387 */ /* 0x0003e20000100800 */
[----:B0-----:R-:W-:-:S03]  /*1c250*/  IADD3 R17, P0, R8, R2, RZ ;  /* 0x0000000208117210 */ /* 0x001fc60007f1e0ff */
[----:B-1----:R-:W3:Y:S04]  /*1c260*/  LDL.LU R9, [R1+0xe0] ;  /* 0x0000e00001097983 */ /* 0x002ee80000300800 */
        /* <DEDUP_REMOVED lines=9> */
[----:B-1----:R-:W3:Y:S01]  /*1c300*/  LDL.LU R7, [R1+0xe4] ;  /* 0x0000e40001077983 */ /* 0x002ee20000300800 */
[----:B------:R-:W-:-:S03]  /*1c310*/  IMAD.X R18, R6, 0x1, R4, P4 ;  /* 0x0000000106127824 */ /* 0x000fc600020e0604 */
[----:B------:R0:W-:Y:S01]  /*1c320*/  STL [R1+0x12d8], R17 ;  /* 0x0012d81101007387 */ /* 0x0001e20000100800 */
[----:B------:R-:W-:-:S03]  /*1c330*/  IMAD.X R6, R6, 0x1, R5, P3 ;  /* 0x0000000106067824 */ /* 0x000fc600018e0605 */
[----:B------:R-:W-:Y:S01]  /*1c340*/  STL [R1+0x12a4], R18 ;  /* 0x0012a41201007387 */ /* 0x000fe20000100800 */
[----:B0-----:R-:W-:-:S03]  /*1c350*/  IADD3 R17, P4, R15, R3, RZ ;  /* 0x000000030f117210 */ /* 0x001fc60007f9e0ff */
[----:B------:R-:W3:Y:S04]  /*1c360*/  LDL.LU R15, [R1+0x2e8] ;  /* 0x0002e800010f7983 */ /* 0x000ee80000300800 */
[----:B------:R-:W-:Y:S04]  /*1c370*/  STL [R1+0x12e0], R17 ;  /* 0x0012e01101007387 */ /* 0x000fe80000100800 */
[----:B------:R0:W-:Y:S04]  /*1c380*/  STL [R1+0x12ac], R6 ;  /* 0x0012ac0601007387 */ /* 0x0001e80000100800 */
[----:B0-----:R-:W3:Y:S01]  /*1c390*/  LDL.LU R6, [R1+0xe8] ;  /* 0x0000e80001067983 */ /* 0x001ee20000300800 */
[----:B--2---:R-:W-:-:S05]  /*1c3a0*/  IADD3 R17, P3, R14, R2, RZ ;  /* 0x000000020e117210 */ /* 0x004fca0007f7e0ff */
[----:B------:R0:W-:Y:S01]  /*1c3b0*/  STL [R1+0x12e8], R17 ;  /* 0x0012e81101007387 */ /* 0x0001e20000100800 */
[C---:B------:R-:W-:Y:S02]  /*1c3c0*/  IMAD.X R19, R29.reuse, 0x1, R4, P2 ;  /* 0x000000011d137824 */ /* 0x040fe400010e0604 */
[----:B------:R-:W-:Y:S01]  /*1c3d0*/  IMAD.X R18, R29, 0x1, R5, P1 ;  /* 0x000000011d127824 */ /* 0x000fe200008e0605 */
[----:B0-----:R-:W-:Y:S02]  /*1c3e0*/  IADD3 R17, P2, R14, R3, RZ ;  /* 0x000000030e117210 */ /* 0x001fe40007f5e0ff */
[----:B------:R-:W-:Y:S04]  /*1c3f0*/  STL [R1+0x12b4], R19 ;  /* 0x0012b41301007387 */ /* 0x000fe80000100800 */
[----:B------:R-:W2:Y:S04]  /*1c400*/  LDL.LU R14, [R1+0x2f0] ;  /* 0x0002f000010e7983 */ /* 0x000ea80000300800 */
[----:B------:R4:W-:Y:S04]  /*1c410*/  STL [R1+0x12f0], R17 ;  /* 0x0012f01101007387 */ /* 0x0009e80000100800 */
[----:B------:R5:W-:Y:S04]  /*1c420*/  STL [R1+0x12bc], R18 ;  /* 0x0012bc1201007387 */ /* 0x000be80000100800 */
[----:B------:R-:W2:Y:S01]  /*1c430*/  LDL.LU R29, [R1+0xec] ;  /* 0x0000ec00011d7983 */ /* 0x000ea20000300800 */
[----:B----4-:R-:W-:-:S05]  /*1c440*/  IADD3 R17, P1, R13, R2, RZ ;  /* 0x000000020d117210 */ /* 0x010fca0007f3e0ff */
[----:B------:R0:W-:Y:S01]  /*1c450*/  STL [R1+0x12f8], R17 ;  /* 0x0012f81101007387 */ /* 0x0001e20000100800 */
[C---:B-----5:R-:W-:Y:S01]  /*1c460*/  IMAD.X R18, R12.reuse, 0x1, R4, P0 ;  /* 0x000000010c127824 */ /* 0x060fe200000e0604 */
[----:B0-----:R-:W-:Y:S01]  /*1c470*/  IADD3 R17, P0, R13, R3, RZ ;  /* 0x000000030d117210 */ /* 0x001fe20007f1e0ff */
[----:B------:R-:W-:-:S03]  /*1c480*/  IMAD.X R12, R12, 0x1, R5, P6 ;  /* 0x000000010c0c7824 */ /* 0x000fc600030e0605 */
[----:B------:R-:W-:Y:S04]  /*1c490*/  STL [R1+0x12c4], R18 ;  /* 0x0012c41201007387 */ /* 0x000fe80000100800 */
[----:B------:R-:W4:Y:S04]  /*1c4a0*/  LDL.LU R13, [R1+0x2f4] ;  /* 0x0002f400010d7983 */ /* 0x000f280000300800 */
[----:B------:R0:W-:Y:S04]  /*1c4b0*/  STL [R1+0x1300], R17 ;  /* 0x0013001101007387 */ /* 0x0001e80000100800 */
[----:B------:R1:W-:Y:S01]  /*1c4c0*/  STL [R1+0x12cc], R12 ;  /* 0x0012cc0c01007387 */ /* 0x0003e20000100800 */
[----:B0-----:R-:W-:-:S03]  /*1c4d0*/  IADD3 R17, P6, R16, R2, RZ ;  /* 0x0000000210117210 */ /* 0x001fc60007fde0ff */
[----:B-1----:R-:W5:Y:S04]  /*1c4e0*/  LDL.LU R12, [R1+0xf0] ;  /* 0x0000f000010c7983 */ /* 0x002f680000300800 */
[----:B------:R0:W-:Y:S01]  /*1c4f0*/  STL [R1+0x1308], R17 ;  /* 0x0013081101007387 */ /* 0x0001e20000100800 */
[C---:B---3--:R-:W-:Y:S02]  /*1c500*/  IMAD.X R18, R11.reuse, 0x1, R4, P5 ;  /* 0x000000010b127824 */ /* 0x048fe400028e0604 */
        /* <DEDUP_REMOVED lines=63> */
[----:B------:R-:W5:Y:S04]  /*1c900*/  LDL.LU R16, [R1+0x31c] ;  /* 0x00031c0001107983 */ /* 0x000f680000300800 */
[----:B------:R0:W-:Y:S04]  /*1c910*/  STL [R1+0x1370], R17 ;  /* 0x0013701101007387 */ /* 0x0001e80000100800 */
[----:B------:R1:W-:Y:S01]  /*1c920*/  STL [R1+0x133c], R11 ;  /* 0x00133c0b01007387 */ /* 0x0003e20000100800 */
[----:B0-----:R-:W-:-:S03]  /*1c930*/  IADD3 R17, P6, R10, R2, RZ ;  /* 0x000000020a117210 */ /* 0x001fc60007fde0ff */
[----:B-1----:R-:W5:Y:S04]  /*1c940*/  LDL.LU R11, [R1+0x10c] ;  /* 0x00010c00010b7983 */ /* 0x002f680000300800 */
        /* <DEDUP_REMOVED lines=22> */
[----:B------:R-:W-:-:S03]  /*1cab0*/  IMAD.X R6, R6, 0x1, R5, P0 ;  /* 0x0000000106067824 */ /* 0x000fc600000e0605 */
[----:B------:R-:W-:Y:S01]  /*1cac0*/  STL [R1+0x1364], R18 ;  /* 0x0013641201007387 */ /* 0x000fe20000100800 */
[----:B0-----:R-:W-:-:S03]  /*1cad0*/  IADD3 R17, P1, R15, R3, RZ ;  /* 0x000000030f117210 */ /* 0x001fc60007f3e0ff */
[----:B------:R-:W5:Y:S04]  /*1cae0*/  LDL.LU R15, [R1+0x34c] ;  /* 0x00034c00010f7983 */ /* 0x000f680000300800 */
[----:B------:R-:W-:Y:S04]  /*1caf0*/  STL [R1+0x13a0], R17 ;  /* 0x0013a01101007387 */ /* 0x000fe80000100800 */
[----:B------:R0:W-:Y:S04]  /*1cb00*/  STL [R1+0x136c], R6 ;  /* 0x00136c0601007387 */ /* 0x0001e80000100800 */
[----:B0-----:R-:W5:Y:S01]  /*1cb10*/  LDL.LU R6, [R1+0x11c] ;  /* 0x00011c0001067983 */ /* 0x001f620000300800 */
        /* <DEDUP_REMOVED lines=12> */
[C---:B---3--:R-:W-:Y:S01]  /*1cbe0*/  IMAD.X R18, R12.reuse, 0x1, R4, P4 ;  /* 0x000000010c127824 */ /* 0x048fe200020e0604 */
[----:B0-----:R-:W-:Y:S01]  /*1cbf0*/  IADD3 R17, P4, R13, R3, RZ ;  /* 0x000000030d117210 */ /* 0x001fe20007f9e0ff */
[----:B------:R-:W-:-:S03]  /*1cc00*/  IMAD.X R12, R12, 0x1, R5, P3 ;  /* 0x000000010c0c7824 */ /* 0x000fc600018e0605 */
[----:B------:R-:W-:Y:S04]  /*1cc10*/  STL [R1+0x1384], R18 ;  /* 0x0013841201007387 */ /* 0x000fe80000100800 */
[----:B------:R-:W3:Y:S04]  /*1cc20*/  LDL.LU R13, [R1+0x374] ;  /* 0x00037400010d7983 */ /* 0x000ee80000300800 */
[----:B------:R5:W-:Y:S04]  /*1cc30*/  STL [R1+0x13c0], R17 ;  /* 0x0013c01101007387 */ /* 0x000be80000100800 */
[----:B------:R0:W-:Y:S01]  /*1cc40*/  STL [R1+0x138c], R12 ;  /* 0x00138c0c01007387 */ /* 0x0001e20000100800 */
[----:B-----5:R-:W-:-:S03]  /*1cc50*/  IADD3 R17, P3, R16, R2, RZ ;  /* 0x0000000210117210 */ /* 0x020fc60007f7e0ff */
[----:B0-----:R-:W4:Y:S04]  /*1cc60*/  LDL.LU R12, [R1+0x124] ;  /* 0x00012400010c7983 */ /* 0x001f280000300800 */
        /* <DEDUP_REMOVED lines=49> */
[----:B---3--:R-:W-:-:S05]  /*1cf80*/  IADD3 R17, P0, R13, R2, RZ ;  /* 0x000000020d117210 */ /* 0x008fca0007f1e0ff */
[----:B------:R0:W-:Y:S01]  /*1cf90*/  STL [R1+0x1418], R17 ;  /* 0x0014181101007387 */ /* 0x0001e20000100800 */
[C---:B----4-:R-:W-:Y:S01]  /*1cfa0*/  IMAD.X R18, R12.reuse, 0x1, R4, P6 ;  /* 0x000000010c127824 */ /* 0x050fe200030e0604 */
        /* <DEDUP_REMOVED lines=699> */
[C-C-:B------:R-:W-:Y:S02]  /*1fb60*/  IMAD.X R18, R6.reuse, 0x1, R4.reuse, P6 ;  /* 0x0000000106127824 */ /* 0x140fe400030e0604 */
[----:B------:R-:W-:Y:S01]  /*1fb70*/  IMAD.X R6, R6, 0x1, R5, P5 ;  /* 0x0000000106067824 */ /* 0x000fe200028e0605 */
[----:B0-----:R-:W-:Y:S02]  /*1fb80*/  IADD3 R17, P6, R15, R3, RZ ;  /* 0x000000030f117210 */ /* 0x001fe40007fde0ff */
[----:B------:R-:W-:Y:S04]  /*1fb90*/  STL [R1+0x1844], R18 ;  /* 0x0018441201007387 */ /* 0x000fe80000100800 */
[----:B------:R-:W5:Y:S04]  /*1fba0*/  LDL.LU R15, [R1+0x408] ;  /* 0x00040800010f7983 */ /* 0x000f680000300800 */
[----:B------:R-:W-:Y:S04]  /*1fbb0*/  STL [R1+0x1880], R17 ;  /* 0x0018801101007387 */ /* 0x000fe80000100800 */
[----:B------:R0:W-:Y:S04]  /*1fbc0*/  STL [R1+0x184c], R6 ;  /* 0x00184c0601007387 */ /* 0x0001e80000100800 */
[----:B0-----:R-:W5:Y:S01]  /*1fbd0*/  LDL.LU R6, [R1+0x454] ;  /* 0x0004540001067983 */ /* 0x001f620000300800 */
[----:B--2---:R-:W-:Y:S01]  /*1fbe0*/  IADD3 R17, P5, R14, R2, RZ ;  /* 0x000000020e117210 */ /* 0x004fe20007fbe0ff */
[----:B------:R-:W-:-:S04]  /*1fbf0*/  IMAD.X R19, R29, 0x1, R4, P4 ;  /* 0x000000011d137824 */ /* 0x000fc800020e0604 */
[----:B------:R0:W-:Y:S01]  /*1fc00*/  STL [R1+0x1888], R17 ;  /* 0x0018881101007387 */ /* 0x0001e20000100800 */
[----:B------:R-:W-:-:S03]  /*1fc10*/  IMAD.X R18, R29, 0x1, R5, P3 ;  /* 0x000000011d127824 */ /* 0x000fc600018e0605 */
[----:B------:R-:W-:Y:S01]  /*1fc20*/  STL [R1+0x1854], R19 ;  /* 0x0018541301007387 */ /* 0x000fe20000100800 */
[----:B0-----:R-:W-:-:S03]  /*1fc30*/  IADD3 R17, P4, R14, R3, RZ ;  /* 0x000000030e117210 */ /* 0x001fc60007f9e0ff */
        /* <DEDUP_REMOVED lines=847> */
[----:B0-----:R-:W-:Y:S02]  /*23130*/  IADD3 R17, P2, R13, R3, RZ ;  /* 0x000000030d117210 */ /* 0x001fe40007f5e0ff */
[----:B------:R-:W3:Y:S04]  /*23140*/  LDL.LU R13, [R1+0x630] ;  /* 0x00063000010d7983 */ /* 0x000ee80000300800 */
[----:B------:R0:W-:Y:S04]  /*23150*/  STL [R1+0x1d94], R18 ;  /* 0x001d941201007387 */ /* 0x0001e80000100800 */
[----:B------:R5:W-:Y:S01]  /*23160*/  STL [R1+0x1dd0], R17 ;  /* 0x001dd01101007387 */ /* 0x000be20000100800 */
[----:B0-----:R-:W-:-:S03]  /*23170*/  IMAD.X R18, R12, 0x1, R5, P1 ;  /* 0x000000010c127824 */ /* 0x001fc600008e0605 */
[----:B------:R-:W4:Y:S01]  /*23180*/  LDL.LU R12, [R1+0x73c] ;  /* 0x00073c00010c7983 */ /* 0x000f220000300800 */
[----:B-----5:R-:W-:-:S03]  /*23190*/  IADD3 R17, P1, R16, R2, RZ ;  /* 0x0000000210117210 */ /* 0x020fc60007f3e0ff */
[----:B------:R0:W-:Y:S04]  /*231a0*/  STL [R1+0x1d9c], R18 ;  /* 0x001d9c1201007387 */ /* 0x0001e80000100800 */
[----:B------:R1:W-:Y:S01]  /*231b0*/  STL [R1+0x1dd8], R17 ;  /* 0x001dd81101007387 */ /* 0x0003e20000100800 */
[C---:B0-----:R-:W-:Y:S01]  /*231c0*/  IMAD.X R18, R11.reuse, 0x1, R4, P0 ;  /* 0x000000010b127824 */ /* 0x041fe200000e0604 */
[----:B-1----:R-:W-:Y:S02]  /*231d0*/  IADD3 R17, P0, R16, R3, RZ ;  /* 0x0000000310117210 */ /* 0x002fe40007f1e0ff */
[----:B------:R-:W5:Y:S04]  /*231e0*/  LDL.LU R16, [R1+0x638] ;  /* 0x0006380001107983 */ /* 0x000f680000300800 */
[----:B------:R0:W-:Y:S04]  /*231f0*/  STL [R1+0x1da4], R18 ;  /* 0x001da41201007387 */ /* 0x0001e80000100800 */
[----:B------:R1:W-:Y:S01]  /*23200*/  STL [R1+0x1de0], R17 ;  /* 0x001de01101007387 */ /* 0x0003e20000100800 */
[----:B0-----:R-:W-:-:S03]  /*23210*/  IMAD.X R18, R11, 0x1, R5, P6 ;  /* 0x000000010b127824 */ /* 0x001fc600030e0605 */
[----:B------:R-:W5:Y:S01]  /*23220*/  LDL.LU R11, [R1+0x740] ;  /* 0x00074000010b7983 */ /* 0x000f620000300800 */
[----:B-1----:R-:W-:-:S03]  /*23230*/  IADD3 R17, P6, R10, R2, RZ ;  /* 0x000000020a117210 */ /* 0x002fc60007fde0ff */
        /* <DEDUP_REMOVED lines=23> */
[----:B-1----:R-:W-:Y:S01]  /*233b0*/  IADD3 R17, P1, R15, R3, RZ ;  /* 0x000000030f117210 */ /* 0x002fe20007f3e0ff */
[----:B------:R-:W-:-:S03]  /*233c0*/  IMAD.X R15, R6, 0x1, R5, P0 ;  /* 0x00000001060f7824 */ /* 0x000fc600000e0605 */
[----:B------:R2:W-:Y:S04]  /*233d0*/  STL [R1+0x1dd4], R18 ;  /* 0x001dd41201007387 */ /* 0x0005e80000100800 */
[----:B------:R-:W5:Y:S04]  /*233e0*/  LDL.LU R6, [R1+0x64c] ;  /* 0x00064c0001067983 */ /* 0x000f680000300800 */
[----:B------:R-:W-:Y:S04]  /*233f0*/  STL [R1+0x1e10], R17 ;  /* 0x001e101101007387 */ /* 0x000fe80000100800 */
[----:B------:R0:W-:Y:S01]  /*23400*/  STL [R1+0x1ddc], R15 ;  /* 0x001ddc0f01007387 */ /* 0x0001e20000100800 */
[----:B--2---:R-:W-:-:S03]  /*23410*/  IADD3 R18, P0, R14, R2, RZ ;  /* 0x000000020e127210 */ /* 0x004fc60007f1e0ff */
[----:B0-----:R-:W2:Y:S01]  /*23420*/  LDL.LU R15, [R1+0x74c] ;  /* 0x00074c00010f7983 */ /* 0x001ea20000300800 */
[----:B------:R-:W-:-:S03]  /*23430*/  IMAD.X R17, R29, 0x1, R4, P6 ;  /* 0x000000011d117824 */ /* 0x000fc600030e0604 */
[----:B------:R0:W-:Y:S04]  /*23440*/  STL [R1+0x1e18], R18 ;  /* 0x001e181201007387 */ /* 0x0001e80000100800 */
[----:B------:R-:W-:Y:S01]  /*23450*/  STL [R1+0x1de4], R17 ;  /* 0x001de41101007387 */ /* 0x000fe20000100800 */
[----:B0-----:R-:W-:Y:S01]  /*23460*/  IADD3 R18, P6, R14, R3, RZ ;  /* 0x000000030e127210 */ /* 0x001fe20007fde0ff */
[----:B------:R-:W-:-:S04]  /*23470*/  IMAD.X R14, R29, 0x1, R5, P5 ;  /* 0x000000011d0e7824 */ /* 0x000fc800028e0605 */
[----:B------:R-:W-:Y:S04]  /*23480*/  STL [R1+0x1e20], R18 ;  /* 0x001e201201007387 */ /* 0x000fe80000100800 */
[----:B------:R-:W2:Y:S04]  /*23490*/  LDL.LU R29, [R1+0x650] ;  /* 0x00065000011d7983 */ /* 0x000ea80000300800 */
[----:B------:R0:W-:Y:S04]  /*234a0*/  STL [R1+0x1dec], R14 ;  /* 0x001dec0e01007387 */ /* 0x0001e80000100800 */
[----:B0-----:R-:W2:Y:S01]  /*234b0*/  LDL.LU R14, [R1+0x750] ;  /* 0x00075000010e7983 */ /* 0x001ea20000300800 */
[----:B---3--:R-:W-:-:S05]  /*234c0*/  IADD3 R17, P5, R13, R2, RZ ;  /* 0x000000020d117210 */ /* 0x008fca0007fbe0ff */
[----:B------:R4:W-:Y:S02]  /*234d0*/  STL [R1+0x1e28], R17 ;  /* 0x001e281101007387 */ /* 0x0009e40000100800 */
[C---:B----4-:R-:W-:Y:S01]  /*234e0*/  IMAD.X R17, R12.reuse, 0x1, R4, P4 ;  /* 0x000000010c117824 */ /* 0x050fe200020e0604 */
[----:B------:R-:W-:Y:S01]  /*234f0*/  IADD3 R13, P4, R13, R3, RZ ;  /* 0x000000030d0d7210 */ /* 0x000fe20007f9e0ff */
[----:B------:R-:W-:-:S03]  /*23500*/  IMAD.X R12, R12, 0x1, R5, P3 ;  /* 0x000000010c0c7824 */ /* 0x000fc600018e0605 */
[----:B------:R-:W-:Y:S04]  /*23510*/  STL [R1+0x1df4], R17 ;  /* 0x001df41101007387 */ /* 0x000fe80000100800 */
[----:B------:R0:W-:Y:S04]  /*23520*/  STL [R1+0x1e30], R13 ;  /* 0x001e300d01007387 */ /* 0x0001e80000100800 */
[----:B0-----:R-:W3:Y:S01]  /*23530*/  LDL.LU R13, [R1+0x658] ;  /* 0x00065800010d7983 */ /* 0x001ee20000300800 */
[----:B-----5:R-:W-:-:S03]  /*23540*/  IADD3 R17, P3, R16, R2, RZ ;  /* 0x0000000210117210 */ /* 0x020fc60007f7e0ff */
[----:B------:R0:W-:Y:S04]  /*23550*/  STL [R1+0x1dfc], R12 ;  /* 0x001dfc0c01007387 */ /* 0x0001e80000100800 */
[----:B0-----:R-:W4:Y:S01]  /*23560*/  LDL.LU R12, [R1+0x754] ;  /* 0x00075400010c7983 */ /* 0x001f220000300800 */
[C---:B------:R-:W-:Y:S01]  /*23570*/  IMAD.X R19, R11.reuse, 0x1, R4, P2 ;  /* 0x000000010b137824 */ /* 0x040fe200010e0604 */
[----:B------:R-:W-:Y:S02]  /*23580*/  IADD3 R18, P2, R16, R3, RZ ;  /* 0x0000000310127210 */ /* 0x000fe40007f5e0ff */
[----:B------:R0:W-:Y:S04]  /*23590*/  STL [R1+0x1e38], R17 ;  /* 0x001e381101007387 */ /* 0x0001e80000100800 */
[----:B------:R-:W-:Y:S01]  /*235a0*/  STL [R1+0x1e04], R19 ;  /* 0x001e041301007387 */ /* 0x000fe20000100800 */
[----:B0-----:R-:W-:-:S03]  /*235b0*/  IMAD.X R17, R11, 0x1, R5, P1 ;  /* 0x000000010b117824 */ /* 0x001fc600008e0605 */
[----:B------:R-:W-:Y:S04]  /*235c0*/  STL [R1+0x1e40], R18 ;  /* 0x001e401201007387 */ /* 0x000fe80000100800 */
[----:B------:R-:W5:Y:S01]  /*235d0*/  LDL.LU R11, [R1+0x65c] ;  /* 0x00065c00010b7983 */ /* 0x000f620000300800 */
[----:B------:R-:W-:-:S03]  /*235e0*/  IADD3 R16, P1, R10, R2, RZ ;  /* 0x000000020a107210 */ /* 0x000fc60007f3e0ff */
[----:B------:R0:W-:Y:S04]  /*235f0*/  STL [R1+0x1e0c], R17 ;  /* 0x001e0c1101007387 */ /* 0x0001e80000100800 */
[----:B0-----:R-:W5:Y:S04]  /*23600*/  LDL.LU R17, [R1+0x758] ;  /* 0x0007580001117983 */ /* 0x001f680000300800 */
[----:B------:R0:W-:Y:S02]  /*23610*/  STL [R1+0x1e48], R16 ;  /* 0x001e481001007387 */ /* 0x0001e40000100800 */
[C---:B0-----:R-:W-:Y:S01]  /*23620*/  IMAD.X R16, R9.reuse, 0x1, R4, P0 ;  /* 0x0000000109107824 */ /* 0x041fe200000e0604 */
[----:B------:R-:W-:Y:S01]  /*23630*/  IADD3 R10, P0, R10, R3, RZ ;  /* 0x000000030a0a7210 */ /* 0x000fe20007f1e0ff */
[----:B------:R-:W-:-:S03]  /*23640*/  IMAD.X R9, R9, 0x1, R5, P6 ;  /* 0x0000000109097824 */ /* 0x000fc600030e0605 */
[----:B------:R0:W-:Y:S04]  /*23650*/  STL [R1+0x1e14], R16 ;  /* 0x001e141001007387 */ /* 0x0001e80000100800 */
[----:B------:R1:W-:Y:S01]  /*23660*/  STL [R1+0x1e50], R10 ;  /* 0x001e500a01007387 */ /* 0x0003e20000100800 */
[----:B0-----:R-:W-:-:S03]  /*23670*/  IADD3 R16, P6, R8, R2, RZ ;  /* 0x0000000208107210 */ /* 0x001fc60007fde0ff */
[----:B-1----:R-:W5:Y:S04]  /*23680*/  LDL.LU R10, [R1+0x664] ;  /* 0x00066400010a7983 */ /* 0x002f680000300800 */
[----:B------:R0:W-:Y:S01]  /*23690*/  STL [R1+0x1e1c], R9 ;  /* 0x001e1c0901007387 */ /* 0x0001e20000100800 */
[----:B------:R-:W-:-:S03]  /*236a0*/  IMAD.X R18, R7, 0x1, R4, P5 ;  /* 0x0000000107127824 */ /* 0x000fc600028e0604 */
[----:B0-----:R-:W5:Y:S01]  /*236b0*/  LDL.LU R9, [R1+0x75c] ;  /* 0x00075c0001097983 */ /* 0x001f620000300800 */
[----:B------:R-:W-:-:S03]  /*236c0*/  IADD3 R8, P5, R8, R3, RZ ;  /* 0x0000000308087210 */ /* 0x000fc60007fbe0ff */
[----:B------:R0:W-:Y:S04]  /*236d0*/  STL [R1+0x1e58], R16 ;  /* 0x001e581001007387 */ /* 0x0001e80000100800 */
[----:B0-----:R-:W5:Y:S04]  /*236e0*/  LDL.LU R16, [R1+0x668] ;  /* 0x0006680001107983 */ /* 0x001f680000300800 */
[----:B------:R0:W-:Y:S04]  /*236f0*/  STL [R1+0x1e24], R18 ;  /* 0x001e241201007387 */ /* 0x0001e80000100800 */
[----:B------:R1:W-:Y:S01]  /*23700*/  STL [R1+0x1e60], R8 ;  /* 0x001e600801007387 */ /* 0x0003e20000100800 */
[----:B0-----:R-:W-:Y:S01]  /*23710*/  IMAD.X R18, R7, 0x1, R5, P4 ;  /* 0x0000000107127824 */ /* 0x001fe200020e0605 */
[----:B------:R-:W-:-:S02]  /*23720*/  IADD3 R7, P4, R6, R2, RZ ;  /* 0x0000000206077210 */ /* 0x000fc40007f9e0ff */
[----:B-1----:R-:W5:Y:S04]  /*23730*/  LDL.LU R8, [R1+0x760] ;  /* 0x0007600001087983 */ /* 0x002f680000300800 */
[----:B------:R-:W-:Y:S04]  /*23740*/  STL [R1+0x1e2c], R18 ;  /* 0x001e2c1201007387 */ /* 0x000fe80000100800 */
[----:B------:R0:W-:Y:S04]  /*23750*/  STL [R1+0x1e68], R7 ;  /* 0x001e680701007387 */ /* 0x0001e80000100800 */
[----:B0-----:R-:W5:Y:S01]  /*23760*/  LDL.LU R7, [R1+0x670] ;  /* 0x0006700001077983 */ /* 0x001f620000300800 */
[----:B--2---:R-:W-:Y:S01]  /*23770*/  IMAD.X R19, R15, 0x1, R4, P3 ;  /* 0x000000010f137824 */ /* 0x004fe200018e0604 */
[----:B------:R-:W-:-:S04]  /*23780*/  IADD3 R18, P3, R6, R3, RZ ;  /* 0x0000000306127210 */ /* 0x000fc80007f7e0ff */
[----:B------:R-:W-:Y:S04]  /*23790*/  STL [R1+0x1e34], R19 ;  /* 0x001e341301007387 */ /* 0x000fe80000100800 */
[----:B------:R-:W2:Y:S04]  /*237a0*/  LDL.LU R6, [R1+0x764] ;  /* 0x0007640001067983 */ /* 0x000ea80000300800 */
[----:B------:R0:W-:Y:S02]  /*237b0*/  STL [R1+0x1e70], R18 ;  /* 0x001e701201007387 */ /* 0x0001e40000100800 */
[----:B0-----:R-:W-:Y:S01]  /*237c0*/  IMAD.X R18, R15, 0x1, R5, P2 ;  /* 0x000000010f127824 */ /* 0x001fe200010e0605 */
[----:B------:R-:W-:Y:S01]  /*237d0*/  IADD3 R15, P2, R29, R2, RZ ;  /* 0x000000021d0f7210 */ /* 0x000fe20007f5e0ff */
[----:B------:R-:W-:-:S03]  /*237e0*/  IMAD.X R19, R14, 0x1, R4, P1 ;  /* 0x000000010e137824 */ /* 0x000fc600008e0604 */
[----:B------:R0:W-:Y:S04]  /*237f0*/  STL [R1+0x1e3c], R18 ;  /* 0x001e3c1201007387 */ /* 0x0001e80000100800 */
[----:B------:R1:W-:Y:S01]  /*23800*/  STL [R1+0x1e78], R15 ;  /* 0x001e780f01007387 */ /* 0x0003e20000100800 */
[----:B0-----:R-:W-:-:S03]  /*23810*/  IADD3 R18, P1, R29, R3, RZ ;  /* 0x000000031d127210 */ /* 0x001fc60007f3e0ff */
[----:B-1----:R-:W2:Y:S04]  /*23820*/  LDL.LU R15, [R1+0x678] ;  /* 0x00067800010f7983 */ /* 0x002ea80000300800 */
[----:B------:R-:W-:Y:S04]  /*23830*/  STL [R1+0x1e44], R19 ;  /* 0x001e441301007387 */ /* 0x000fe80000100800 */
[----:B------:R-:W2:Y:S04]  /*23840*/  LDL.LU R29, [R1+0x768] ;  /* 0x00076800011d7983 */ /* 0x000ea80000300800 */
[----:B------:R0:W-:Y:S02]  /*23850*/  STL [R1+0x1e80], R18 ;  /* 0x001e801201007387 */ /* 0x0001e40000100800 */
[----:B0-----:R-:W-:-:S05]  /*23860*/  IMAD.X R18, R14, 0x1, R5, P0 ;  /* 0x000000010e127824 */ /* 0x001fca00000e0605 */
[----:B------:R0:W-:Y:S01]  /*23870*/  STL [R1+0x1e4c], R18 ;  /* 0x001e4c1201007387 */ /* 0x0001e20000100800 */
[----:B---3--:R-:W-:-:S05]  /*23880*/  IADD3 R14, P0, R13, R2, RZ ;  /* 0x000000020d0e7210 */ /* 0x008fca0007f1e0ff */
[----:B------:R1:W-:Y:S01]  /*23890*/  STL [R1+0x1e88], R14 ;  /* 0x001e880e01007387 */ /* 0x0003e20000100800 */
[C---:B----4-:R-:W-:Y:S01]  /*238a0*/  IMAD.X R19, R12.reuse, 0x1, R4, P6 ;  /* 0x000000010c137824 */ /* 0x050fe200030e0604 */
[----:B0-----:R-:W-:Y:S02]  /*238b0*/  IADD3 R18, P6, R13, R3, RZ ;  /* 0x000000030d127210 */ /* 0x001fe40007fde0ff */
[----:B-1----:R-:W3:Y:S04]  /*238c0*/  LDL.LU R14, [R1+0x67c] ;  /* 0x00067c00010e7983 */ /* 0x002ee80000300800 */
[----:B------:R-:W-:Y:S04]  /*238d0*/  STL [R1+0x1e54], R19 ;  /* 0x001e541301007387 */ /* 0x000fe80000100800 */
[----:B------:R-:W4:Y:S04]  /*238e0*/  LDL.LU R13, [R1+0x76c] ;  /* 0x00076c00010d7983 */ /* 0x000f280000300800 */
[----:B------:R0:W-:Y:S02]  /*238f0*/  STL [R1+0x1e90], R18 ;  /* 0x001e901201007387 */ /* 0x0001e40000100800 */
[----:B0-----:R-:W-:Y:S01]  /*23900*/  IMAD.X R18, R12, 0x1, R5, P5 ;  /* 0x000000010c127824 */ /* 0x001fe200028e0605 */
[----:B-----5:R-:W-:-:S04]  /*23910*/  IADD3 R12, P5, R11, R2, RZ ;  /* 0x000000020b0c7210 */ /* 0x020fc80007fbe0ff */
[----:B------:R0:W-:Y:S04]  /*23920*/  STL [R1+0x1e5c], R18 ;  /* 0x001e5c1201007387 */ /* 0x0001e80000100800 */
[----:B------:R1:W-:Y:S01]  /*23930*/  STL [R1+0x1e98], R12 ;  /* 0x001e980c01007387 */ /* 0x0003e20000100800 */
[----:B------:R-:W-:Y:S01]  /*23940*/  IMAD.X R19, R17, 0x1, R4, P4 ;  /* 0x0000000111137824 */ /* 0x000fe200020e0604 */
[----:B0-----:R-:W-:Y:S02]  /*23950*/  IADD3 R18, P4, R11, R3, RZ ;  /* 0x000000030b127210 */ /* 0x001fe40007f9e0ff */
[----:B-1----:R-:W5:Y:S04]  /*23960*/  LDL.LU R12, [R1+0x684] ;  /* 0x00068400010c7983 */ /* 0x002f680000300800 */
[----:B------:R0:W-:Y:S04]  /*23970*/  STL [R1+0x1e64], R19 ;  /* 0x001e641301007387 */ /* 0x0001e80000100800 */
[----:B------:R-:W5:Y:S04]  /*23980*/  LDL.LU R11, [R1+0x770] ;  /* 0x00077000010b7983 */ /* 0x000f680000300800 */
[----:B------:R1:W-:Y:S01]  /*23990*/  STL [R1+0x1ea0], R18 ;  /* 0x001ea01201007387 */ /* 0x0003e20000100800 */
[----:B0-----:R-:W-:-:S05]  /*239a0*/  IMAD.X R19, R17, 0x1, R5, P3 ;  /* 0x0000000111137824 */ /* 0x001fca00018e0605 */
[----:B------:R-:W-:Y:S01]  /*239b0*/  STL [R1+0x1e6c], R19 ;  /* 0x001e6c1301007387 */ /* 0x000fe20000100800 */
[----:B-1----:R-:W-:-:S05]  /*239c0*/  IADD3 R18, P3, R10, R2, RZ ;  /* 0x000000020a127210 */ /* 0x002fca0007f7e0ff */
[----:B------:R-:W-:Y:S01]  /*239d0*/  STL [R1+0x1ea8], R18 ;  /* 0x001ea81201007387 */ /* 0x000fe20000100800 */
[C---:B------:R-:W-:Y:S01]  /*239e0*/  IMAD.X R17, R9.reuse, 0x1, R4, P2 ;  /* 0x0000000109117824 */ /* 0x040fe200010e0604 */
[----:B------:R-:W-:Y:S01]  /*239f0*/  IADD3 R10, P2, R10, R3, RZ ;  /* 0x000000030a0a7210 */ /* 0x000fe20007f5e0ff */
[----:B------:R-:W-:-:S03]  /*23a00*/  IMAD.X R9, R9, 0x1, R5, P1 ;  /* 0x0000000109097824 */ /* 0x000fc600008e0605 */
[----:B------:R0:W-:Y:S04]  /*23a10*/  STL [R1+0x1e74], R17 ;  /* 0x001e741101007387 */ /* 0x0001e80000100800 */
[----:B------:R1:W-:Y:S01]  /*23a20*/  STL [R1+0x1eb0], R10 ;  /* 0x001eb00a01007387 */ /* 0x0003e20000100800 */
[----:B0-----:R-:W-:-:S03]  /*23a30*/  IADD3 R17, P1, R16, R2, RZ ;  /* 0x0000000210117210 */ /* 0x001fc60007f3e0ff */
[----:B-1----:R-:W5:Y:S04]  /*23a40*/  LDL.LU R10, [R1+0x68c] ;  /* 0x00068c00010a7983 */ /* 0x002f680000300800 */
[----:B------:R0:W-:Y:S04]  /*23a50*/  STL [R1+0x1e7c], R9 ;  /* 0x001e7c0901007387 */ /* 0x0001e80000100800 */
[----:B0-----:R-:W5:Y:S01]  /*23a60*/  LDL.LU R9, [R1+0x774] ;  /* 0x0007740001097983 */ /* 0x001f620000300800 */
[----:B------:R-:W-:-:S03]  /*23a70*/  IMAD.X R18, R8, 0x1, R4, P0 ;  /* 0x0000000108127824 */ /* 0x000fc600000e0604 */
[----:B------:R0:W-:Y:S04]  /*23a80*/  STL [R1+0x1eb8], R17 ;  /* 0x001eb81101007387 */ /* 0x0001e80000100800 */
[----:B------:R-:W-:Y:S01]  /*23a90*/  STL [R1+0x1e84], R18 ;  /* 0x001e841201007387 */ /* 0x000fe20000100800 */
[----:B0-----:R-:W-:Y:S01]  /*23aa0*/  IADD3 R17, P0, R16, R3, RZ ;  /* 0x0000000310117210 */ /* 0x001fe20007f1e0ff */
[----:B------:R-:W-:Y:S01]  /*23ab0*/  IMAD.X R16, R8, 0x1, R5, P6 ;  /* 0x0000000108107824 */ /* 0x000fe200030e0605 */
[----:B------:R-:W-:-:S03]  /*23ac0*/  IADD3 R8, P6, R7, R2, RZ ;  /* 0x0000000207087210 */ /* 0x000fc60007fde0ff */
[----:B------:R-:W-:Y:S04]  /*23ad0*/  STL [R1+0x1ec0], R17 ;  /* 0x001ec01101007387 */ /* 0x000fe80000100800 */
[----:B------:R-:W-:Y:S04]  /*23ae0*/  STL [R1+0x1e8c], R16 ;  /* 0x001e8c1001007387 */ /* 0x000fe80000100800 */
[----:B------:R0:W-:Y:S04]  /*23af0*/  STL [R1+0x1ec8], R8 ;  /* 0x001ec80801007387 */ /* 0x0001e80000100800 */
[----:B0-----:R-:W5:Y:S01]  /*23b00*/  LDL.LU R8, [R1+0x690] ;  /* 0x0006900001087983 */ /* 0x001f620000300800 */
[C---:B--2---:R-:W-:Y:S01]  /*23b10*/  IMAD.X R17, R6.reuse, 0x1, R4, P5 ;  /* 0x0000000106117824 */ /* 0x044fe200028e0604 */
[----:B------:R-:W-:Y:S01]  /*23b20*/  IADD3 R16, P5, R7, R3, RZ ;  /* 0x0000000307107210 */ /* 0x000fe20007fbe0ff */
[----:B------:R-:W-:-:S03]  /*23b30*/  IMAD.X R6, R6, 0x1, R5, P4 ;  /* 0x0000000106067824 */ /* 0x000fc600020e0605 */
[----:B------:R-:W-:Y:S04]  /*23b40*/  STL [R1+0x1e94], R17 ;  /* 0x001e941101007387 */ /* 0x000fe80000100800 */
[----:B------:R-:W2:Y:S04]  /*23b50*/  LDL.LU R7, [R1+0x778] ;  /* 0x0007780001077983 */ /* 0x000ea80000300800 */
[----:B------:R0:W-:Y:S04]  /*23b60*/  STL [R1+0x1ed0], R16 ;  /* 0x001ed01001007387 */ /* 0x0001e80000100800 */
[----:B------:R1:W-:Y:S01]  /*23b70*/  STL [R1+0x1e9c], R6 ;  /* 0x001e9c0601007387 */ /* 0x0003e20000100800 */
[----:B0-----:R-:W-:-:S03]  /*23b80*/  IADD3 R16, P4, R15, R2, RZ ;  /* 0x000000020f107210 */ /* 0x001fc60007f9e0ff */
[----:B-1----:R-:W2:Y:S01]  /*23b90*/  LDL.LU R6, [R1+0x698] ;  /* 0x0006980001067983 */ /* 0x002ea20000300800 */
[----:B------:R-:W-:-:S03]  /*23ba0*/  IMAD.X R17, R29, 0x1, R4, P3 ;  /* 0x000000011d117824 */ /* 0x000fc600018e0604 */
[----:B------:R0:W-:Y:S04]  /*23bb0*/  STL [R1+0x1ed8], R16 ;  /* 0x001ed81001007387 */ /* 0x0001e80000100800 */
[----:B------:R-:W-:Y:S01]  /*23bc0*/  STL [R1+0x1ea4], R17 ;  /* 0x001ea41101007387 */ /* 0x000fe20000100800 */
[-C--:B0-----:R-:W-:Y:S01]  /*23bd0*/  IADD3 R16, P3, R15, R3.reuse, RZ ;  /* 0x000000030f107210 */ /* 0x081fe20007f7e0ff */
[----:B------:R-:W-:Y:S02]  /*23be0*/  IMAD.X R15, R29, 0x1, R5, P2 ;  /* 0x000000011d0f7824 */ /* 0x000fe400010e0605 */
[----:B------:R-:W2:Y:S04]  /*23bf0*/  LDL.LU R29, [R1+0x77c] ;  /* 0x00077c00011d7983 */ /* 0x000ea80000300800 */
[----:B------:R3:W-:Y:S04]  /*23c00*/  STL [R1+0x1ee0], R16 ;  /* 0x001ee01001007387 */ /* 0x0007e80000100800 */
[----:B------:R4:W-:Y:S04]  /*23c10*/  STL [R1+0x1eac], R15 ;  /* 0x001eac0f01007387 */ /* 0x0009e80000100800 */
[----:B------:R-:W2:Y:S01]  /*23c20*/  LDL.LU R19, [R1+0x69c] ;  /* 0x00069c0001137983 */ /* 0x000ea20000300800 */
[C---:B---3--:R-:W-:Y:S01]  /*23c30*/  IADD3 R16, P2, R14.reuse, R2, RZ ;  /* 0x000000020e107210 */ /* 0x048fe20007f5e0ff */
[----:B----4-:R-:W-:Y:S01]  /*23c40*/  IMAD.X R15, R13, 0x1, R4, P1 ;  /* 0x000000010d0f7824 */ /* 0x010fe200008e0604 */
[----:B------:R-:W-:-:S03]  /*23c50*/  IADD3 R14, P1, R14, R3, RZ ;  /* 0x000000030e0e7210 */ /* 0x000fc60007f3e0ff */
[----:B------:R-:W-:Y:S04]  /*23c60*/  STL [R1+0x1ee8], R16 ;  /* 0x001ee81001007387 */ /* 0x000fe80000100800 */
[----:B------:R0:W-:Y:S04]  /*23c70*/  STL [R1+0x1eb4], R15 ;  /* 0x001eb40f01007387 */ /* 0x0001e80000100800 */
[----:B------:R-:W3:Y:S04]  /*23c80*/  LDL.LU R18, [R1+0x780] ;  /* 0x0007800001127983 */ /* 0x000ee80000300800 */
[----:B------:R5:W-:Y:S01]  /*23c90*/  STL [R1+0x1ef0], R14 ;  /* 0x001ef00e01007387 */ /* 0x000be20000100800 */
[----:B0-----:R-:W-:-:S05]  /*23ca0*/  IMAD.X R15, R13, 0x1, R5, P0 ;  /* 0x000000010d0f7824 */ /* 0x001fca00000e0605 */
[----:B------:R0:W-:Y:S04]  /*23cb0*/  STL [R1+0x1ebc], R15 ;  /* 0x001ebc0f01007387 */ /* 0x0001e80000100800 */
[----:B------:R-:W4:Y:S01]  /*23cc0*/  LDL.LU R17, [R1+0x6a4] ;  /* 0x0006a40001117983 */ /* 0x000f220000300800 */
[----:B-----5:R-:W-:-:S05]  /*23cd0*/  IADD3 R14, P0, R12, R2, RZ ;  /* 0x000000020c0e7210 */ /* 0x020fca0007f1e0ff */
[----:B------:R1:W-:Y:S01]  /*23ce0*/  STL [R1+0x1ef8], R14 ;  /* 0x001ef80e01007387 */ /* 0x0003e20000100800 */
[----:B------:R-:W-:-:S03]  /*23cf0*/  IMAD.X R13, R11, 0x1, R4, P6 ;  /* 0x000000010b0d7824 */ /* 0x000fc600030e0604 */
[----:B------:R-:W5:Y:S01]  /*23d00*/  LDL.LU R16, [R1+0x784] ;  /* 0x0007840001107983 */ /* 0x000f620000300800 */
[----:B------:R-:W-:Y:S01]  /*23d10*/  IADD3 R12, P6, R12, R3, RZ ;  /* 0x000000030c0c7210 */ /* 0x000fe20007fde0ff */
[----:B------:R-:W-:Y:S02]  /*23d20*/  IMAD.X R11, R11, 0x1, R5, P5 ;  /* 0x000000010b0b7824 */ /* 0x000fe400028e0605 */
[----:B------:R1:W-:Y:S04]  /*23d30*/  STL [R1+0x1ec4], R13 ;  /* 0x001ec40d01007387 */ /* 0x0003e80000100800 */
[----:B0-----:R-:W5:Y:S04]  /*23d40*/  LDL.LU R15, [R1+0x6a8] ;  /* 0x0006a800010f7983 */ /* 0x001f680000300800 */
[----:B------:R0:W-:Y:S04]  /*23d50*/  STL [R1+0x1f00], R12 ;  /* 0x001f000c01007387 */ /* 0x0001e80000100800 */
[----:B-1----:R-:W5:Y:S04]  /*23d60*/  LDL.LU R14, [R1+0x788] ;  /* 0x00078800010e7983 */ /* 0x002f680000300800 */
[----:B------:R1:W-:Y:S04]  /*23d70*/  STL [R1+0x1ecc], R11 ;  /* 0x001ecc0b01007387 */ /* 0x0003e80000100800 */
[----:B------:R-:W5:Y:S01]  /*23d80*/  LDL.LU R13, [R1+0x6b0] ;  /* 0x0006b000010d7983 */ /* 0x000f620000300800 */
[----:B0-----:R-:W-:-:S05]  /*23d90*/  IADD3 R12, P5, R10, R2, RZ ;  /* 0x000000020a0c7210 */ /* 0x001fca0007fbe0ff */
[----:B------:R0:W-:Y:S01]  /*23da0*/  STL [R1+0x1f08], R12 ;  /* 0x001f080c01007387 */ /* 0x0001e20000100800 */
[C---:B-1----:R-:W-:Y:S01]  /*23db0*/  IMAD.X R11, R9.reuse, 0x1, R4, P4 ;  /* 0x00000001090b7824 */ /* 0x042fe200020e0604 */
[----:B------:R-:W-:Y:S02]  /*23dc0*/  IADD3 R10, P4, R10, R3, RZ ;  /* 0x000000030a0a7210 */ /* 0x000fe40007f9e0ff */
[----:B0-----:R-:W5:Y:S01]  /*23dd0*/  LDL.LU R12, [R1+0x78c] ;  /* 0x00078c00010c7983 */ /* 0x001f620000300800 */
[----:B------:R-:W-:-:S03]  /*23de0*/  IMAD.X R9, R9, 0x1, R5, P3 ;  /* 0x0000000109097824 */ /* 0x000fc600018e0605 */
[----:B------:R0:W-:Y:S04]  /*23df0*/  STL [R1+0x1ed4], R11 ;  /* 0x001ed40b01007387 */ /* 0x0001e80000100800 */
[----:B0-----:R-:W5:Y:S04]  /*23e00*/  LDL.LU R11, [R1+0x6b8] ;  /* 0x0006b800010b7983 */ /* 0x001f680000300800 */
[----:B------:R0:W-:Y:S04]  /*23e10*/  STL [R1+0x1f10], R10 ;  /* 0x001f100a01007387 */ /* 0x0001e80000100800 */
[----:B0-----:R-:W5:Y:S04]  /*23e20*/  LDL.LU R10, [R1+0x790] ;  /* 0x00079000010a7983 */ /* 0x001f680000300800 */
[----:B------:R0:W-:Y:S02]  /*23e30*/  STL [R1+0x1edc], R9 ;  /* 0x001edc0901007387 */ /* 0x0001e40000100800 */
[----:B0-----:R-:W-:-:S05]  /*23e40*/  IADD3 R9, P3, R8, R2, RZ ;  /* 0x0000000208097210 */ /* 0x001fca0007f7e0ff */
[----:B------:R0:W-:Y:S04]  /*23e50*/  STL [R1+0x1f18], R9 ;  /* 0x001f180901007387 */ /* 0x0001e80000100800 */
[----:B0-----:R-:W5:Y:S01]  /*23e60*/  LDL.LU R9, [R1+0x794] ;  /* 0x0007940001097983 */ /* 0x001f620000300800 */
[C---:B--2---:R-:W-:Y:S01]  /*23e70*/  IMAD.X R20, R7.reuse, 0x1, R4, P2 ;  /* 0x0000000107147824 */ /* 0x044fe200010e0604 */
[----:B------:R-:W-:Y:S01]  /*23e80*/  IADD3 R8, P2, R8, R3, RZ ;  /* 0x0000000308087210 */ /* 0x000fe20007f5e0ff */
[----:B------:R-:W-:-:S03]  /*23e90*/  IMAD.X R7, R7, 0x1, R5, P1 ;  /* 0x0000000107077824 */ /* 0x000fc600008e0605 */
[----:B------:R0:W-:Y:S04]  /*23ea0*/  STL [R1+0x1ee4], R20 ;  /* 0x001ee41401007387 */ /* 0x0001e80000100800 */
[----:B------:R1:W-:Y:S01]  /*23eb0*/  STL [R1+0x1f20], R8 ;  /* 0x001f200801007387 */ /* 0x0003e20000100800 */
[----:B0-----:R-:W-:-:S03]  /*23ec0*/  IADD3 R20, P1, R6, R2, RZ ;  /* 0x0000000206147210 */ /* 0x001fc60007f3e0ff */
[----:B-1----:R-:W2:Y:S01]  /*23ed0*/  LDL.LU R8, [R1+0x6c4] ;  /* 0x0006c40001087983 */ /* 0x002ea20000300800 */
[----:B------:R-:W-:-:S03]  /*23ee0*/  IMAD.X R21, R29, 0x1, R4, P0 ;  /* 0x000000011d157824 */ /* 0x000fc600000e0604 */
[----:B------:R0:W-:Y:S01]  /*23ef0*/  STL [R1+0x1eec], R7 ;  /* 0x001eec0701007387 */ /* 0x0001e20000100800 */
[----:B------:R-:W-:-:S03]  /*23f00*/  IADD3 R6, P0, R6, R3, RZ ;  /* 0x0000000306067210 */ /* 0x000fc60007f1e0ff */
[----:B0-----:R-:W2:Y:S04]  /*23f10*/  LDL.LU R7, [R1+0x798] ;  /* 0x0007980001077983 */ /* 0x001ea80000300800 */
[----:B------:R0:W-:Y:S04]  /*23f20*/  STL [R1+0x1f28], R20 ;  /* 0x001f281401007387 */ /* 0x0001e80000100800 */
[----:B------:R1:W-:Y:S01]  /*23f30*/  STL [R1+0x1ef4], R21 ;  /* 0x001ef41501007387 */ /* 0x0003e20000100800 */
[----:B0-----:R-:W-:-:S03]  /*23f40*/  IMAD.X R20, R29, 0x1, R5, P6 ;  /* 0x000000011d147824 */ /* 0x001fc600030e0605 */
[----:B------:R0:W-:Y:S01]  /*23f50*/  STL [R1+0x1f30], R6 ;  /* 0x001f300601007387 */ /* 0x0001e20000100800 */
[----:B-1----:R-:W-:-:S03]  /*23f60*/  IADD3 R21, P6, R19, R2, RZ ;  /* 0x0000000213157210 */ /* 0x002fc60007fde0ff */
[----:B0-----:R-:W2:Y:S04]  /*23f70*/  LDL.LU R6, [R1+0x79c] ;  /* 0x00079c0001067983 */ /* 0x001ea80000300800 */
[----:B------:R3:W-:Y:S04]  /*23f80*/  STL [R1+0x1efc], R20 ;  /* 0x001efc1401007387 */ /* 0x0007e80000100800 */
[----:B------:R0:W-:Y:S04]  /*23f90*/  STL [R1+0x1f38], R21 ;  /* 0x001f381501007387 */ /* 0x0001e80000100800 */
[----:B------:R-:W2:Y:S01]  /*23fa0*/  LDL.LU R29, [R1+0x7a0] ;  /* 0x0007a000011d7983 */ /* 0x000ea20000300800 */
[----:B---3--:R-:W-:Y:S01]  /*23fb0*/  IMAD.X R20, R18, 0x1, R4, P5 ;  /* 0x0000000112147824 */ /* 0x008fe200028e0604 */
[----:B0-----:R-:W-:-:S04]  /*23fc0*/  IADD3 R21, P5, R19, R3, RZ ;  /* 0x0000000313157210 */ /* 0x001fc80007fbe0ff */
[----:B------:R0:W-:Y:S04]  /*23fd0*/  STL [R1+0x1f04], R20 ;  /* 0x001f041401007387 */ /* 0x0001e80000100800 */
[----:B------:R-:W-:Y:S01]  /*23fe0*/  STL [R1+0x1f40], R21 ;  /* 0x001f401501007387 */ /* 0x000fe20000100800 */
[----:B0-----:R-:W-:Y:S01]  /*23ff0*/  IMAD.X R20, R18, 0x1, R5, P4 ;  /* 0x0000000112147824 */ /* 0x001fe200020e0605 */
[----:B----4-:R-:W-:-:S04]  /*24000*/  IADD3 R19, P4, R17, R2, RZ ;  /* 0x0000000211137210 */ /* 0x010fc80007f9e0ff */
[----:B------:R-:W-:Y:S04]  /*24010*/  STL [R1+0x1f0c], R20 ;  /* 0x001f0c1401007387 */ /* 0x000fe80000100800 */
[----:B------:R-:W-:Y:S01]  /*24020*/  STL [R1+0x1f48], R19 ;  /* 0x001f481301007387 */ /* 0x000fe20000100800 */
[C---:B-----5:R-:W-:Y:S01]  /*24030*/  IMAD.X R18, R16.reuse, 0x1, R4, P3 ;  /* 0x0000000110127824 */ /* 0x060fe200018e0604 */
[----:B------:R-:W-:Y:S01]  /*24040*/  IADD3 R17, P3, R17, R3, RZ ;  /* 0x0000000311117210 */ /* 0x000fe20007f7e0ff */
[----:B------:R-:W-:-:S03]  /*24050*/  IMAD.X R16, R16, 0x1, R5, P2 ;  /* 0x0000000110107824 */ /* 0x000fc600010e0605 */
[----:B------:R0:W-:Y:S04]  /*24060*/  STL [R1+0x1f14], R18 ;  /* 0x001f141201007387 */ /* 0x0001e80000100800 */
[----:B------:R1:W-:Y:S04]  /*24070*/  STL [R1+0x1f50], R17 ;  /* 0x001f501101007387 */ /* 0x0003e80000100800 */
[----:B------:R3:W-:Y:S01]  /*24080*/  STL [R1+0x1f1c], R16 ;  /* 0x001f1c1001007387 */ /* 0x0007e20000100800 */
[----:B0-----:R-:W-:Y:S01]  /*24090*/  IADD3 R18, P2, R15, R2, RZ ;  /* 0x000000020f127210 */ /* 0x001fe20007f5e0ff */
[----:B-1----:R-:W-:-:S04]  /*240a0*/  IMAD.X R17, R14, 0x1, R4, P1 ;  /* 0x000000010e117824 */ /* 0x002fc800008e0604 */
[----:B------:R-:W-:Y:S01]  /*240b0*/  STL [R1+0x1f58], R18 ;  /* 0x001f581201007387 */ /* 0x000fe20000100800 */
[-C--:B---3--:R-:W-:Y:S01]  /*240c0*/  IADD3 R16, P1, R15, R3.reuse, RZ ;  /* 0x000000030f107210 */ /* 0x088fe20007f3e0ff */
[--C-:B------:R-:W-:Y:S01]  /*240d0*/  IMAD.X R15, R14, 0x1, R5.reuse, P0 ;  /* 0x000000010e0f7824 */ /* 0x100fe200000e0605 */
[C---:B------:R-:W-:Y:S01]  /*240e0*/  IADD3 R14, P0, R13.reuse, R2, RZ ;  /* 0x000000020d0e7210 */ /* 0x040fe20007f1e0ff */
[----:B------:R-:W-:Y:S04]  /*240f0*/  STL [R1+0x1f24], R17 ;  /* 0x001f241101007387 */ /* 0x000fe80000100800 */
[----:B------:R0:W-:Y:S04]  /*24100*/  STL [R1+0x1f60], R16 ;  /* 0x001f601001007387 */ /* 0x0001e80000100800 */
[----:B------:R1:W-:Y:S04]  /*24110*/  STL [R1+0x1f2c], R15 ;  /* 0x001f2c0f01007387 */ /* 0x0003e80000100800 */
[----:B------:R3:W-:Y:S01]  /*24120*/  STL [R1+0x1f64], R14 ;  /* 0x001f640e01007387 */ /* 0x0007e20000100800 */
[C---:B0-----:R-:W-:Y:S01]  /*24130*/  IMAD.X R16, R12.reuse, 0x1, R4, P6 ;  /* 0x000000010c107824 */ /* 0x041fe200030e0604 */
[----:B-1----:R-:W-:Y:S01]  /*24140*/  IADD3 R15, P6, R13, R3, RZ ;  /* 0x000000030d0f7210 */ /* 0x002fe20007fde0ff */
[----:B---3--:R-:W-:-:S03]  /*24150*/  IMAD.X R14, R12, 0x1, R5, P5 ;  /* 0x000000010c0e7824 */ /* 0x008fc600028e0605 */
[----:B------:R-:W-:Y:S04]  /*24160*/  STL [R1+0x1f34], R16 ;  /* 0x001f341001007387 */ /* 0x000fe80000100800 */
[----:B------:R-:W-:Y:S01]  /*24170*/  STL [R1+0x1f68], R15 ;  /* 0x001f680f01007387 */ /* 0x000fe20000100800 */
[----:B------:R-:W-:-:S03]  /*24180*/  IADD3 R13, P5, R11, R2, RZ ;  /* 0x000000020b0d7210 */ /* 0x000fc60007fbe0ff */
[----:B------:R-:W-:Y:S04]  /*24190*/  STL [R1+0x1f3c], R14 ;  /* 0x001f3c0e01007387 */ /* 0x000fe80000100800 */
[----:B------:R-:W-:Y:S01]  /*241a0*/  STL [R1+0x1f6c], R13 ;  /* 0x001f6c0d01007387 */ /* 0x000fe20000100800 */
[C---:B------:R-:W-:Y:S01]  /*241b0*/  IMAD.X R12, R10.reuse, 0x1, R4, P4 ;  /* 0x000000010a0c7824 */ /* 0x040fe200020e0604 */
[----:B------:R-:W-:Y:S01]  /*241c0*/  IADD3 R11, P4, R11, R3, RZ ;  /* 0x000000030b0b7210 */ /* 0x000fe20007f9e0ff */
[----:B------:R-:W-:-:S03]  /*241d0*/  IMAD.X R10, R10, 0x1, R5, P3 ;  /* 0x000000010a0a7824 */ /* 0x000fc600018e0605 */
[----:B------:R0:W-:Y:S04]  /*241e0*/  STL [R1+0x1f44], R12 ;  /* 0x001f440c01007387 */ /* 0x0001e80000100800 */
[----:B------:R1:W-:Y:S01]  /*241f0*/  STL [R1+0x1f70], R11 ;  /* 0x001f700b01007387 */ /* 0x0003e20000100800 */
[----:B0-----:R-:W-:-:S03]  /*24200*/  IADD3 R12, P3, R0, R2, RZ ;  /* 0x00000002000c7210 */ /* 0x001fc60007f7e0ff */
[----:B------:R0:W-:Y:S04]  /*24210*/  STL [R1+0x1f4c], R10 ;  /* 0x001f4c0a01007387 */ /* 0x0001e80000100800 */
[----:B------:R-:W-:Y:S01]  /*24220*/  STL [R1+0x1f74], R12 ;  /* 0x001f740c01007387 */ /* 0x000fe20000100800 */
[C---:B-1----:R-:W-:Y:S01]  /*24230*/  IMAD.X R11, R9.reuse, 0x1, R4, P2 ;  /* 0x00000001090b7824 */ /* 0x042fe200010e0604 */
[----:B0-----:R-:W-:Y:S02]  /*24240*/  IADD3 R10, P2, R0, R3, RZ ;  /* 0x00000003000a7210 */ /* 0x001fe40007f5e0ff */
[----:B------:R-:W3:Y:S01]  /*24250*/  LDL.LU R0, [R1+0x23ec] ;  /* 0x0023ec0001007983 */ /* 0x000ee20000300800 */
[----:B------:R-:W-:-:S03]  /*24260*/  IMAD.X R9, R9, 0x1, R5, P1 ;  /* 0x0000000109097824 */ /* 0x000fc600008e0605 */
[----:B------:R-:W-:Y:S04]  /*24270*/  STL [R1+0x1f54], R11 ;  /* 0x001f540b01007387 */ /* 0x000fe80000100800 */
[----:B------:R0:W-:Y:S04]  /*24280*/  STL [R1+0x1f78], R10 ;  /* 0x001f780a01007387 */ /* 0x0001e80000100800 */
[----:B------:R1:W-:Y:S01]  /*24290*/  STL [R1+0x1f5c], R9 ;  /* 0x001f5c0901007387 */ /* 0x0003e20000100800 */
[----:B--2---:R-:W-:-:S05]  /*242a0*/  IADD3 R2, P1, R8, R2, RZ ;  /* 0x0000000208027210 */ /* 0x004fca0007f3e0ff */
[----:B------:R2:W-:Y:S01]  /*242b0*/  STL [R1+0x1284], R2 ;  /* 0x0012840201007387 */ /* 0x0005e20000100800 */
[C---:B0-----:R-:W-:Y:S01]  /*242c0*/  IMAD.X R10, R7.reuse, 0x1, R4, P0 ;  /* 0x00000001070a7824 */ /* 0x041fe200000e0604 */
[----:B-1----:R-:W-:Y:S01]  /*242d0*/  IADD3 R9, P0, R8, R3, RZ ;  /* 0x0000000308097210 */ /* 0x002fe20007f1e0ff */
[----:B------:R-:W-:-:S03]  /*242e0*/  IMAD.X R3, R7, 0x1, R5, P6 ;  /* 0x0000000107037824 */ /* 0x000fc600030e0605 */
[----:B------:R-:W-:Y:S01]  /*242f0*/  STL [R1+0x1280], R10 ;  /* 0x0012800a01007387 */ /* 0x000fe20000100800 */
[----:B--2---:R-:W-:-:S03]  /*24300*/  SHF.R.S32.HI R2, RZ, 0x1f, R8 ;  /* 0x0000001fff027819 */ /* 0x004fc60000011408 */
[----:B------:R-:W-:Y:S04]  /*24310*/  STL [R1+0x127c], R9 ;  /* 0x00127c0901007387 */ /* 0x000fe80000100800 */
[----:B------:R0:W-:Y:S01]  /*24320*/  STL [R1+0x1268], R3 ;  /* 0x0012680301007387 */ /* 0x0001e20000100800 */
[C---:B------:R-:W-:Y:S02]  /*24330*/  IMAD.X R7, R6.reuse, 0x1, R4, P5 ;  /* 0x0000000106077824 */ /* 0x040fe400028e0604 */
[----:B------:R-:W-:-:S03]  /*24340*/  IMAD.X R6, R6, 0x1, R5, P4 ;  /* 0x0000000106067824 */ /* 0x000fc600020e0605 */
[----:B------:R-:W-:Y:S01]  /*24350*/  STL [R1+0x126c], R7 ;  /* 0x00126c0701007387 */ /* 0x000fe20000100800 */
[----:B0-----:R-:W-:Y:S01]  /*24360*/  IMAD.X R3, R29, 0x1, R4, P3 ;  /* 0x000000011d037824 */ /* 0x001fe200018e0604 */
[----:B---3--:R-:W-:-:S05]  /*24370*/  IADD3 R16, P6, R0, UR8, RZ ;  /* 0x0000000800107c10 */ /* 0x008fca000ffde0ff */
[----:B------:R-:W-:Y:S04]  /*24380*/  STL [R1+0x8c4], R16 ;  /* 0x0008c41001007387 */ /* 0x000fe80000100800 */
[----:B------:R0:W-:Y:S04]  /*24390*/  STL [R1+0x1270], R6 ;  /* 0x0012700601007387 */ /* 0x0001e80000100800 */
[----:B------:R1:W-:Y:S01]  /*243a0*/  STL [R1+0x1274], R3 ;  /* 0x0012740301007387 */ /* 0x0003e20000100800 */
[----:B0-----:R-:W-:Y:S02]  /*243b0*/  IMAD.X R6, R29, 0x1, R5, P2 ;  /* 0x000000011d067824 */ /* 0x001fe400010e0605 */
[----:B-1----:R-:W-:-:S02]  /*243c0*/  IMAD.X R3, R2, 0x1, R4, P1 ;  /* 0x0000000102037824 */ /* 0x002fc400008e0604 */
[----:B------:R-:W-:Y:S01]  /*243d0*/  IMAD.X R2, R2, 0x1, R5, P0 ;  /* 0x0000000102027824 */ /* 0x000fe200000e0605 */
[----:B------:R-:W-:Y:S01]  /*243e0*/  LEA.HI.X.SX32 R5, R0, UR9, 0x1, P6 ;  /* 0x0000000900057c11 */ /* 0x000fe2000b0f0eff */
[----:B------:R-:W-:Y:S04]  /*243f0*/  STL [R1+0x1278], R6 ;  /* 0x0012780601007387 */ /* 0x000fe80000100800 */
[----:B------:R-:W-:Y:S04]  /*24400*/  STL [R1+0x1264], R3 ;  /* 0x0012640301007387 */ /* 0x000fe80000100800 */
[----:B------:R-:W2:Y:S04]  /*24410*/  LDL.LU R0, [R1+0x23e8] ;  /* 0x0023e80001007983 */ /* 0x000ea80000300800 */
[----:B------:R0:W-:Y:S04]  /*24420*/  STL [R1+0xe68], R2 ;  /* 0x000e680201007387 */ /* 0x0001e80000100800 */
[----:B------:R-:W-:Y:S04]  /*24430*/  STL [R1+0x8c0], R5 ;  /* 0x0008c00501007387 */ /* 0x000fe80000100800 */
[----:B------:R-:W-:Y:S01]  /*24440*/  STL [R1+0xde4], RZ ;  /* 0x000de4ff01007387 */ /* 0x000fe20000100800 */
[----:B0-----:R-:W0:Y:S03]  /*24450*/  LDC R2, c[0x0][0x238] ;  /* 0x00008e00ff027b82 */ /* 0x001e260000000800 */
[----:B------:R-:W-:Y:S04]  /*24460*/  STL [R1+0x3e0], RZ ;  /* 0x0003e0ff01007387 */ /* 0x000fe80000100800 */
        /* <DEDUP_REMOVED lines=155> */
[----:B------:R-:W-:Y:S01]  /*24e20*/  STL [R1+0x2c0], RZ ;  /* 0x0002c0ff01007387 */ /* 0x000fe20000100800 */
[----:B------:R-:W1:Y:S03]  /*24e30*/  S2R R4, SR_TID.X ;  /* 0x0000000000047919 */ /* 0x000e660000002100 */
        /* <DEDUP_REMOVED lines=13> */
[----:B-1----:R-:W-:-:S03]  /*24f10*/  IMAD.SHL.U32 R3, R4, 0x20, RZ ;  /* 0x0000002004037824 */ /* 0x002fc600078e00ff */
[----:B--2---:R1:W-:Y:S02]  /*24f20*/  STL [R1+0x23e8], R0 ;  /* 0x0023e80001007387 */ /* 0x0043e40000100800 */
[----:B------:R-:W-:Y:S02]  /*24f30*/  LOP3.LUT R3, R3, 0x400, RZ, 0xc0, !PT ;  /* 0x0000040003037812 */ /* 0x000fe400078ec0ff */
[----:B-1----:R-:W2:Y:S01]  /*24f40*/  LDL R0, [R1+0x8c0] ;  /* 0x0008c00001007983 */ /* 0x002ea20000100800 */
[----:B------:R-:W-:Y:S02]  /*24f50*/  IMAD.SHL.U32 R5, R4, 0x2, RZ ;  /* 0x0000000204057824 */ /* 0x000fe400078e00ff */
[C---:B0-----:R-:W-:Y:S01]  /*24f60*/  IMAD R7, R2.reuse, 0x7b, RZ ;  /* 0x0000007b02077824 */ /* 0x041fe200078e02ff */
[----:B------:R-:W0:Y:S01]  /*24f70*/  S2R R6, SR_TID.X ;  /* 0x0000000000067919 */ /* 0x000e220000002100 */
[C---:B------:R-:W-:Y:S02]  /*24f80*/  IMAD R8, R2.reuse, 0x7a, RZ ;  /* 0x0000007a02087824 */ /* 0x040fe400078e02ff */
[C---:B------:R-:W-:Y:S01]  /*24f90*/  IMAD R9, R2.reuse, 0x79, RZ ;  /* 0x0000007902097824 */ /* 0x040fe200078e02ff */
[----:B------:R1:W-:Y:S01]  /*24fa0*/  STL [R1+0x23e0], R3 ;  /* 0x0023e00301007387 */ /* 0x0003e20000100800 */
[----:B------:R-:W-:-:S02]  /*24fb0*/  IMAD R11, R2, 0x77, RZ ;  /* 0x00000077020b7824 */ /* 0x000fc400078e02ff */
[C---:B------:R-:W-:Y:S02]  /*24fc0*/  IMAD R12, R2.reuse, 0x76, RZ ;  /* 0x00000076020c7824 */ /* 0x040fe400078e02ff */
[C---:B------:R-:W-:Y:S02]  /*24fd0*/  IMAD R13, R2.reuse, 0x75, RZ ;  /* 0x00000075020d7824 */ /* 0x040fe400078e02ff */
[C---:B------:R-:W-:Y:S02]  /*24fe0*/  IMAD R14, R2.reuse, 0x74, RZ ;  /* 0x00000074020e7824 */ /* 0x040fe400078e02ff */
[C---:B------:R-:W-:Y:S02]  /*24ff0*/  IMAD R15, R2.reuse, 0x73, RZ ;  /* 0x00000073020f7824 */ /* 0x040fe400078e02ff */
[C---:B------:R-:W-:Y:S02]  /*25000*/  IMAD R17, R2.reuse, 0x71, RZ ;  /* 0x0000007102117824 */ /* 0x040fe400078e02ff */
[----:B------:R-:W-:-:S02]  /*25010*/  IMAD R18, R2, 0x70, RZ ;  /* 0x0000007002127824 */ /* 0x000fc400078e02ff */
[C---:B------:R-:W-:Y:S02]  /*25020*/  IMAD R19, R2.reuse, 0x6f, RZ ;  /* 0x0000006f02137824 */ /* 0x040fe400078e02ff */
[C---:B------:R-:W-:Y:S02]  /*25030*/  IMAD R20, R2.reuse, 0x6e, RZ ;  /* 0x0000006e02147824 */ /* 0x040fe400078e02ff */
[C---:B------:R-:W-:Y:S02]  /*25040*/  IMAD R21, R2.reuse, 0x6d, RZ ;  /* 0x0000006d02157824 */ /* 0x040fe400078e02ff */
[C---:B------:R-:W-:Y:S02]  /*25050*/  IMAD R22, R2.reuse, 0x6c, RZ ;  /* 0x0000006c02167824 */ /* 0x040fe400078e02ff */
[C---:B------:R-:W-:Y:S02]  /*25060*/  IMAD R23, R2.reuse, 0x6b, RZ ;  /* 0x0000006b02177824 */ /* 0x040fe400078e02ff */
[----:B------:R-:W-:-:S02]  /*25070*/  IMAD R24, R2, 0x6a, RZ ;  /* 0x0000006a02187824 */ /* 0x000fc400078e02ff */
[----:B------:R-:W-:Y:S01]  /*25080*/  IMAD R25, R2, 0x69, RZ ;  /* 0x0000006902197824 */ /* 0x000fe200078e02ff */
[----:B0-----:R-:W-:Y:S01]  /*25090*/  LOP3.LUT R10, R6, 0x7, RZ, 0xc0, !PT ;  /* 0x00000007060a7812 */ /* 0x001fe200078ec0ff */
[C---:B------:R-:W-:Y:S01]  /*250a0*/  IMAD R26, R2.reuse, 0x68, RZ ;  /* 0x00000068021a7824 */ /* 0x040fe200078e02ff */
[----:B------:R-:W0:Y:S01]  /*250b0*/  LDC R6, c[0x0][0x230] ;  /* 0x00008c00ff067b82 */ /* 0x000e220000000800 */
[----:B------:R-:W-:Y:S02]  /*250c0*/  IMAD R27, R2, 0x67, RZ ;  /* 0x00000067021b7824 */ /* 0x000fe400078e02ff */
[----:B------:R-:W-:Y:S02]  /*250d0*/  IMAD R10, R10, 0x90, RZ ;  /* 0x000000900a0a7824 */ /* 0x000fe400078e02ff */
[C---:B------:R-:W-:Y:S02]  /*250e0*/  IMAD R28, R2.reuse, 0x66, RZ ;  /* 0x00000066021c7824 */ /* 0x040fe400078e02ff */
[----:B------:R-:W-:Y:S01]  /*250f0*/  IMAD R29, R2, 0x65, RZ ;  /* 0x00000065021d7824 */ /* 0x000fe200078e02ff */
[----:B------:R-:W-:Y:S01]  /*25100*/  LOP3.LUT R10, R10, 0x30, R5, 0x78, !PT ;  /* 0x000000300a0a7812 */ /* 0x000fe200078e7805 */
[----:B------:R-:W-:-:S03]  /*25110*/  IMAD R5, R2, 0x7d, RZ ;  /* 0x0000007d02057824 */ /* 0x000fc600078e02ff */
[----:B------:R-:W-:Y:S01]  /*25120*/  LOP3.LUT R10, R10, R3, RZ, 0xfc, !PT ;  /* 0x000000030a0a7212 */ /* 0x000fe200078efcff */
[----:B-1----:R-:W-:-:S04]  /*25130*/  IMAD R3, R2, 0x7f, RZ ;  /* 0x0000007f02037824 */ /* 0x002fc800078e02ff */
[----:B------:R1:W-:Y:S01]  /*25140*/  STL [R1+0x72c], R10 ;  /* 0x00072c0a01007387 */ /* 0x0003e20000100800 */
[----:B0-----:R-:W-:Y:S01]  /*25150*/  VIADD R6, R6, 0x7f ;  /* 0x0000007f06067836 */ /* 0x001fe20000000000 */
[----:B-1----:R-:W-:-:S04]  /*25160*/  IADD3 R10, P3, R3, R16, RZ ;  /* 0x00000010030a7210 */ /* 0x002fc80007f7e0ff */
[----:B------:R-:W-:Y:S01]  /*25170*/  SHF.R.S32.HI R4, RZ, 0x1f, R6 ;  /* 0x0000001fff047819 */ /* 0x000fe20000011406 */
[----:B------:R0:W-:Y:S03]  /*25180*/  STL [R1+0xe70], R10 ;  /* 0x000e700a01007387 */ /* 0x0001e60000100800 */
[----:B------:R-:W-:Y:S01]  /*25190*/  LEA.HI R4, R4, R6, RZ, 0x7 ;  /* 0x0000000604047211 */ /* 0x000fe200078f38ff */
[----:B------:R-:W-:-:S03]  /*251a0*/  IMAD R6, R2, 0x7c, RZ ;  /* 0x0000007c02067824 */ /* 0x000fc600078e02ff */
[----:B------:R-:W-:Y:S01]  /*251b0*/  SHF.R.S32.HI R4, RZ, 0x7, R4 ;  /* 0x00000007ff047819 */ /* 0x000fe20000011404 */
[----:B------:R-:W-:-:S05]  /*251c0*/  IMAD R4, R2, 0x7e, RZ ;  /* 0x0000007e02047824 */ /* 0x000fca00078e02ff */
[----:B0-----:R-:W-:-:S05]  /*251d0*/  IADD3 R10, P4, R4, R16, RZ ;  /* 0x00000010040a7210 */ /* 0x001fca0007f9e0ff */
[----:B------:R0:W-:Y:S02]  /*251e0*/  STL [R1+0xe78], R10 ;  /* 0x000e780a01007387 */ /* 0x0001e40000100800 */
        /* <DEDUP_REMOVED lines=10> */
[----:B0-----:R-:W-:Y:S01]  /*25290*/  IMAD R10, R2, 0x78, RZ ;  /* 0x00000078020a7824 */ /* 0x001fe200078e02ff */
[----:B--2---:R-:W-:-:S05]  /*252a0*/  LEA.HI.X.SX32 R3, R3, R0, 0x1, P3 ;  /* 0x0000000003037211 */ /* 0x004fca00018f0eff */
[----:B------:R0:W-:Y:S02]  /*252b0*/  STL [R1+0xe6c], R3 ;  /* 0x000e6c0301007387 */ /* 0x0001e40000100800 */
[----:B0-----:R-:W-:-:S05]  /*252c0*/  IADD3 R3, P3, R10, R16, RZ ;  /* 0x000000100a037210 */ /* 0x001fca0007f7e0ff */
[----:B------:R0:W-:Y:S02]  /*252d0*/  STL [R1+0xea8], R3 ;  /* 0x000ea80301007387 */ /* 0x0001e40000100800 */
[----:B0-----:R-:W-:Y:S02]  /*252e0*/  LEA.HI.X.SX32 R3, R4, R0, 0x1, P4 ;  /* 0x0000000004037211 */ /* 0x001fe400020f0eff */
[----:B------:R-:W-:-:S03]  /*252f0*/  IADD3 R4, P4, R11, R16, RZ ;  /* 0x000000100b047210 */ /* 0x000fc60007f9e0ff */
[----:B------:R0:W-:Y:S04]  /*25300*/  STL [R1+0xe74], R3 ;  /* 0x000e740301007387 */ /* 0x0001e80000100800 */
[----:B------:R1:W-:Y:S01]  /*25310*/  STL [R1+0xeb0], R4 ;  /* 0x000eb00401007387 */ /* 0x0003e20000100800 */
[-C--:B0-----:R-:W-:Y:S02]  /*25320*/  LEA.HI.X.SX32 R3, R5, R0.reuse, 0x1, P5 ;  /* 0x0000000005037211 */ /* 0x081fe400028f0eff */
[----:B------:R-:W-:Y:S02]  /*25330*/  LEA.HI.X.SX32 R5, R6, R0, 0x1, P6 ;  /* 0x0000000006057211 */ /* 0x000fe400030f0eff */
[-C--:B-1----:R-:W-:Y:S01]  /*25340*/  IADD3 R4, P5, R12, R16.reuse, RZ ;  /* 0x000000100c047210 */ /* 0x082fe20007fbe0ff */
[----:B------:R0:W-:Y:S04]  /*25350*/  STL [R1+0xe7c], R3 ;  /* 0x000e7c0301007387 */ /* 0x0001e80000100800 */
[----:B------:R1:W-:Y:S04]  /*25360*/  STL [R1+0xeb8], R4 ;  /* 0x000eb80401007387 */ /* 0x0003e80000100800 */
[----:B------:R2:W-:Y:S01]  /*25370*/  STL [R1+0xe84], R5 ;  /* 0x000e840501007387 */ /* 0x0005e20000100800 */
[----:B0-----:R-:W-:-:S02]  /*25380*/  IADD3 R3, P6, R13, R16, RZ ;  /* 0x000000100d037210 */ /* 0x001fc40007fde0ff */
[----:B-1----:R-:W-:-:S03]  /*25390*/  LEA.HI.X.SX32 R4, R7, R0, 0x1, P0 ;  /* 0x0000000007047211 */ /* 0x002fc600000f0eff */
[----:B------:R0:W-:Y:S01]  /*253a0*/  STL [R1+0xec0], R3 ;  /* 0x000ec00301007387 */ /* 0x0001e20000100800 */
[----:B--2---:R-:W-:-:S03]  /*253b0*/  IADD3 R5, P0, R14, R16, RZ ;  /* 0x000000100e057210 */ /* 0x004fc60007f1e0ff */
[----:B------:R1:W-:Y:S04]  /*253c0*/  STL [R1+0xe8c], R4 ;  /* 0x000e8c0401007387 */ /* 0x0003e80000100800 */
[----:B------:R-:W-:Y:S01]  /*253d0*/  STL [R1+0xec8], R5 ;  /* 0x000ec80501007387 */ /* 0x000fe20000100800 */
[----:B0-----:R-:W-:Y:S02]  /*253e0*/  LEA.HI.X.SX32 R3, R8, R0, 0x1, P1 ;  /* 0x0000000008037211 */ /* 0x001fe400008f0eff */
[----:B-1----:R-:W-:-:S03]  /*253f0*/  IADD3 R4, P1, R15, R16, RZ ;  /* 0x000000100f047210 */ /* 0x002fc60007f3e0ff */
[----:B------:R0:W-:Y:S01]  /*25400*/  STL [R1+0xe94], R3 ;  /* 0x000e940301007387 */ /* 0x0001e20000100800 */
[C---:B------:R-:W-:Y:S01]  /*25410*/  IMAD R16, R2.reuse, 0x72, RZ ;  /* 0x0000007202107824 */ /* 0x040fe200078e02ff */
[-C--:B0-----:R-:W-:Y:S02]  /*25420*/  LEA.HI.X.SX32 R3, R9, R0.reuse, 0x1, P2 ;  /* 0x0000000009037211 */ /* 0x081fe400010f0eff */
[----:B------:R-:W2:Y:S01]  /*25430*/  LDL R9, [R1+0x8c4] ;  /* 0x0008c40001097983 */ /* 0x000ea20000100800 */
[C---:B------:R-:W-:Y:S02]  /*25440*/  IMAD R8, R2.reuse, 0x60, RZ ;  /* 0x0000006002087824 */ /* 0x040fe400078e02ff */
[----:B------:R-:W-:Y:S01]  /*25450*/  IMAD R7, R2, 0x5f, RZ ;  /* 0x0000005f02077824 */ /* 0x000fe200078e02ff */
[----:B------:R-:W-:Y:S04]  /*25460*/  STL [R1+0xed0], R4 ;  /* 0x000ed00401007387 */ /* 0x000fe80000100800 */
[----:B------:R0:W-:Y:S02]  /*25470*/  STL [R1+0xe9c], R3 ;  /* 0x000e9c0301007387 */ /* 0x0001e40000100800 */
[----:B0-----:R-:W-:Y:S01]  /*25480*/  LEA.HI.X.SX32 R3, R10, R0, 0x1, P3 ;  /* 0x000000000a037211 */ /* 0x001fe200018f0eff */
[----:B------:R-:W-:Y:S01]  /*25490*/  IMAD R10, R2, 0x61, RZ ;  /* 0x00000061020a7824 */ /* 0x000fe200078e02ff */
[----:B--2---:R-:W-:-:S02]  /*254a0*/  IADD3 R5, P2, R16, R9, RZ ;  /* 0x0000000910057210 */ /* 0x004fc40007f5e0ff */
[----:B------:R-:W-:-:S03]  /*254b0*/  IADD3 R4, P3, R17, R9, RZ ;  /* 0x0000000911047210 */ /* 0x000fc60007f7e0ff */
[----:B------:R0:W-:Y:S04]  /*254c0*/  STL [R1+0xed8], R5 ;  /* 0x000ed80501007387 */ /* 0x0001e80000100800 */
[----:B------:R1:W-:Y:S04]  /*254d0*/  STL [R1+0xea4], R3 ;  /* 0x000ea40301007387 */ /* 0x0003e80000100800 */
[----:B------:R2:W-:Y:S01]  /*254e0*/  STL [R1+0xee0], R4 ;  /* 0x000ee00401007387 */ /* 0x0005e20000100800 */
[----:B0-----:R-:W-:Y:S01]  /*254f0*/  LEA.HI.X.SX32 R5, R11, R0, 0x1, P4 ;  /* 0x000000000b057211 */ /* 0x001fe200020f0eff */
[----:B------:R-:W-:Y:S01]  /*25500*/  IMAD R11, R2, 0x62, RZ ;  /* 0x00000062020b7824 */ /* 0x000fe200078e02ff */
[----:B-1----:R-:W-:-:S03]  /*25510*/  IADD3 R3, P4, R18, R9, RZ ;  /* 0x0000000912037210 */ /* 0x002fc60007f9e0ff */
[----:B------:R0:W-:Y:S01]  /*25520*/  STL [R1+0xeac], R5 ;  /* 0x000eac0501007387 */ /* 0x0001e20000100800 */
[----:B--2---:R-:W-:-:S03]  /*25530*/  LEA.HI.X.SX32 R4, R12, R0, 0x1, P5 ;  /* 0x000000000c047211 */ /* 0x004fc600028f0eff */
[----:B------:R1:W-:Y:S04]  /*25540*/  STL [R1+0xee8], R3 ;  /* 0x000ee80301007387 */ /* 0x0003e80000100800 */
[----:B------:R2:W-:Y:S01]  /*25550*/  STL [R1+0xeb4], R4 ;  /* 0x000eb40401007387 */ /* 0x0005e20000100800 */
[----:B0-----:R-:W-:Y:S02]  /*25560*/  IADD3 R5, P5, R19, R9, RZ ;  /* 0x0000000913057210 */ /* 0x001fe40007fbe0ff */
[----:B-1----:R-:W-:-:S03]  /*25570*/  LEA.HI.X.SX32 R3, R13, R0, 0x1, P6 ;  /* 0x000000000d037211 */ /* 0x002fc600030f0eff */
[----:B------:R0:W-:Y:S01]  /*25580*/  STL [R1+0xef0], R5 ;  /* 0x000ef00501007387 */ /* 0x0001e20000100800 */
[----:B--2---:R-:W-:-:S03]  /*25590*/  IADD3 R4, P6, R20, R9, RZ ;  /* 0x0000000914047210 */ /* 0x004fc60007fde0ff */
[----:B------:R1:W-:Y:S04]  /*255a0*/  STL [R1+0xebc], R3 ;  /* 0x000ebc0301007387 */ /* 0x0003e80000100800 */
[----:B------:R2:W-:Y:S01]  /*255b0*/  STL [R1+0xef8], R4 ;  /* 0x000ef80401007387 */ /* 0x0005e20000100800 */
[----:B0-----:R-:W-:Y:S02]  /*255c0*/  LEA.HI.X.SX32 R5, R14, R0, 0x1, P0 ;  /* 0x000000000e057211 */ /* 0x001fe400000f0eff */
        /* <DEDUP_REMOVED lines=32> */
[----:B------:R-:W-:Y:S01]  /*257d0*/  IADD3 R6, P1, R29, R9, RZ ;  /* 0x000000091d067210 */ /* 0x000fe20007f3e0ff */
[C---:B--2---:R-:W-:Y:S02]  /*257e0*/  IMAD R4, R2.reuse, 0x64, RZ ;  /* 0x0000006402047824 */ /* 0x044fe400078e02ff */
[----:B------:R1:W-:Y:S04]  /*257f0*/  STL [R1+0xf04], R3 ;  /* 0x000f040301007387 */ /* 0x0003e80000100800 */
[----:B------:R2:W-:Y:S01]  /*25800*/  STL [R1+0xf40], R6 ;  /* 0x000f400601007387 */ /* 0x0005e20000100800 */
[----:B0-----:R-:W-:Y:S01]  /*25810*/  LEA.HI.X.SX32 R5, R23, R0, 0x1, P2 ;  /* 0x0000000017057211 */ /* 0x001fe200010f0eff */
[----:B-1----:R-:W-:-:S04]  /*25820*/  IMAD R3, R2, 0x63, RZ ;  /* 0x0000006302037824 */ /* 0x002fc800078e02ff */
[----:B------:R0:W-:Y:S01]  /*25830*/  STL [R1+0xf0c], R5 ;  /* 0x000f0c0501007387 */ /* 0x0001e20000100800 */
[----:B--2---:R-:W-:-:S05]  /*25840*/  IADD3 R6, P2, R4, R9, RZ ;  /* 0x0000000904067210 */ /* 0x004fca0007f5e0ff */
[----:B------:R1:W-:Y:S01]  /*25850*/  STL [R1+0xf48], R6 ;  /* 0x000f480601007387 */ /* 0x0003e20000100800 */
[----:B0-----:R-:W-:-:S05]  /*25860*/  LEA.HI.X.SX32 R5, R24, R0, 0x1, P3 ;  /* 0x0000000018057211 */ /* 0x001fca00018f0eff */
[----:B------:R0:W-:Y:S01]  /*25870*/  STL [R1+0xf14], R5 ;  /* 0x000f140501007387 */ /* 0x0001e20000100800 */
[----:B-1----:R-:W-:-:S05]  /*25880*/  IADD3 R6, P3, R3, R9, RZ ;  /* 0x0000000903067210 */ /* 0x002fca0007f7e0ff */
        /* <DEDUP_REMOVED lines=9> */
[----:B0-----:R-:W-:Y:S02]  /*25920*/  LEA.HI.X.SX32 R5, R27, R0, 0x1, P6 ;  /* 0x000000001b057211 */ /* 0x001fe400030f0eff */
[----:B------:R-:W-:-:S03]  /*25930*/  IADD3 R12, P6, R8, R9, RZ ;  /* 0x00000009080c7210 */ /* 0x000fc60007fde0ff */
[----:B------:R0:W-:Y:S01]  /*25940*/  STL [R1+0xf2c], R5 ;  /* 0x000f2c0501007387 */ /* 0x0001e20000100800 */
[----:B-1----:R-:W-:-:S03]  /*25950*/  IMAD R6, R2, 0x5e, RZ ;  /* 0x0000005e02067824 */ /* 0x002fc600078e02ff */
[----:B------:R1:W-:Y:S01]  /*25960*/  STL [R1+0xf68], R12 ;  /* 0x000f680c01007387 */ /* 0x0003e20000100800 */
[-C--:B0-----:R-:W-:Y:S02]  /*25970*/  LEA.HI.X.SX32 R5, R28, R0.reuse, 0x1, P0 ;  /* 0x000000001c057211 */ /* 0x081fe400000f0eff */
[-C--:B------:R-:W-:Y:S02]  /*25980*/  IADD3 R13, P0, R7, R9.reuse, RZ ;  /* 0x00000009070d7210 */ /* 0x080fe40007f1e0ff */
[----:B-1----:R-:W-:Y:S01]  /*25990*/  LEA.HI.X.SX32 R12, R29, R0, 0x1, P1 ;  /* 0x000000001d0c7211 */ /* 0x002fe200008f0eff */
[----:B------:R0:W-:Y:S04]  /*259a0*/  STL [R1+0xf34], R5 ;  /* 0x000f340501007387 */ /* 0x0001e80000100800 */
[----:B------:R1:W-:Y:S04]  /*259b0*/  STL [R1+0xf70], R13 ;  /* 0x000f700d01007387 */ /* 0x0003e80000100800 */
[----:B------:R2:W-:Y:S01]  /*259c0*/  STL [R1+0xf3c], R12 ;  /* 0x000f3c0c01007387 */ /* 0x0005e20000100800 */
[----:B0-----:R-:W-:Y:S01]  /*259d0*/  IMAD R5, R2, 0x5d, RZ ;  /* 0x0000005d02057824 */ /* 0x001fe200078e02ff */
[----:B-1----:R-:W-:-:S02]  /*259e0*/  IADD3 R13, P1, R6, R9, RZ ;  /* 0x00000009060d7210 */ /* 0x002fc40007f3e0ff */
[----:B--2---:R-:W-:-:S03]  /*259f0*/  LEA.HI.X.SX32 R12, R4, R0, 0x1, P2 ;  /* 0x00000000040c7211 */ /* 0x004fc600010f0eff */
[----:B------:R0:W-:Y:S01]  /*25a00*/  STL [R1+0xf78], R13 ;  /* 0x000f780d01007387 */ /* 0x0001e20000100800 */
[----:B------:R-:W-:-:S03]  /*25a10*/  IMAD R4, R2, 0x5c, RZ ;  /* 0x0000005c02047824 */ /* 0x000fc600078e02ff */
[----:B------:R1:W-:Y:S01]  /*25a20*/  STL [R1+0xf44], R12 ;  /* 0x000f440c01007387 */ /* 0x0003e20000100800 */
[----:B0-----:R-:W-:Y:S02]  /*25a30*/  IADD3 R13, P2, R5, R9, RZ ;  /* 0x00000009050d7210 */ /* 0x001fe40007f5e0ff */
[----:B-1----:R-:W-:-:S03]  /*25a40*/  LEA.HI.X.SX32 R12, R3, R0, 0x1, P3 ;  /* 0x00000000030c7211 */ /* 0x002fc600018f0eff */
        /* <DEDUP_REMOVED lines=136> */
[----:B------:R-:W-:-:S03]  /*262d0*/  IMAD.SHL.U32 R8, R2, 0x40, RZ ;  /* 0x0000004002087824 */ /* 0x000fc600078e00ff */
        /* <DEDUP_REMOVED lines=239> */
[----:B------:R-:W-:Y:S01]  /*271d0*/  IMAD.SHL.U32 R8, R2, 0x10, RZ ;  /* 0x0000001002087824 */ /* 0x000fe200078e00ff */
[-C--:B------:R-:W-:Y:S02]  /*271e0*/  LEA.HI.X.SX32 R11, R11, R0.reuse, 0x1, P0 ;  /* 0x000000000b0b7211 */ /* 0x080fe400000f0eff */
[----:B------:R1:W-:Y:S01]  /*271f0*/  STL [R1+0x11a4], R12 ;  /* 0x0011a40c01007387 */ /* 0x0003e20000100800 */
[----:B0-----:R-:W-:Y:S02]  /*27200*/  IADD3 R13, P1, R10, R9, RZ ;  /* 0x000000090a0d7210 */ /* 0x001fe40007f3e0ff */
[----:B-1----:R-:W-:-:S03]  /*27210*/  LEA.HI.X.SX32 R12, R7, R0, 0x1, P2 ;  /* 0x00000000070c7211 */ /* 0x002fc600010f0eff */
[----:B------:R0:W-:Y:S01]  /*27220*/  STL [R1+0x11e0], R13 ;  /* 0x0011e00d01007387 */ /* 0x0001e20000100800 */
[----:B------:R-:W-:Y:S01]  /*27230*/  IMAD R7, R2, 0xf, RZ ;  /* 0x0000000f02077824 */ /* 0x000fe200078e02ff */
        /* <DEDUP_REMOVED lines=24> */
[----:B------:R-:W-:Y:S02]  /*273c0*/  LEA.HI.X.SX32 R5, R5, R0, 0x1, P5 ;  /* 0x0000000005057211 */ /* 0x000fe400028f0eff */
[----:B------:R1:W-:Y:S01]  /*273d0*/  STL [R1+0x11cc], R12 ;  /* 0x0011cc0c01007387 */ /* 0x0003e20000100800 */
[----:B0-----:R-:W-:Y:S01]  /*273e0*/  IADD3 R13, P6, R4, R9, RZ ;  /* 0x00000009040d7210 */ /* 0x001fe20007fde0ff */
[----:B-1----:R-:W-:-:S04]  /*273f0*/  IMAD R12, R2, 0xa, RZ ;  /* 0x0000000a020c7824 */ /* 0x002fc800078e02ff */
[----:B------:R0:W-:Y:S01]  /*27400*/  STL [R1+0x1208], R13 ;  /* 0x0012080d01007387 */ /* 0x0001e20000100800 */
[----:B------:R-:W-:-:S03]  /*27410*/  LEA.HI.X.SX32 R4, R4, R0, 0x1, P6 ;  /* 0x0000000004047211 */ /* 0x000fc600030f0eff */
[----:B------:R1:W-:Y:S01]  /*27420*/  STL [R1+0x11d4], R11 ;  /* 0x0011d40b01007387 */ /* 0x0003e20000100800 */
[----:B0-----:R-:W-:Y:S01]  /*27430*/  IADD3 R13, P0, R3, R9, RZ ;  /* 0x00000009030d7210 */ /* 0x001fe20007f1e0ff */
[----:B-1----:R-:W-:-:S04]  /*27440*/  IMAD R11, R2, 0x9, RZ ;  /* 0x00000009020b7824 */ /* 0x002fc800078e02ff */
[----:B------:R0:W-:Y:S01]  /*27450*/  STL [R1+0x1210], R13 ;  /* 0x0012100d01007387 */ /* 0x0001e20000100800 */
[----:B------:R-:W-:-:S03]  /*27460*/  LEA.HI.X.SX32 R3, R3, R0, 0x1, P0 ;  /* 0x0000000003037211 */ /* 0x000fc600000f0eff */
[----:B------:R1:W-:Y:S01]  /*27470*/  STL [R1+0x11dc], R10 ;  /* 0x0011dc0a01007387 */ /* 0x0003e20000100800 */
[----:B0-----:R-:W-:Y:S01]  /*27480*/  IADD3 R13, P1, R12, R9, RZ ;  /* 0x000000090c0d7210 */ /* 0x001fe20007f3e0ff */
[----:B-1----:R-:W-:-:S04]  /*27490*/  IMAD.SHL.U32 R10, R2, 0x8, RZ ;  /* 0x00000008020a7824 */ /* 0x002fc800078e00ff */
        /* <DEDUP_REMOVED lines=31> */
[-C--:B------:R-:W-:Y:S02]  /*27690*/  LEA.HI.X.SX32 R5, R5, R0.reuse, 0x1, P0 ;  /* 0x0000000005057211 */ /* 0x080fe400000f0eff */
[CC--:B------:R-:W-:Y:S01]  /*276a0*/  IADD3 R11, P2, R3.reuse, R9.reuse, RZ ;  /* 0x00000009030b7210 */ /* 0x0c0fe20007f5e0ff */
[----:B------:R-:W-:Y:S03]  /*276b0*/  STL [R1+0x1214], R14 ;  /* 0x0012140e01007387 */ /* 0x000fe60000100800 */
[----:B------:R-:W-:Y:S02]  /*276c0*/  LEA.HI.X.SX32 R3, R3, R0, 0x1, P2 ;  /* 0x0000000003037211 */ /* 0x000fe400010f0eff */
[----:B0-----:R-:W-:Y:S02]  /*276d0*/  IADD3 R13, P1, R4, R9, RZ ;  /* 0x00000009040d7210 */ /* 0x001fe40007f3e0ff */
[----:B------:R-:W-:-:S02]  /*276e0*/  IADD3 R9, P3, R9, R2, RZ ;  /* 0x0000000209097210 */ /* 0x000fc40007f7e0ff */
[-C--:B------:R-:W-:Y:S01]  /*276f0*/  LEA.HI.X.SX32 R4, R4, R0.reuse, 0x1, P1 ;  /* 0x0000000004047211 */ /* 0x080fe200008f0eff */
[----:B------:R-:W-:Y:S01]  /*27700*/  STL [R1+0x1250], R13 ;  /* 0x0012500d01007387 */ /* 0x000fe20000100800 */
[----:B------:R-:W-:-:S03]  /*27710*/  LEA.HI.X.SX32 R2, R2, R0, 0x1, P3 ;  /* 0x0000000002027211 */ /* 0x000fc600018f0eff */
[----:B------:R-:W-:Y:S04]  /*27720*/  STL [R1+0x121c], R12 ;  /* 0x00121c0c01007387 */ /* 0x000fe80000100800 */
        /* <DEDUP_REMOVED lines=8> */
[----:B------:R-:W2:Y:S04]  /*277b0*/  LDL.LU R0, [R1+0x23e8] ;  /* 0x0023e80001007983 */ /* 0x000ea80000300800 */
[----:B------:R0:W-:Y:S04]  /*277c0*/  STL [R1+0x1254], R3 ;  /* 0x0012540301007387 */ /* 0x0001e80000100800 */
[----:B------:R-:W-:Y:S04]  /*277d0*/  STL [R1+0x318], RZ ;  /* 0x000318ff01007387 */ /* 0x000fe80000100800 */
        /* <DEDUP_REMOVED lines=58> */
[----:B0-----:R-:W3:Y:S04]  /*27b80*/  LDL R3, [R1+0x72c] ;  /* 0x00072c0001037983 */ /* 0x001ee80000100800 */
        /* <DEDUP_REMOVED lines=14> */
[----:B--2---:R-:W-:-:S02]  /*27c70*/  LOP3.LUT R2, R0, 0x10, RZ, 0x3c, !PT ;  /* 0x0000001000027812 */ /* 0x004fc400078e3cff */
[C---:B------:R-:W-:Y:S01]  /*27c80*/  LOP3.LUT R5, R0.reuse, 0x20, RZ, 0x3c, !PT ;  /* 0x0000002000057812 */ /* 0x040fe200078e3cff */
[----:B------:R1:W-:Y:S01]  /*27c90*/  STL [R1+0x2f8], RZ ;  /* 0x0002f8ff01007387 */ /* 0x0003e20000100800 */
[----:B------:R-:W-:-:S03]  /*27ca0*/  LOP3.LUT R4, R0, 0x30, RZ, 0x3c, !PT ;  /* 0x0000003000047812 */ /* 0x000fc600078e3cff */
        /* <DEDUP_REMOVED lines=13> */
[----:B---3--:R-:W-:-:S05]  /*27d80*/  LOP3.LUT R2, R3, 0x40, RZ, 0x3c, !PT ;  /* 0x0000004003027812 */ /* 0x008fca00078e3cff */
[----:B------:R1:W-:Y:S02]  /*27d90*/  STL [R1+0x780], R2 ;  /* 0x0007800201007387 */ /* 0x0003e40000100800 */
.L_x_2:
[----:B------:R-:W2:Y:S01]  /*27da0*/  LDL R5, [R1+0x8c0] ;  /* 0x0008c00001057983 */ /* 0x000ea20000100800 */
[----:B01----:R-:W0:Y:S03]  /*27db0*/  LDC R2, c[0x0][0x230] ;  /* 0x00008c00ff027b82 */ /* 0x003e260000000800 */
[----:B--2---:R1:W-:Y:S04]  /*27dc0*/  STL [R1+0x4f20], R5 ;  /* 0x004f200501007387 */ /* 0x0043e80000100800 */
[----:B------:R-:W2:Y:S04]  /*27dd0*/  LDL R4, [R1+0x8c4] ;  /* 0x0008c40001047983 */ /* 0x000ea80000100800 */
[----:B-1----:R-:W0:Y:S04]  /*27de0*/  LDL R5, [R1+0xde4] ;  /* 0x000de40001057983 */ /* 0x002e280000100800 */
        /* <DEDUP_REMOVED lines=66> */
[----:B------:R1:W-:Y:S04]  /*28210*/  STL [R1+0x4f1c], R9 ;  /* 0x004f1c0901007387 */ /* 0x0003e80000100800 */
        /* <DEDUP_REMOVED lines=23> */
[----:B-----5:R-:W-:Y:S04]  /*28390*/  STL [R1+0x45cc], R0 ;  /* 0x0045cc0001007387 */ /* 0x020fe80000100800 */
        /* <DEDUP_REMOVED lines=235> */
[----:B------:R-:W-:Y:S01]  /*29250*/  STL [R1+0x4d18], R0 ;  /* 0x004d180001007387 */ /* 0x000fe20000100800 */
[----:B0-----:R-:W-:-:S03]  /*29260*/  IMAD R2, R5, -0x80, R2 ;  /* 0xffffff8005027824 */ /* 0x001fc600078e0202 */
[----:B------:R-:W-:Y:S04]  /*29270*/  STL [R1+0x4d20], R0 ;  /* 0x004d200001007387 */ /* 0x000fe80000100800 */
[----:B------:R-:W-:Y:S04]  /*29280*/  STL [R1+0x4d28], R0 ;  /* 0x004d280001007387 */ /* 0x000fe80000100800 */
[----:B------:R-:W-:Y:S04]  /*29290*/  STL [R1+0x4d30], R0 ;  /* 0x004d300001007387 */ /* 0x000fe80000100800 */
[----:B------:R-:W-:Y:S04]  /*292a0*/  STL [R1+0x4d38], R0 ;  /* 0x004d380001007387 */ /* 0x000fe80000100800 */
[----:B------:R-:W2:Y:S01]  /*292b0*/  LDL.LU R5, [R1+0x4f20] ;  /* 0x004f200001057983 */ /* 0x000ea20000300800 */
[----:B------:R-:W-:-:S02]  /*292c0*/  ISETP.GT.AND P0, PT, R2, RZ, PT ;  /* 0x000000ff0200720c */ /* 0x000fc40003f04270 */
[----:B-1----:R-:W-:-:S11]  /*292d0*/  PRMT R9, RZ, 0x7610, R9 ;  /* 0x00007610ff097816 */ /* 0x002fd60000000009 */
[----:B--2---:R-:W2:Y:S01]  /*292e0*/  @P0 LDG.E.U8 R9, desc[UR6][R4.64] ;  /* 0x0000000604090981 */ /* 0x004ea2000c1e1100 */
[----:B------:R-:W-:-:S03]  /*292f0*/  ISETP.GT.AND P1, PT, R2, 0x1, PT ;  /* 0x000000010200780c */ /* 0x000fc60003f24270 */
[----:B--2---:R0:W-:Y:S04]  /*29300*/  STL [R1+0x198], R9 ;  /* 0x0001980901007387 */ /* 0x0041e80000100800 */
[----:B0-----:R-:W2:Y:S04]  /*29310*/  LDL.LU R9, [R1+0x4f1c] ;  /* 0x004f1c0001097983 */ /* 0x001ea80000300800 */
[----:B------:R-:W3:Y:S04]  /*29320*/  LDL R4, [R1+0x125c] ;  /* 0x00125c0001047983 */ /* 0x000ee80000100800 */
[----:B------:R-:W3:Y:S01]  /*29330*/  LDL R5, [R1+0x1260] ;  /* 0x0012600001057983 */ /* 0x000ee20000100800 */
[----:B------:R-:W-:-:S02]  /*29340*/  PRMT R11, RZ, 0x7610, R11 ;  /* 0x00007610ff0b7816 */ /* 0x000fc4000000000b */
[----:B---3--:R-:W-:-:S04]  /*29350*/  @P1 LOP3.LUT R5, R5, R4, RZ, 0x3c, !PT ;  /* 0x0000000405051212 */ /* 0x008fc800078e3cff */
[----:B------:R-:W-:-:S04]  /*29360*/  @P1 LOP3.LUT R4, R5, R4, RZ, 0x3c, !PT ;  /* 0x0000000405041212 */ /* 0x000fc800078e3cff */
[----:B------:R-:W-:-:S05]  /*29370*/  @P1 LOP3.LUT R5, R5, R4, RZ, 0x3c, !PT ;  /* 0x0000000405051212 */ /* 0x000fca00078e3cff */
[----:B------:R-:W3:Y:S01]  /*29380*/  @P1 LDG.E.U8 R11, desc[UR6][R4.64] ;  /* 0x00000006040b1981 */ /* 0x000ee2000c1e1100 */
[----:B------:R-:W-:-:S03]  /*29390*/  ISETP.GT.AND P2, PT, R2, 0x2, PT ;  /* 0x000000020200780c */ /* 0x000fc60003f44270 */
[----:B---3--:R0:W-:Y:S04]  /*293a0*/  STL [R1+0x194], R11 ;  /* 0x0001940b01007387 */ /* 0x0081e80000100800 */
[----:B0-----:R-:W3:Y:S04]  /*293b0*/  LDL.LU R11, [R1+0x4f18] ;  /* 0x004f1800010b7983 */ /* 0x001ee80000300800 */
[----:B------:R-:W4:Y:S04]  /*293c0*/  LDL R4, [R1+0x1254] ;  /* 0x0012540001047983 */ /* 0x000f280000100800 */
[----:B------:R-:W4:Y:S01]  /*293d0*/  LDL R5, [R1+0x1258] ;  /* 0x0012580001057983 */ /* 0x000f220000100800 */
[----:B--2---:R-:W-:-:S02]  /*293e0*/  PRMT R9, RZ, 0x7610, R9 ;  /* 0x00007610ff097816 */ /* 0x004fc40000000009 */
[----:B----4-:R-:W-:-:S04]  /*293f0*/  @P2 LOP3.LUT R5, R5, R4, RZ, 0x3c, !PT ;  /* 0x0000000405052212 */ /* 0x010fc800078e3cff */
[----:B------:R-:W-:-:S04]  /*29400*/  @P2 LOP3.LUT R4, R5, R4, RZ, 0x3c, !PT ;  /* 0x0000000405042212 */ /* 0x000fc800078e3cff */
[----:B------:R-:W-:-:S05]  /*29410*/  @P2 LOP3.LUT R5, R5, R4, RZ, 0x3c, !PT ;  /* 0x0000000405052212 */ /* 0x000fca00078e3cff */
[----:B------:R-:W2:Y:S01]  /*29420*/  @P2 LDG.E.U8 R9, desc[UR6][R4.64] ;  /* 0x0000000604092981 */ /* 0x000ea2000c1e1100 */
[----:B------:R-:W-:-:S03]  /*29430*/  ISETP.GT.AND P3, PT, R2, 0x3, PT ;  /* 0x000000030200780c */ /* 0x000fc60003f64270 */
[----:B--2---:R0:W-:Y:S04]  /*29440*/  STL [R1+0x190], R9 ;  /* 0x0001900901007387 */ /* 0x0041e80000100800 */
[----:B0-----:R-:W2:Y:S04]  /*29450*/  LDL.LU R9, [R1+0x4f14] ;  /* 0x004f140001097983 */ /* 0x001ea80000300800 */
[----:B------:R-:W4:Y:S04]  /*29460*/  LDL R4, [R1+0x124c] ;  /* 0x00124c0001047983 */ /* 0x000f280000100800 */
[----:B------:R-:W4:Y:S01]  /*29470*/  LDL R5, [R1+0x1250] ;  /* 0x0012500001057983 */ /* 0x000f220000100800 */
[----:B---3--:R-:W-:-:S02]  /*29480*/  PRMT R11, RZ, 0x7610, R11 ;  /* 0x00007610ff0b7816 */ /* 0x008fc4000000000b */
[----:B----4-:R-:W-:-:S04]  /*29490*/  @P3 LOP3.LUT R5, R5, R4, RZ, 0x3c, !PT ;  /* 0x0000000405053212 */ /* 0x010fc800078e3cff */
        /* <DEDUP_REMOVED lines=638> */
[----:B------:R-:W-:-:S02]  /*2bc80*/  PRMT R7, RZ, 0x7610, R7 ;  /* 0x00007610ff077816 */ /* 0x000fc40000000007 */
[----:B----4-:R-:W-:-:S04]  /*2bc90*/  @P3 LOP3.LUT R5, R5, R4, RZ, 0x3c, !PT ;  /* 0x0000000405053212 */ /* 0x010fc800078e3cff */
[----:B------:R-:W-:-:S04]  /*2bca0*/  @P3 LOP3.LUT R4, R5, R4, RZ, 0x3c, !PT ;  /* 0x0000000405043212 */ /* 0x000fc800078e3cff */
[----:B------:R-:W-:-:S05]  /*2bcb0*/  @P3 LOP3.LUT R5, R5, R4, RZ, 0x3c, !PT ;  /* 0x0000000405053212 */ /* 0x000fca00078e3cff */
[----:B------:R-:W4:Y:S01]  /*2bcc0*/  @P3 LDG.E.U8 R7, desc[UR6][R4.64] ;  /* 0x0000000604073981 */ /* 0x000f22000c1e1100 */
[----:B------:R-:W-:-:S03]  /*2bcd0*/  ISETP.GT.AND P0, PT, R2, 0x44, PT ;  /* 0x000000440200780c */ /* 0x000fc60003f04270 */
[----:B----4-:R0:W-:Y:S04]  /*2bce0*/  STL [R1+0x8c], R7 ;  /* 0x00008c0701007387 */ /* 0x0101e80000100800 */
[----:B0-----:R-:W4:Y:S04]  /*2bcf0*/  LDL.LU R7, [R1+0x4e10] ;  /* 0x004e100001077983 */ /* 0x001f280000300800 */
        /* <DEDUP_REMOVED lines=10> */
[----:B------:R-:W2:Y:S04]  /*2bda0*/  LDL R4, [R1+0x103c] ;  /* 0x00103c0001047983 */ /* 0x000ea80000100800 */
[----:B------:R-:W2:Y:S01]  /*2bdb0*/  LDL R5, [R1+0x1040] ;  /* 0x0010400001057983 */ /* 0x000ea20000100800 */
[----:B------:R-:W-:-:S02]  /*2bdc0*/  PRMT R26, RZ, 0x7610, R26 ;  /* 0x00007610ff1a7816 */ /* 0x000fc4000000001a */
[----:B--2---:R-:W-:-:S04]  /*2bdd0*/  @P1 LOP3.LUT R5, R5, R4, RZ, 0x3c, !PT ;  /* 0x0000000405051212 */ /* 0x004fc800078e3cff */
        /* <DEDUP_REMOVED lines=102> */
[----:B------:R0:W4:Y:S04]  /*2c440*/  @P3 LDG.E.U8 R0, desc[UR6][R4.64] ;  /* 0x0000000604003981 */ /* 0x000128000c1e1100 */
[----:B------:R-:W0:Y:S04]  /*2c450*/  LDL R4, [R1+0xfe4] ;  /* 0x000fe40001047983 */ /* 0x000e280000100800 */
[----:B------:R-:W0:Y:S01]  /*2c460*/  LDL R5, [R1+0xfe8] ;  /* 0x000fe80001057983 */ /* 0x000e220000100800 */
[----:B------:R-:W-:Y:S02]  /*2c470*/  ISETP.GT.AND P0, PT, R2, 0x50, PT ;  /* 0x000000500200780c */ /* 0x000fe40003f04270 */
[----:B------:R-:W-:-:S11]  /*2c480*/  PRMT R29, RZ, 0x7610, R29 ;  /* 0x00007610ff1d7816 */ /* 0x000fd6000000001d */
[----:B0-----:R-:W-:-:S04]  /*2c490*/  @P0 LOP3.LUT R5, R5, R4, RZ, 0x3c, !PT ;  /* 0x0000000405050212 */ /* 0x001fc800078e3cff */
[----:B------:R-:W-:-:S04]  /*2c4a0*/  @P0 LOP3.LUT R4, R5, R4, RZ, 0x3c, !PT ;  /* 0x0000000405040212 */ /* 0x000fc800078e3cff */
[----:B------:R-:W-:-:S05]  /*2c4b0*/  @P0 LOP3.LUT R5, R5, R4, RZ, 0x3c, !PT ;  /* 0x0000000405050212 */ /* 0x000fca00078e3cff */
[----:B------:R-:W3:Y:S04]  /*2c4c0*/  @P0 LDG.E.U8 R29, desc[UR6][R4.64] ;  /* 0x00000006041d0981 */ /* 0x000ee8000c1e1100 */
[----:B----4-:R-:W-:Y:S01]  /*2c4d0*/  STL [R1+0x4d3c], R0 ;  /* 0x004d3c0001007387 */ /* 0x010fe20000100800 */
[----:B------:R-:W-:-:S03]  /*2c4e0*/  ISETP.GT.AND P1, PT, R2, 0x51, PT ;  /* 0x000000510200780c */ /* 0x000fc60003f24270 */
[----:B---3--:R0:W-:Y:S04]  /*2c4f0*/  STL [R1+0x58], R29 ;  /* 0x0000581d01007387 */ /* 0x0081e80000100800 */
[----:B0-----:R-:W3:Y:S04]  /*2c500*/  LDL.LU R29, [R1+0x4de0] ;  /* 0x004de000011d7983 */ /* 0x001ee80000300800 */
        /* <DEDUP_REMOVED lines=10> */
[----:B------:R-:W2:Y:S04]  /*2c5b0*/  LDL R4, [R1+0xfd4] ;  /* 0x000fd40001047983 */ /* 0x000ea80000100800 */
[----:B------:R-:W2:Y:S01]  /*2c5c0*/  LDL R5, [R1+0xfd8] ;  /* 0x000fd80001057983 */ /* 0x000ea20000100800 */
[----:B------:R-:W-:-:S02]  /*2c5d0*/  PRMT R11, RZ, 0x7610, R11 ;  /* 0x00007610ff0b7816 */ /* 0x000fc4000000000b */
[----:B--2---:R-:W-:-:S04]  /*2c5e0*/  @P2 LOP3.LUT R5, R5, R4, RZ, 0x3c, !PT ;  /* 0x0000000405052212 */ /* 0x004fc800078e3cff */
[----:B------:R-:W-:-:S04]  /*2c5f0*/  @P2 LOP3.LUT R4, R5, R4, RZ, 0x3c, !PT ;  /* 0x0000000405042212 */ /* 0x000fc800078e3cff */
[----:B------:R-:W-:-:S05]  /*2c600*/  @P2 LOP3.LUT R5, R5, R4, RZ, 0x3c, !PT ;  /* 0x0000000405052212 */ /* 0x000fca00078e3cff */
[----:B------:R0:W2:Y:S04]  /*2c610*/  @P2 LDG.E.U8 R11, desc[UR6][R4.64] ;  /* 0x00000006040b2981 */ /* 0x0000a8000c1e1100 */
        /* <DEDUP_REMOVED lines=8> */
[----:B--2---:R0:W-:Y:S04]  /*2c6a0*/  STL [R1+0x50], R11 ;  /* 0x0000500b01007387 */ /* 0x0041e80000100800 */
[----:B0-----:R-:W2:Y:S04]  /*2c6b0*/  LDL R11, [R1+0xfb0] ;  /* 0x000fb000010b7983 */ /* 0x001ea80000100800 */
[----:B---3--:R0:W-:Y:S04]  /*2c6c0*/  STL [R1+0x4c], R27 ;  /* 0x00004c1b01007387 */ /* 0x0081e80000100800 */
[----:B0-----:R-:W3:Y:S04]  /*2c6d0*/  LDL.LU R27, [R1+0x4dd8] ;  /* 0x004dd800011b7983 */ /* 0x001ee80000300800 */
[----:B------:R-:W4:Y:S04]  /*2c6e0*/  LDL R4, [R1+0xfc4] ;  /* 0x000fc40001047983 */ /* 0x000f280000100800 */
[----:B------:R-:W4:Y:S01]  /*2c6f0*/  LDL R5, [R1+0xfc8] ;  /* 0x000fc80001057983 */ /* 0x000f220000100800 */
[----:B------:R-:W-:-:S02]  /*2c700*/  ISETP.GT.AND P0, PT, R2, 0x54, PT ;  /* 0x000000540200780c */ /* 0x000fc40003f04270 */
[----:B------:R-:W-:-:S11]  /*2c710*/  PRMT R22, RZ, 0x7610, R22 ;  /* 0x00007610ff167816 */ /* 0x000fd60000000016 */
        /* <DEDUP_REMOVED lines=24> */
[----:B------:R-:W-:Y:S02]  /*2c8a0*/  ISETP.GT.AND P3, PT, R2, 0x57, PT ;  /* 0x000000570200780c */ /* 0x000fe40003f64270 */
[----:B------:R-:W-:Y:S01]  /*2c8b0*/  PRMT R19, RZ, 0x7610, R19 ;  /* 0x00007610ff137816 */ /* 0x000fe20000000013 */
[----:B---3--:R0:W-:Y:S04]  /*2c8c0*/  STL [R1+0x40], R18 ;  /* 0x0000401201007387 */ /* 0x0081e80000100800 */
[----:B0-----:R-:W3:Y:S04]  /*2c8d0*/  LDL.LU R18, [R1+0x4dcc] ;  /* 0x004dcc0001127983 */ /* 0x001ee80000300800 */
[----:B------:R-:W4:Y:S02]  /*2c8e0*/  LDL R5, [R1+0xfac] ;  /* 0x000fac0001057983 */ /* 0x000f240000100800 */
[----:B------:R-:W-:-:S02]  /*2c8f0*/  @P3 IMAD.MOV.U32 R4, RZ, RZ, R11 ;  /* 0x000000ffff043224 */ /* 0x000fc400078e000b */
[----:B------:R-:W2:Y:S04]  /*2c900*/  LDL R11, [R1+0xf90] ;  /* 0x000f9000010b7983 */ /* 0x000ea80000100800 */
[----:B----4-:R-:W4:Y:S01]  /*2c910*/  @P3 LDG.E.U8 R19, desc[UR6][R4.64] ;  /* 0x0000000604133981 */ /* 0x010f22000c1e1100 */
        /* <DEDUP_REMOVED lines=27> */
[----:B------:R-:W4:Y:S04]  /*2cad0*/  @P2 LDG.E.U8 R23, desc[UR6][R4.64] ;  /* 0x0000000604172981 */ /* 0x000f28000c1e1100 */
[----:B--2---:R0:W-:Y:S04]  /*2cae0*/  STL [R1+0x34], R9 ;  /* 0x0000340901007387 */ /* 0x0041e80000100800 */
[----:B0-----:R-:W2:Y:S01]  /*2caf0*/  LDL R9, [R1+0xf80] ;  /* 0x000f800001097983 */ /* 0x001ea20000100800 */
[----:B------:R-:W-:-:S03]  /*2cb00*/  ISETP.GT.AND P3, PT, R2, 0x5b, PT ;  /* 0x0000005b0200780c */ /* 0x000fc60003f64270 */
[----:B----4-:R0:W-:Y:S04]  /*2cb10*/  STL [R1+0x30], R23 ;  /* 0x0000301701007387 */ /* 0x0101e80000100800 */
[----:B0-----:R-:W4:Y:S04]  /*2cb20*/  LDL.LU R23, [R1+0x4dc0] ;  /* 0x004dc00001177983 */ /* 0x001f280000300800 */
[----:B------:R-:W3:Y:S01]  /*2cb30*/  LDL R5, [R1+0xf8c] ;  /* 0x000f8c0001057983 */ /* 0x000ee20000100800 */
[----:B------:R-:W-:Y:S01]  /*2cb40*/  PRMT R0, RZ, 0x7610, R0 ;  /* 0x00007610ff007816 */ /* 0x000fe20000000000 */
[----:B------:R-:W-:Y:S01]  /*2cb50*/  @P3 IMAD.MOV.U32 R4, RZ, RZ, R11 ;  /* 0x000000ffff043224 */ /* 0x000fe200078e000b */
[----:B------:R-:W-:Y:S01]  /*2cb60*/  ISETP.GT.AND P0, PT, R2, 0x5c, PT ;  /* 0x0000005c0200780c */ /* 0x000fe20003f04270 */
[----:B------:R-:W4:Y:S04]  /*2cb70*/  LDL R11, [R1+0xf60] ;  /* 0x000f6000010b7983 */ /* 0x000f280000100800 */
[----:B---3--:R-:W3:Y:S04]  /*2cb80*/  @P3 LDG.E.U8 R0, desc[UR6][R4.64] ;  /* 0x0000000604003981 */ /* 0x008ee8000c1e1100 */
[----:B------:R-:W2:Y:S04]  /*2cb90*/  LDL R4, [R1+0xf84] ;  /* 0x000f840001047983 */ /* 0x000ea80000100800 */
[----:B------:R-:W2:Y:S01]  /*2cba0*/  LDL R5, [R1+0xf88] ;  /* 0x000f880001057983 */ /* 0x000ea20000100800 */
[----:B------:R-:W-:-:S02]  /*2cbb0*/  PRMT R7, RZ, 0x7610, R7 ;  /* 0x00007610ff077816 */ /* 0x000fc40000000007 */
[----:B------:R-:W-:Y:S01]  /*2cbc0*/  ISETP.GT.AND P1, PT, R2, 0x5d, PT ;  /* 0x0000005d0200780c */ /* 0x000fe20003f24270 */
[----:B---3--:R-:W-:Y:S01]  /*2cbd0*/  STL [R1+0x4d90], R0 ;  /* 0x004d900001007387 */ /* 0x008fe20000100800 */
[----:B--2---:R-:W-:-:S04]  /*2cbe0*/  @P0 LOP3.LUT R5, R5, R4, RZ, 0x3c, !PT ;  /* 0x0000000405050212 */ /* 0x004fc800078e3cff */
[----:B------:R-:W-:-:S04]  /*2cbf0*/  @P0 LOP3.LUT R4, R5, R4, RZ, 0x3c, !PT ;  /* 0x0000000405040212 */ /* 0x000fc800078e3cff */
[----:B------:R-:W-:-:S05]  /*2cc00*/  @P0 LOP3.LUT R5, R5, R4, RZ, 0x3c, !PT ;  /* 0x0000000405050212 */ /* 0x000fca00078e3cff */
[----:B------:R0:W2:Y:S04]  /*2cc10*/  @P0 LDG.E.U8 R7, desc[UR6][R4.64] ;  /* 0x0000000604070981 */ /* 0x0000a8000c1e1100 */
[----:B------:R-:W3:Y:S01]  /*2cc20*/  LDL R5, [R1+0xf7c] ;  /* 0x000f7c0001057983 */ /* 0x000ee20000100800 */
[----:B------:R-:W-:Y:S01]  /*2cc30*/  PRMT R8, RZ, 0x7610, R8 ;  /* 0x00007610ff087816 */ /* 0x000fe20000000008 */
[----:B0-----:R-:W-:Y:S02]  /*2cc40*/  @P1 IMAD.MOV.U32 R4, RZ, RZ, R9 ;  /* 0x000000ffff041224 */ /* 0x001fe400078e0009 */
[----:B--2---:R0:W-:Y:S01]  /*2cc50*/  STL [R1+0x28], R7 ;  /* 0x0000280701007387 */ /* 0x0041e20000100800 */
[----:B------:R-:W-:Y:S02]  /*2cc60*/  ISETP.GT.AND P2, PT, R2, 0x60, PT ;  /* 0x000000600200780c */ /* 0x000fe40003f44270 */
[----:B------:R-:W-:Y:S01]  /*2cc70*/  PRMT R24, RZ, 0x7610, R24 ;  /* 0x00007610ff187816 */ /* 0x000fe20000000018 */
[----:B------:R-:W2:Y:S04]  /*2cc80*/  LDL R9, [R1+0xedc] ;  /* 0x000edc0001097983 */ /* 0x000ea80000100800 */
[----:B---3--:R1:W3:Y:S04]  /*2cc90*/  @P1 LDG.E.U8 R8, desc[UR6][R4.64] ;  /* 0x0000000604081981 */ /* 0x0082e8000c1e1100 */
[----:B0-----:R-:W2:Y:S04]  /*2cca0*/  LDL R7, [R1+0xee8] ;  /* 0x000ee80001077983 */ /* 0x001ea80000100800 */
[----:B------:R-:W1:Y:S04]  /*2ccb0*/  LDL R4, [R1+0xf64] ;  /* 0x000f640001047983 */ /* 0x000e680000100800 */
[----:B------:R-:W1:Y:S02]  /*2ccc0*/  LDL R5, [R1+0xf68] ;  /* 0x000f680001057983 */ /* 0x000e640000100800 */
[----:B-1----:R-:W-:-:S04]  /*2ccd0*/  @P2 LOP3.LUT R5, R5, R4, RZ, 0x3c, !PT ;  /* 0x0000000405052212 */ /* 0x002fc800078e3cff */
[----:B------:R-:W-:-:S04]  /*2cce0*/  @P2 LOP3.LUT R4, R5, R4, RZ, 0x3c, !PT ;  /* 0x0000000405042212 */ /* 0x000fc800078e3cff */
[----:B------:R-:W-:-:S05]  /*2ccf0*/  @P2 LOP3.LUT R5, R5, R4, RZ, 0x3c, !PT ;  /* 0x0000000405052212 */ /* 0x000fca00078e3cff */
[----:B------:R-:W4:Y:S04]  /*2cd00*/  @P2 LDG.E.U8 R24, desc[UR6][R4.64] ;  /* 0x0000000604182981 */ /* 0x000f28000c1e1100 */
[----:B---3--:R0:W-:Y:S04]  /*2cd10*/  STL [R1+0x24], R8 ;  /* 0x0000240801007387 */ /* 0x0081e80000100800 */
[----:B0-----:R-:W3:Y:S01]  /*2cd20*/  LDL R8, [R1+0xee0] ;  /* 0x000ee00001087983 */ /* 0x001ee20000100800 */
[----:B------:R-:W-:-:S03]  /*2cd30*/  ISETP.GT.AND P3, PT, R2, 0x61, PT ;  /* 0x000000610200780c */ /* 0x000fc60003f64270 */
[----:B----4-:R0:W-:Y:S04]  /*2cd40*/  STL [R1+0x20], R24 ;  /* 0x0000201801007387 */ /* 0x0101e80000100800 */
[----:B0-----:R-:W4:Y:S04]  /*2cd50*/  LDL.LU R24, [R1+0x4dbc] ;  /* 0x004dbc0001187983 */ /* 0x001f280000300800 */
[----:B------:R-:W2:Y:S01]  /*2cd60*/  LDL R5, [R1+0xf5c] ;  /* 0x000f5c0001057983 */ /* 0x000ea20000100800 */
[----:B------:R-:W-:Y:S01]  /*2cd70*/  PRMT R25, RZ, 0x7610, R25 ;  /* 0x00007610ff197816 */ /* 0x000fe20000000019 */
[----:B------:R-:W-:-:S02]  /*2cd80*/  @P3 IMAD.MOV.U32 R4, RZ, RZ, R11 ;  /* 0x000000ffff043224 */ /* 0x000fc400078e000b */
[----:B------:R-:W4:Y:S04]  /*2cd90*/  LDL R11, [R1+0xf58] ;  /* 0x000f5800010b7983 */ /* 0x000f280000100800 */
[----:B--2---:R-:W2:Y:S01]  /*2cda0*/  @P3 LDG.E.U8 R25, desc[UR6][R4.64] ;  /* 0x0000000604193981 */ /* 0x004ea2000c1e1100 */
[C---:B------:R-:W-:Y:S02]  /*2cdb0*/  ISETP.GT.AND P4, PT, R2.reuse, 0x70, PT ;  /* 0x000000700200780c */ /* 0x040fe40003f84270 */
[----:B------:R-:W-:Y:S01]  /*2cdc0*/  PRMT R26, RZ, 0x7610, R26 ;  /* 0x00007610ff1a7816 */ /* 0x000fe2000000001a */
[----:B--2---:R0:W-:Y:S04]  /*2cdd0*/  STL [R1+0x1c], R25 ;  /* 0x00001c1901007387 */ /* 0x0041e80000100800 */
[----:B0-----:R-:W2:Y:S04]  /*2cde0*/  LDL.LU R25, [R1+0x4db8] ;  /* 0x004db80001197983 */ /* 0x001ea80000300800 */
[----:B------:R-:W3:Y:S02]  /*2cdf0*/  LDL R5, [R1+0xee4] ;  /* 0x000ee40001057983 */ /* 0x000ee40000100800 */
[----:B------:R-:W-:Y:S01]  /*2ce00*/  @P4 IMAD.MOV.U32 R4, RZ, RZ, R7 ;  /* 0x000000ffff044224 */ /* 0x000fe200078e0007 */
[----:B------:R-:W-:Y:S01]  /*2ce10*/  ISETP.GT.AND P5, PT, R2, 0x71, PT ;  /* 0x000000710200780c */ /* 0x000fe20003fa4270 */
[----:B------:R-:W2:Y:S04]  /*2ce20*/  LDL R7, [R1+0xf50] ;  /* 0x000f500001077983 */ /* 0x000ea80000100800 */
[----:B---3--:R0:W3:Y:S01]  /*2ce30*/  @P4 LDG.E.U8 R26, desc[UR6][R4.64] ;  /* 0x00000006041a4981 */ /* 0x0080e2000c1e1100 */
[----:B------:R-:W-:-:S07]  /*2ce40*/  PRMT R17, RZ, 0x7610, R17 ;  /* 0x00007610ff117816 */ /* 0x000fce0000000011 */
[----:B0-----:R-:W-:Y:S02]  /*2ce50*/  @P5 IMAD.MOV.U32 R4, RZ, RZ, R8 ;  /* 0x000000ffff045224 */ /* 0x001fe400078e0008 */
[----:B------:R-:W-:-:S05]  /*2ce60*/  @P5 IMAD.MOV.U32 R5, RZ, RZ, R9 ;  /* 0x000000ffff055224 */ /* 0x000fca00078e0009 */
[----:B------:R4:W2:Y:S04]  /*2ce70*/  @P5 LDG.E.U8 R17, desc[UR6][R4.64] ;  /* 0x0000000604115981 */ /* 0x0008a8000c1e1100 */
[----:B---3--:R0:W-:Y:S01]  /*2ce80*/  STL [R1+0x4db0], R26 ;  /* 0x004db01a01007387 */ /* 0x0081e20000100800 */
[----:B------:R-:W-:Y:S02]  /*2ce90*/  ISETP.GT.AND P0, PT, R2, 0x62, PT ;  /* 0x000000620200780c */ /* 0x000fe40003f04270 */
[----:B------:R-:W-:Y:S01]  /*2cea0*/  PRMT R10, RZ, 0x7610, R10 ;  /* 0x00007610ff0a7816 */ /* 0x000fe2000000000a */
[----:B------:R-:W3:Y:S04]  /*2ceb0*/  LDL R9, [R1+0xed4] ;  /* 0x000ed40001097983 */ /* 0x000ee80000100800 */
[----:B------:R-:W3:Y:S04]  /*2cec0*/  LDL R8, [R1+0xed8] ;  /* 0x000ed80001087983 */ /* 0x000ee80000100800 */
[----:B0-----:R-:W3:Y:S02]  /*2ced0*/  LDL R26, [R1+0xf54] ;  /* 0x000f5400011a7983 */ /* 0x001ee40000100800 */
[----:B----4-:R-:W-:-:S02]  /*2cee0*/  @P0 IMAD.MOV.U32 R4, RZ, RZ, R11 ;  /* 0x000000ffff040224 */ /* 0x010fc400078e000b */
[----:B--2---:R0:W-:Y:S01]  /*2cef0*/  STL [R1+0x4db4], R17 ;  /* 0x004db41101007387 */ /* 0x0041e20000100800 */
[----:B------:R-:W-:Y:S02]  /*2cf00*/  ISETP.GT.AND P1, PT, R2, 0x63, PT ;  /* 0x000000630200780c */ /* 0x000fe40003f24270 */
[----:B------:R-:W-:Y:S01]  /*2cf10*/  PRMT R6, RZ, 0x7610, R6 ;  /* 0x00007610ff067816 */ /* 0x000fe20000000006 */
[----:B------:R-:W2:Y:S04]  /*2cf20*/  LDL R11, [R1+0xf44] ;  /* 0x000f4400010b7983 */ /* 0x000ea80000100800 */
[----:B0-----:R-:W4:Y:S01]  /*2cf30*/  LDL R17, [R1+0xed0] ;  /* 0x000ed00001117983 */ /* 0x001f220000100800 */
[----:B---3--:R-:W-:-:S03]  /*2cf40*/  @P0 IMAD.MOV.U32 R5, RZ, RZ, R26 ;  /* 0x000000ffff050224 */ /* 0x008fc600078e001a */
[----:B------:R-:W3:Y:S04]  /*2cf50*/  LDL R26, [R1+0xecc] ;  /* 0x000ecc00011a7983 */ /* 0x000ee80000100800 */
[----:B------:R0:W2:Y:S04]  /*2cf60*/  @P0 LDG.E.U8 R10, desc[UR6][R4.64] ;  /* 0x00000006040a0981 */ /* 0x0000a8000c1e1100 */
[----:B------:R-:W4:Y:S01]  /*2cf70*/  LDL R5, [R1+0xf4c] ;  /* 0x000f4c0001057983 */ /* 0x000f220000100800 */
[----:B0-----:R-:W-:-:S05]  /*2cf80*/  @P1 IMAD.MOV.U32 R4, RZ, RZ, R7 ;  /* 0x000000ffff041224 */ /* 0x001fca00078e0007 */
[----:B----4-:R-:W4:Y:S04]  /*2cf90*/  @P1 LDG.E.U8 R6, desc[UR6][R4.64] ;  /* 0x0000000604061981 */ /* 0x010f28000c1e1100 */
[----:B--2---:R0:W-:Y:S04]  /*2cfa0*/  STL [R1+0x18], R10 ;  /* 0x0000180a01007387 */ /* 0x0041e80000100800 */
[----:B------:R-:W2:Y:S04]  /*2cfb0*/  LDL R7, [R1+0xf3c] ;  /* 0x000f3c0001077983 */ /* 0x000ea80000100800 */
[----:B0-----:R-:W2:Y:S01]  /*2cfc0*/  LDL R10, [R1+0xf48] ;  /* 0x000f4800010a7983 */ /* 0x001ea20000100800 */
[----:B------:R-:W-:-:S02]  /*2cfd0*/  ISETP.GT.AND P2, PT, R2, 0x72, PT ;  /* 0x000000720200780c */ /* 0x000fc40003f44270 */
[----:B------:R-:W-:Y:S02]  /*2cfe0*/  ISETP.GT.AND P3, PT, R2, 0x73, PT ;  /* 0x000000730200780c */ /* 0x000fe40003f64270 */
[----:B------:R-:W-:Y:S01]  /*2cff0*/  PRMT R16, RZ, 0x7610, R16 ;  /* 0x00007610ff107816 */ /* 0x000fe20000000010 */
[----:B----4-:R0:W-:Y:S04]  /*2d000*/  STL [R1+0x14], R6 ;  /* 0x0000140601007387 */ /* 0x0101e80000100800 */
[----:B0-----:R-:W4:Y:S04]  /*2d010*/  LDL R6, [R1+0xf40] ;  /* 0x000f400001067983 */ /* 0x001f280000100800 */
[----:B------:R-:W-:-:S02]  /*2d020*/  @P2 IMAD.MOV.U32 R4, RZ, RZ, R8 ;  /* 0x000000ffff042224 */ /* 0x000fc400078e0008 */
[----:B------:R-:W-:Y:S01]  /*2d030*/  @P2 IMAD.MOV.U32 R5, RZ, RZ, R9 ;  /* 0x000000ffff052224 */ /* 0x000fe200078e0009 */
[----:B------:R-:W4:Y:S04]  /*2d040*/  LDL R8, [R1+0xec8] ;  /* 0x000ec80001087983 */ /* 0x000f280000100800 */
[----:B------:R-:W4:Y:S01]  /*2d050*/  LDL R9, [R1+0xec4] ;  /* 0x000ec40001097983 */ /* 0x000f220000100800 */
[C---:B------:R-:W-:Y:S02]  /*2d060*/  ISETP.GT.AND P0, PT, R2.reuse, 0x64, PT ;  /* 0x000000640200780c */ /* 0x040fe40003f04270 */
[----:B------:R-:W-:Y:S01]  /*2d070*/  PRMT R3, RZ, 0x7610, R3 ;  /* 0x00007610ff037816 */ /* 0x000fe20000000003 */
[----:B------:R0:W4:Y:S01]  /*2d080*/  @P2 LDG.E.U8 R16, desc[UR6][R4.64] ;  /* 0x0000000604102981 */ /* 0x000122000c1e1100 */
[----:B------:R-:W-:-:S02]  /*2d090*/  ISETP.GT.AND P1, PT, R2, 0x65, PT ;  /* 0x000000650200780c */ /* 0x000fc40003f24270 */
[----:B------:R-:W-:Y:S01]  /*2d0a0*/  PRMT R15, RZ, 0x7610, R15 ;  /* 0x00007610ff0f7816 */ /* 0x000fe2000000000f */
[----:B0-----:R-:W-:Y:S02]  /*2d0b0*/  @P3 IMAD.MOV.U32 R4, RZ, RZ, R17 ;  /* 0x000000ffff043224 */ /* 0x001fe400078e0011 */
[----:B---3--:R-:W-:Y:S01]  /*2d0c0*/  @P3 IMAD.MOV.U32 R5, RZ, RZ, R26 ;  /* 0x000000ffff053224 */ /* 0x008fe200078e001a */
[----:B------:R-:W-:-:S04]  /*2d0d0*/  PRMT R12, RZ, 0x7610, R12 ;  /* 0x00007610ff0c7816 */ /* 0x000fc8000000000c */
[----:B------:R2:W3:Y:S02]  /*2d0e0*/  @P3 LDG.E.U8 R3, desc[UR6][R4.64] ;  /* 0x0000000604033981 */ /* 0x0004e4000c1e1100 */
[----:B--2---:R-:W-:Y:S02]  /*2d0f0*/  @P0 IMAD.MOV.U32 R4, RZ, RZ, R10 ;  /* 0x000000ffff040224 */ /* 0x004fe400078e000a */
[----:B------:R-:W-:Y:S01]  /*2d100*/  @P0 IMAD.MOV.U32 R5, RZ, RZ, R11 ;  /* 0x000000ffff050224 */ /* 0x000fe200078e000b */
[----:B------:R-:W-:Y:S01]  /*2d110*/  ISETP.GT.AND P2, PT, R2, 0x74, PT ;  /* 0x000000740200780c */ /* 0x000fe20003f44270 */
[----:B------:R-:W2:Y:S04]  /*2d120*/  LDL R11, [R1+0xebc] ;  /* 0x000ebc00010b7983 */ /* 0x000ea80000100800 */
[----:B------:R0:W3:Y:S04]  /*2d130*/  @P0 LDG.E.U8 R15, desc[UR6][R4.64] ;  /* 0x00000006040f0981 */ /* 0x0000e8000c1e1100 */
[----:B------:R-:W2:Y:S04]  /*2d140*/  LDL R10, [R1+0xec0] ;  /* 0x000ec000010a7983 */ /* 0x000ea80000100800 */
[----:B----4-:R1:W4:Y:S01]  /*2d150*/  @P1 LDG.E.U8 R12, desc[UR6][R6.64] ;  /* 0x00000006060c1981 */ /* 0x010322000c1e1100 */
[----:B0-----:R-:W-:Y:S01]  /*2d160*/  PRMT R4, RZ, 0x7610, R4 ;  /* 0x00007610ff047816 */ /* 0x001fe20000000004 */
[----:B-1----:R-:W-:-:S02]  /*2d170*/  @P2 IMAD.MOV.U32 R6, RZ, RZ, R8 ;  /* 0x000000ffff062224 */ /* 0x002fc400078e0008 */
[----:B------:R-:W-:-:S05]  /*2d180*/  @P2 IMAD.MOV.U32 R7, RZ, RZ, R9 ;  /* 0x000000ffff072224 */ /* 0x000fca00078e0009 */
[----:B------:R-:W2:Y:S04]  /*2d190*/  @P2 LDG.E.U8 R4, desc[UR6][R6.64] ;  /* 0x0000000606042981 */ /* 0x000ea8000c1e1100 */
[----:B---3--:R0:W-:Y:S04]  /*2d1a0*/  STL [R1+0x10], R15 ;  /* 0x0000100f01007387 */ /* 0x0081e80000100800 */
[----:B0-----:R-:W3:Y:S04]  /*2d1b0*/  LDL R15, [R1+0xf34] ;  /* 0x000f3400010f7983 */ /* 0x001ee80000100800 */
[----:B----4-:R0:W-:Y:S04]  /*2d1c0*/  STL [R1+0xc], R12 ;  /* 0x00000c0c01007387 */ /* 0x0101e80000100800 */
[----:B------:R-:W4:Y:S04]  /*2d1d0*/  LDL R9, [R1+0xf2c] ;  /* 0x000f2c0001097983 */ /* 0x000f280000100800 */
[----:B------:R-:W4:Y:S01]  /*2d1e0*/  LDL R8, [R1+0xf30] ;  /* 0x000f300001087983 */ /* 0x000f220000100800 */
[----:B------:R-:W-:-:S03]  /*2d1f0*/  ISETP.GT.AND P3, PT, R2, 0x75, PT ;  /* 0x000000750200780c */ /* 0x000fc60003f64270 */
[----:B0-----:R-:W3:Y:S01]  /*2d200*/  LDL R12, [R1+0xf38] ;  /* 0x000f3800010c7983 */ /* 0x001ee20000100800 */
[----:B------:R-:W-:-:S03]  /*2d210*/  PRMT R5, RZ, 0x7610, R5 ;  /* 0x00007610ff057816 */ /* 0x000fc60000000005 */
[----:B--2---:R0:W-:Y:S06]  /*2d220*/  STL [R1+0x4d98], R4 ;  /* 0x004d980401007387 */ /* 0x0041ec0000100800 */
[----:B------:R-:W-:Y:S02]  /*2d230*/  @P3 IMAD.MOV.U32 R6, RZ, RZ, R10 ;  /* 0x000000ffff063224 */ /* 0x000fe400078e000a */
[----:B------:R-:W-:Y:S01]  /*2d240*/  @P3 IMAD.MOV.U32 R7, RZ, RZ, R11 ;  /* 0x000000ffff073224 */ /* 0x000fe200078e000b */
[----:B------:R-:W2:Y:S04]  /*2d250*/  LDL R10, [R1+0xeb8] ;  /* 0x000eb800010a7983 */ /* 0x000ea80000100800 */
[----:B------:R-:W2:Y:S04]  /*2d260*/  LDL R11, [R1+0xeb4] ;  /* 0x000eb400010b7983 */ /* 0x000ea80000100800 */
[----:B------:R3:W2:Y:S01]  /*2d270*/  @P3 LDG.E.U8 R5, desc[UR6][R6.64] ;  /* 0x0000000606053981 */ /* 0x0006a2000c1e1100 */
[----:B------:R-:W-:-:S02]  /*2d280*/  ISETP.GT.AND P1, PT, R2, 0x67, PT ;  /* 0x000000670200780c */ /* 0x000fc40003f24270 */
[----:B------:R-:W-:Y:S02]  /*2d290*/  PRMT R13, RZ, 0x7610, R13 ;  /* 0x00007610ff0d7816 */ /* 0x000fe4000000000d */
[C---:B------:R-:W-:Y:S02]  /*2d2a0*/  ISETP.GT.AND P0, PT, R2.reuse, 0x66, PT ;  /* 0x000000660200780c */ /* 0x040fe40003f04270 */
[----:B------:R-:W-:-:S07]  /*2d2b0*/  ISETP.GT.AND P2, PT, R2, 0x76, PT ;  /* 0x000000760200780c */ /* 0x000fce0003f44270 */
[----:B----4-:R2:W4:Y:S01]  /*2d2c0*/  @P1 LDG.E.U8 R13, desc[UR6][R8.64] ;  /* 0x00000006080d1981 */ /* 0x010522000c1e1100 */
[----:B------:R-:W-:-:S03]  /*2d2d0*/  PRMT R14, RZ, 0x7610, R14 ;  /* 0x00007610ff0e7816 */ /* 0x000fc6000000000e */
[----:B---3--:R-:W-:Y:S02]  /*2d2e0*/  @P0 IMAD.MOV.U32 R7, RZ, RZ, R15 ;  /* 0x000000ffff070224 */ /* 0x008fe400078e000f */
[----:B------:R-:W-:-:S05]  /*2d2f0*/  @P0 IMAD.MOV.U32 R6, RZ, RZ, R12 ;  /* 0x000000ffff060224 */ /* 0x000fca00078e000c */
[----:B------:R1:W3:Y:S01]  /*2d300*/  @P0 LDG.E.U8 R14, desc[UR6][R6.64] ;  /* 0x00000006060e0981 */ /* 0x0002e2000c1e1100 */
[----:B--2---:R-:W-:Y:S01]  /*2d310*/  @P2 IMAD.MOV.U32 R8, RZ, RZ, R10 ;  /* 0x000000ffff082224 */ /* 0x004fe200078e000a */
[----:B-1----:R-:W-:Y:S01]  /*2d320*/  PRMT R6, RZ, 0x7610, R6 ;  /* 0x00007610ff067816 */ /* 0x002fe20000000006 */
[----:B------:R-:W-:Y:S01]  /*2d330*/  @P2 IMAD.MOV.U32 R9, RZ, RZ, R11 ;  /* 0x000000ffff092224 */ /* 0x000fe200078e000b */
[----:B------:R1:W-:Y:S04]  /*2d340*/  STL [R1+0x4d9c], R5 ;  /* 0x004d9c0501007387 */ /* 0x0003e80000100800 */
[----:B------:R-:W2:Y:S04]  /*2d350*/  LDL R12, [R1+0xeac] ;  /* 0x000eac00010c7983 */ /* 0x000ea80000100800 */
[----:B0-----:R-:W3:Y:S04]  /*2d360*/  LDL R4, [R1+0xeb0] ;  /* 0x000eb00001047983 */ /* 0x001ee80000100800 */
[----:B------:R2:W3:Y:S04]  /*2d370*/  @P2 LDG.E.U8 R6, desc[UR6][R8.64] ;  /* 0x0000000608062981 */ /* 0x0004e8000c1e1100 */
[----:B-1----:R-:W3:Y:S04]  /*2d380*/  LDL R5, [R1+0xf28] ;  /* 0x000f280001057983 */ /* 0x002ee80000100800 */
[----:B----4-:R0:W-:Y:S04]  /*2d390*/  STL [R1+0x4], R13 ;  /* 0x0000040d01007387 */ /* 0x0101e80000100800 */
[----:B------:R-:W4:Y:S04]  /*2d3a0*/  LDL R11, [R1+0xf1c] ;  /* 0x000f1c00010b7983 */ /* 0x000f280000100800 */
[----:B------:R-:W4:Y:S04]  /*2d3b0*/  LDL R10, [R1+0xf20] ;  /* 0x000f2000010a7983 */ /* 0x000f280000100800 */
[----:B0-----:R-:W4:Y:S01]  /*2d3c0*/  LDL R13, [R1+0xf24] ;  /* 0x000f2400010d7983 */ /* 0x001f220000100800 */
[----:B------:R-:W-:-:S02]  /*2d3d0*/  ISETP.GT.AND P3, PT, R2, 0x77, PT ;  /* 0x000000770200780c */ /* 0x000fc40003f64270 */
[----:B------:R-:W-:Y:S02]  /*2d3e0*/  PRMT R7, RZ, 0x7610, R7 ;  /* 0x00007610ff077816 */ /* 0x000fe40000000007 */
[----:B------:R-:W-:-:S09]  /*2d3f0*/  ISETP.GT.AND P0, PT, R2, 0x68, PT ;  /* 0x000000680200780c */ /* 0x000fd20003f04270 */
[----:B--2---:R-:W-:Y:S02]  /*2d400*/  @P3 IMAD.MOV.U32 R9, RZ, RZ, R12 ;  /* 0x000000ffff093224 */ /* 0x004fe400078e000c */
[----:B---3--:R-:W-:Y:S01]  /*2d410*/  @P3 IMAD.MOV.U32 R8, RZ, RZ, R4 ;  /* 0x000000ffff083224 */ /* 0x008fe200078e0004 */
[----:B------:R0:W-:Y:S04]  /*2d420*/  STL [R1+0x4da0], R6 ;  /* 0x004da00601007387 */ /* 0x0001e80000100800 */
[----:B------:R-:W2:Y:S04]  /*2d430*/  LDL R12, [R1+0xea4] ;  /* 0x000ea400010c7983 */ /* 0x000ea80000100800 */
[----:B------:R-:W3:Y:S04]  /*2d440*/  LDL R4, [R1+0xea8] ;  /* 0x000ea80001047983 */ /* 0x000ee80000100800 */
[----:B------:R1:W3:Y:S01]  /*2d450*/  @P3 LDG.E.U8 R7, desc[UR6][R8.64] ;  /* 0x0000000608073981 */ /* 0x0002e2000c1e1100 */
[----:B------:R-:W-:Y:S01]  /*2d460*/  PRMT R0, RZ, 0x7610, R0 ;  /* 0x00007610ff007816 */ /* 0x000fe20000000000 */
[----:B-1----:R-:W-:Y:S01]  /*2d470*/  @P0 IMAD.MOV.U32 R8, RZ, RZ, R5 ;  /* 0x000000ffff080224 */ /* 0x002fe200078e0005 */
[----:B------:R-:W-:Y:S01]  /*2d480*/  ISETP.GT.AND P1, PT, R2, 0x69, PT ;  /* 0x000000690200780c */ /* 0x000fe20003f24270 */
[----:B----4-:R-:W-:-:S05]  /*2d490*/  @P0 IMAD.MOV.U32 R9, RZ, RZ, R13 ;  /* 0x000000ffff090224 */ /* 0x010fca00078e000d */
[----:B------:R1:W4:Y:S01]  /*2d4a0*/  @P0 LDG.E.U8 R0, desc[UR6][R8.64] ;  /* 0x0000000608000981 */ /* 0x000322000c1e1100 */
[----:B------:R-:W-:-:S06]  /*2d4b0*/  PRMT R29, RZ, 0x7610, R29 ;  /* 0x00007610ff1d7816 */ /* 0x000fcc000000001d */
[----:B------:R2:W4:Y:S01]  /*2d4c0*/  @P1 LDG.E.U8 R29, desc[UR6][R10.64] ;  /* 0x000000060a1d1981 */ /* 0x000522000c1e1100 */
[----:B------:R-:W-:Y:S02]  /*2d4d0*/  ISETP.GT.AND P2, PT, R2, 0x78, PT ;  /* 0x000000780200780c */ /* 0x000fe40003f44270 */
[----:B-1----:R-:W-:-:S11]  /*2d4e0*/  PRMT R8, RZ, 0x7610, R8 ;  /* 0x00007610ff087816 */ /* 0x002fd60000000008 */
[----:B--2---:R-:W-:Y:S02]  /*2d4f0*/  @P2 IMAD.MOV.U32 R11, RZ, RZ, R12 ;  /* 0x000000ffff0b2224 */ /* 0x004fe400078e000c */
[----:B---3--:R-:W-:Y:S01]  /*2d500*/  @P2 IMAD.MOV.U32 R10, RZ, RZ, R4 ;  /* 0x000000ffff0a2224 */ /* 0x008fe200078e0004 */
[----:B------:R-:W-:Y:S04]  /*2d510*/  STL [R1+0x4da4], R7 ;  /* 0x004da40701007387 */ /* 0x000fe80000100800 */
[----:B0-----:R-:W2:Y:S04]  /*2d520*/  LDL R6, [R1+0xe9c] ;  /* 0x000e9c0001067983 */ /* 0x001ea80000100800 */
[----:B------:R-:W3:Y:S04]  /*2d530*/  LDL R5, [R1+0xea0] ;  /* 0x000ea00001057983 */ /* 0x000ee80000100800 */
[----:B------:R-:W2:Y:S04]  /*2d540*/  @P2 LDG.E.U8 R8, desc[UR6][R10.64] ;  /* 0x000000060a082981 */ /* 0x000ea8000c1e1100 */
[----:B----4-:R-:W-:Y:S04]  /*2d550*/  STL [R1+0x4d94], R0 ;  /* 0x004d940001007387 */ /* 0x010fe80000100800 */
[----:B------:R0:W-:Y:S04]  /*2d560*/  STL [R1+0x8], R14 ;  /* 0x0000080e01007387 */ /* 0x0001e80000100800 */
[----:B------:R-:W4:Y:S04]  /*2d570*/  LDL R13, [R1+0xf18] ;  /* 0x000f1800010d7983 */ /* 0x000f280000100800 */
[----:B0-----:R-:W4:Y:S04]  /*2d580*/  LDL R14, [R1+0xf14] ;  /* 0x000f1400010e7983 */ /* 0x001f280000100800 */
[----:B------:R-:W-:Y:S04]  /*2d590*/  STL [R1+0x4da8], R29 ;  /* 0x004da81d01007387 */ /* 0x000fe80000100800 */
[----:B------:R-:W4:Y:S04]  /*2d5a0*/  LDL R12, [R1+0xf0c] ;  /* 0x000f0c00010c7983 */ /* 0x000f280000100800 */
[----:B------:R-:W4:Y:S04]  /*2d5b0*/  LDL R7, [R1+0xf10] ;  /* 0x000f100001077983 */ /* 0x000f280000100800 */
[----:B------:R-:W4:Y:S04]  /*2d5c0*/  LDL R4, [R1+0xe94] ;  /* 0x000e940001047983 */ /* 0x000f280000100800 */
[----:B------:R-:W4:Y:S01]  /*2d5d0*/  LDL R0, [R1+0xe98] ;  /* 0x000e980001007983 */ /* 0x000f220000100800 */
[----:B------:R-:W-:-:S02]  /*2d5e0*/  ISETP.GT.AND P3, PT, R2, 0x79, PT ;  /* 0x000000790200780c */ /* 0x000fc40003f64270 */
[C---:B------:R-:W-:Y:S01]  /*2d5f0*/  ISETP.GT.AND P0, PT, R2.reuse, 0x6a, PT ;  /* 0x0000006a0200780c */ /* 0x040fe20003f04270 */
[----:B--2---:R0:W-:Y:S10]  /*2d600*/  STL [R1+0x4dac], R8 ;  /* 0x004dac0801007387 */ /* 0x0041f40000100800 */
[----:B---3--:R-:W-:Y:S01]  /*2d610*/  @P3 IMAD.MOV.U32 R10, RZ, RZ, R5 ;  /* 0x000000ffff0a3224 */ /* 0x008fe200078e0005 */
[----:B------:R-:W-:Y:S01]  /*2d620*/  PRMT R9, RZ, 0x7610, R9 ;  /* 0x00007610ff097816 */ /* 0x000fe20000000009 */
[----:B------:R-:W-:Y:S01]  /*2d630*/  @P3 IMAD.MOV.U32 R11, RZ, RZ, R6 ;  /* 0x000000ffff0b3224 */ /* 0x000fe200078e0006 */
[----:B------:R-:W2:Y:S04]  /*2d640*/  LDL R5, [R1+0xe90] ;  /* 0x000e900001057983 */ /* 0x000ea80000100800 */
[----:B------:R-:W3:Y:S04]  /*2d650*/  LDL R6, [R1+0xe8c] ;  /* 0x000e8c0001067983 */ /* 0x000ee80000100800 */
[----:B------:R4:W3:Y:S04]  /*2d660*/  @P3 LDG.E.U8 R9, desc[UR6][R10.64] ;  /* 0x000000060a093981 */ /* 0x0008e8000c1e1100 */
[----:B------:R-:W3:Y:S01]  /*2d670*/  LDL R15, [R1+0xf04] ;  /* 0x000f0400010f7983 */ /* 0x000ee20000100800 */
[----:B------:R-:W-:-:S02]  /*2d680*/  ISETP.GT.AND P1, PT, R2, 0x6b, PT ;  /* 0x0000006b0200780c */ /* 0x000fc40003f24270 */
[----:B------:R-:W-:Y:S01]  /*2d690*/  ISETP.GT.AND P2, PT, R2, 0x7a, PT ;  /* 0x0000007a0200780c */ /* 0x000fe20003f44270 */
[----:B0-----:R-:W3:Y:S01]  /*2d6a0*/  LDL R8, [R1+0xe84] ;  /* 0x000e840001087983 */ /* 0x001ee20000100800 */
[----:B----4-:R-:W-:-:S03]  /*2d6b0*/  @P0 IMAD.MOV.U32 R11, RZ, RZ, R14 ;  /* 0x000000ffff0b0224 */ /* 0x010fc600078e000e */
[----:B------:R-:W4:Y:S01]  /*2d6c0*/  LDL R14, [R1+0xf08] ;  /* 0x000f0800010e7983 */ /* 0x000f220000100800 */
[----:B------:R-:W-:Y:S01]  /*2d6d0*/  @P0 IMAD.MOV.U32 R10, RZ, RZ, R13 ;  /* 0x000000ffff0a0224 */ /* 0x000fe200078e000d */
[----:B------:R-:W-:-:S04]  /*2d6e0*/  PRMT R27, RZ, 0x7610, R27 ;  /* 0x00007610ff1b7816 */ /* 0x000fc8000000001b */
[----:B------:R-:W-:Y:S02]  /*2d6f0*/  @P1 IMAD.MOV.U32 R13, RZ, RZ, R12 ;  /* 0x000000ffff0d1224 */ /* 0x000fe400078e000c */
[----:B------:R-:W-:Y:S01]  /*2d700*/  @P1 IMAD.MOV.U32 R12, RZ, RZ, R7 ;  /* 0x000000ffff0c1224 */ /* 0x000fe200078e0007 */
[----:B------:R-:W-:Y:S01]  /*2d710*/  PRMT R28, RZ, 0x7610, R28 ;  /* 0x00007610ff1c7816 */ /* 0x000fe2000000001c */
[----:B------:R-:W4:Y:S04]  /*2d720*/  LDL R7, [R1+0xe88] ;  /* 0x000e880001077983 */ /* 0x000f280000100800 */
[----:B------:R0:W4:Y:S01]  /*2d730*/  @P1 LDG.E.U8 R27, desc[UR6][R12.64] ;  /* 0x000000060c1b1981 */ /* 0x000122000c1e1100 */
[----:B------:R-:W-:-:S03]  /*2d740*/  ISETP.GT.AND P3, PT, R2, 0x7b, PT ;  /* 0x0000007b0200780c */ /* 0x000fc60003f64270 */
[----:B------:R1:W4:Y:S01]  /*2d750*/  @P0 LDG.E.U8 R28, desc[UR6][R10.64] ;  /* 0x000000060a1c0981 */ /* 0x000322000c1e1100 */
[----:B0-----:R-:W-:Y:S02]  /*2d760*/  @P2 IMAD.MOV.U32 R12, RZ, RZ, R0 ;  /* 0x000000ffff0c2224 */ /* 0x001fe400078e0000 */
[----:B------:R-:W-:Y:S01]  /*2d770*/  @P2 IMAD.MOV.U32 R13, RZ, RZ, R4 ;  /* 0x000000ffff0d2224 */ /* 0x000fe200078e0004 */
[----:B------:R-:W4:Y:S04]  /*2d780*/  LDL R0, [R1+0xf00] ;  /* 0x000f000001007983 */ /* 0x000f280000100800 */
[----:B------:R-:W4:Y:S01]  /*2d790*/  LDL R4, [R1+0xefc] ;  /* 0x000efc0001047983 */ /* 0x000f220000100800 */
[----:B-1----:R-:W-:-:S06]  /*2d7a0*/  PRMT R10, RZ, 0x7610, R10 ;  /* 0x00007610ff0a7816 */ /* 0x002fcc000000000a */
[----:B------:R2:W4:Y:S01]  /*2d7b0*/  @P2 LDG.E.U8 R10, desc[UR6][R12.64] ;  /* 0x000000060c0a2981 */ /* 0x000522000c1e1100 */
[----:B------:R-:W-:Y:S01]  /*2d7c0*/  ISETP.GT.AND P0, PT, R2, 0x6c, PT ;  /* 0x0000006c0200780c */ /* 0x000fe20003f04270 */
[----:B--2---:R-:W-:Y:S02]  /*2d7d0*/  @P3 IMAD.MOV.U32 R12, RZ, RZ, R5 ;  /* 0x000000ffff0c3224 */ /* 0x004fe400078e0005 */
[----:B---3--:R-:W-:Y:S01]  /*2d7e0*/  @P3 IMAD.MOV.U32 R13, RZ, RZ, R6 ;  /* 0x000000ffff0d3224 */ /* 0x008fe200078e0006 */
[----:B------:R-:W2:Y:S04]  /*2d7f0*/  LDL R5, [R1+0xe80] ;  /* 0x000e800001057983 */ /* 0x000ea80000100800 */
[----:B------:R-:W3:Y:S01]  /*2d800*/  LDL R6, [R1+0xe7c] ;  /* 0x000e7c0001067983 */ /* 0x000ee20000100800 */
[----:B------:R-:W-:-:S02]  /*2d810*/  PRMT R11, RZ, 0x7610, R11 ;  /* 0x00007610ff0b7816 */ /* 0x000fc4000000000b */
[----:B------:R-:W-:-:S04]  /*2d820*/  PRMT R22, RZ, 0x7610, R22 ;  /* 0x00007610ff167816 */ /* 0x000fc80000000016 */
[----:B------:R0:W3:Y:S02]  /*2d830*/  @P3 LDG.E.U8 R11, desc[UR6][R12.64] ;  /* 0x000000060c0b3981 */ /* 0x0000e4000c1e1100 */
[----:B0-----:R-:W-:Y:S02]  /*2d840*/  @P0 IMAD.MOV.U32 R13, RZ, RZ, R15 ;  /* 0x000000ffff0d0224 */ /* 0x001fe400078e000f */
[----:B----4-:R-:W-:-:S05]  /*2d850*/  @P0 IMAD.MOV.U32 R12, RZ, RZ, R14 ;  /* 0x000000ffff0c0224 */ /* 0x010fca00078e000e */
[----:B------:R0:W4:Y:S01]  /*2d860*/  @P0 LDG.E.U8 R22, desc[UR6][R12.64] ;  /* 0x000000060c160981 */ /* 0x000122000c1e1100 */
[C---:B------:R-:W-:Y:S02]  /*2d870*/  ISETP.GT.AND P1, PT, R2.reuse, 0x6d, PT ;  /* 0x0000006d0200780c */ /* 0x040fe40003f24270 */
[C---:B------:R-:W-:Y:S02]  /*2d880*/  ISETP.GT.AND P2, PT, R2.reuse, 0x7c, PT ;  /* 0x0000007c0200780c */ /* 0x040fe40003f44270 */
[----:B------:R-:W-:Y:S02]  /*2d890*/  PRMT R20, RZ, 0x7610, R20 ;  /* 0x00007610ff147816 */ /* 0x000fe40000000014 */
[----:B------:R-:W-:Y:S02]  /*2d8a0*/  ISETP.GT.AND P3, PT, R2, 0x7d, PT ;  /* 0x0000007d0200780c */ /* 0x000fe40003f64270 */
[----:B0-----:R-:W-:-:S05]  /*2d8b0*/  PRMT R12, RZ, 0x7610, R12 ;  /* 0x00007610ff0c7816 */ /* 0x001fca000000000c */
[----:B------:R-:W-:Y:S02]  /*2d8c0*/  @P1 IMAD.MOV.U32 R14, RZ, RZ, R0 ;  /* 0x000000ffff0e1224 */ /* 0x000fe400078e0000 */
[----:B------:R-:W-:-:S05]  /*2d8d0*/  @P1 IMAD.MOV.U32 R15, RZ, RZ, R4 ;  /* 0x000000ffff0f1224 */ /* 0x000fca00078e0004 */
[----:B------:R0:W4:Y:S02]  /*2d8e0*/  @P1 LDG.E.U8 R20, desc[UR6][R14.64] ;  /* 0x000000060e141981 */ /* 0x000124000c1e1100 */
[----:B0-----:R-:W-:Y:S02]  /*2d8f0*/  @P2 IMAD.MOV.U32 R14, RZ, RZ, R7 ;  /* 0x000000ffff0e2224 */ /* 0x001fe400078e0007 */
[----:B------:R-:W-:-:S05]  /*2d900*/  @P2 IMAD.MOV.U32 R15, RZ, RZ, R8 ;  /* 0x000000ffff0f2224 */ /* 0x000fca00078e0008 */
[----:B------:R2:W4:Y:S01]  /*2d910*/  @P2 LDG.E.U8 R12, desc[UR6][R14.64] ;  /* 0x000000060e0c2981 */ /* 0x000522000c1e1100 */
[----:B------:R-:W-:Y:S01]  /*2d920*/  PRMT R13, RZ, 0x7610, R13 ;  /* 0x00007610ff0d7816 */ /* 0x000fe2000000000d */
[----:B--2---:R-:W-:Y:S02]  /*2d930*/  @P3 IMAD.MOV.U32 R14, RZ, RZ, R5 ;  /* 0x000000ffff0e3224 */ /* 0x004fe400078e0005 */
[----:B---3--:R-:W-:-:S05]  /*2d940*/  @P3 IMAD.MOV.U32 R15, RZ, RZ, R6 ;  /* 0x000000ffff0f3224 */ /* 0x008fca00078e0006 */
[----:B------:R-:W2:Y:S04]  /*2d950*/  @P3 LDG.E.U8 R13, desc[UR6][R14.64] ;  /* 0x000000060e0d3981 */ /* 0x000ea8000c1e1100 */
[----:B----4-:R0:W-:Y:S04]  /*2d960*/  STL [R1+0x4d5c], R22 ;  /* 0x004d5c1601007387 */ /* 0x0101e80000100800 */
[----:B------:R-:W3:Y:S04]  /*2d970*/  LDL R4, [R1+0xf74] ;  /* 0x000f740001047983 */ /* 0x000ee80000100800 */
[----:B------:R-:W4:Y:S01]  /*2d980*/  LDL R0, [R1+0xf78] ;  /* 0x000f780001007983 */ /* 0x000f220000100800 */
[----:B------:R-:W-:-:S03]  /*2d990*/  ISETP.GT.AND P0, PT, R2, 0x5e, PT ;  /* 0x0000005e0200780c */ /* 0x000fc60003f04270 */
[----:B------:R1:W-:Y:S04]  /*2d9a0*/  STL [R1+0x4d60], R20 ;  /* 0x004d601401007387 */ /* 0x0003e80000100800 */
[----:B------:R2:W-:Y:S04]  /*2d9b0*/  STL [R1+0x4d64], R12 ;  /* 0x004d640c01007387 */ /* 0x0005e80000100800 */
[----:B0-----:R-:W4:Y:S04]  /*2d9c0*/  LDL R22, [R1+0xf6c] ;  /* 0x000f6c0001167983 */ /* 0x001f280000100800 */
[----:B-1----:R-:W4:Y:S04]  /*2d9d0*/  LDL R20, [R1+0xf70] ;  /* 0x000f700001147983 */ /* 0x002f280000100800 */
[----:B------:R-:W4:Y:S04]  /*2d9e0*/  LDL R17, [R1+0xef4] ;  /* 0x000ef40001117983 */ /* 0x000f280000100800 */
[----:B--2---:R-:W2:Y:S04]  /*2d9f0*/  LDL R12, [R1+0xef8] ;  /* 0x000ef800010c7983 */ /* 0x004ea80000100800 */
[----:B------:R-:W-:Y:S04]  /*2da00*/  STL [R1+0x4d68], R13 ;  /* 0x004d680d01007387 */ /* 0x000fe80000100800 */
[----:B------:R-:W2:Y:S04]  /*2da10*/  LDL R8, [R1+0xeec] ;  /* 0x000eec0001087983 */ /* 0x000ea80000100800 */
[----:B------:R-:W2:Y:S04]  /*2da20*/  LDL R7, [R1+0xef0] ;  /* 0x000ef00001077983 */ /* 0x000ea80000100800 */
[----:B------:R-:W2:Y:S04]  /*2da30*/  LDL R6, [R1+0xe74] ;  /* 0x000e740001067983 */ /* 0x000ea80000100800 */
[----:B------:R-:W2:Y:S01]  /*2da40*/  LDL R5, [R1+0xe78] ;  /* 0x000e780001057983 */ /* 0x000ea20000100800 */
[----:B---3--:R-:W-:-:S03]  /*2da50*/  @P0 IMAD.MOV.U32 R15, RZ, RZ, R4 ;  /* 0x000000ffff0f0224 */ /* 0x008fc600078e0004 */
[----:B------:R-:W3:Y:S01]  /*2da60*/  LDL R4, [R1+0xe6c] ;  /* 0x000e6c0001047983 */ /* 0x000ee20000100800 */
[----:B----4-:R-:W-:-:S03]  /*2da70*/  @P0 IMAD.MOV.U32 R14, RZ, RZ, R0 ;  /* 0x000000ffff0e0224 */ /* 0x010fc600078e0000 */
[----:B------:R-:W4:Y:S01]  /*2da80*/  LDL R0, [R1+0xe70] ;  /* 0x000e700001007983 */ /* 0x000f220000100800 */
[C---:B------:R-:W-:Y:S02]  /*2da90*/  ISETP.GT.AND P1, PT, R2.reuse, 0x5f, PT ;  /* 0x0000005f0200780c */ /* 0x040fe40003f24270 */
[C---:B------:R-:W-:Y:S02]  /*2daa0*/  ISETP.GT.AND P2, PT, R2.reuse, 0x6e, PT ;  /* 0x0000006e0200780c */ /* 0x040fe40003f44270 */
[----:B------:R-:W-:Y:S02]  /*2dab0*/  PRMT R18, RZ, 0x7610, R18 ;  /* 0x00007610ff127816 */ /* 0x000fe40000000012 */
[----:B------:R-:W-:Y:S02]  /*2dac0*/  PRMT R19, RZ, 0x7610, R19 ;  /* 0x00007610ff137816 */ /* 0x000fe40000000013 */
[C---:B------:R-:W-:Y:S02]  /*2dad0*/  ISETP.GT.AND P3, PT, R2.reuse, 0x6f, PT ;  /* 0x0000006f0200780c */ /* 0x040fe40003f64270 */
[----:B------:R0:W4:Y:S01]  /*2dae0*/  @P0 LDG.E.U8 R18, desc[UR6][R14.64] ;  /* 0x000000060e120981 */ /* 0x000122000c1e1100 */
[----:B------:R-:W-:-:S02]  /*2daf0*/  ISETP.GT.AND P4, PT, R2, 0x7e, PT ;  /* 0x0000007e0200780c */ /* 0x000fc40003f84270 */
[----:B------:R-:W-:Y:S02]  /*2db00*/  PRMT R21, RZ, 0x7610, R21 ;  /* 0x00007610ff157816 */ /* 0x000fe40000000015 */
[----:B------:R-:W-:Y:S02]  /*2db10*/  PRMT R23, RZ, 0x7610, R23 ;  /* 0x00007610ff177816 */ /* 0x000fe40000000017 */
[----:B------:R-:W-:Y:S02]  /*2db20*/  ISETP.GT.AND P0, PT, R2, 0x7f, PT ;  /* 0x0000007f0200780c */ /* 0x000fe40003f04270 */
[----:B------:R-:W-:Y:S01]  /*2db30*/  PRMT R24, RZ, 0x7610, R24 ;  /* 0x00007610ff187816 */ /* 0x000fe20000000018 */
[----:B0-----:R-:W-:Y:S02]  /*2db40*/  @P1 IMAD.MOV.U32 R15, RZ, RZ, R22 ;  /* 0x000000ffff0f1224 */ /* 0x001fe400078e0016 */
[----:B------:R-:W-:-:S05]  /*2db50*/  @P1 IMAD.MOV.U32 R14, RZ, RZ, R20 ;  /* 0x000000ffff0e1224 */ /* 0x000fca00078e0014 */
[----:B------:R2:W4:Y:S02]  /*2db60*/  @P1 LDG.E.U8 R19, desc[UR6][R14.64] ;  /* 0x000000060e131981 */ /* 0x000524000c1e1100 */
[----:B--2---:R-:W-:Y:S02]  /*2db70*/  @P2 IMAD.MOV.U32 R14, RZ, RZ, R12 ;  /* 0x000000ffff0e2224 */ /* 0x004fe400078e000c */
[----:B------:R-:W-:-:S05]  /*2db80*/  @P2 IMAD.MOV.U32 R15, RZ, RZ, R17 ;  /* 0x000000ffff0f2224 */ /* 0x000fca00078e0011 */
[----:B------:R0:W2:Y:S02]  /*2db90*/  @P2 LDG.E.U8 R21, desc[UR6][R14.64] ;  /* 0x000000060e152981 */ /* 0x0000a4000c1e1100 */
[----:B0-----:R-:W-:Y:S02]  /*2dba0*/  @P3 IMAD.MOV.U32 R14, RZ, RZ, R7 ;  /* 0x000000ffff0e3224 */ /* 0x001fe400078e0007 */
[----:B------:R-:W-:-:S05]  /*2dbb0*/  @P3 IMAD.MOV.U32 R15, RZ, RZ, R8 ;  /* 0x000000ffff0f3224 */ /* 0x000fca00078e0008 */
[----:B------:R0:W2:Y:S02]  /*2dbc0*/  @P3 LDG.E.U8 R23, desc[UR6][R14.64] ;  /* 0x000000060e173981 */ /* 0x0000a4000c1e1100 */
[----:B0-----:R-:W-:Y:S02]  /*2dbd0*/  @P4 IMAD.MOV.U32 R14, RZ, RZ, R5 ;  /* 0x000000ffff0e4224 */ /* 0x001fe400078e0005 */
[----:B------:R-:W-:-:S05]  /*2dbe0*/  @P4 IMAD.MOV.U32 R15, RZ, RZ, R6 ;  /* 0x000000ffff0f4224 */ /* 0x000fca00078e0006 */
[----:B------:R3:W2:Y:S01]  /*2dbf0*/  @P4 LDG.E.U8 R24, desc[UR6][R14.64] ;  /* 0x000000060e184981 */ /* 0x0006a2000c1e1100 */
[----:B------:R-:W-:Y:S01]  /*2dc00*/  PRMT R25, RZ, 0x7610, R25 ;  /* 0x00007610ff197816 */ /* 0x000fe20000000019 */
[----:B---3--:R-:W-:Y:S02]  /*2dc10*/  @P0 IMAD.MOV.U32 R15, RZ, RZ, R4 ;  /* 0x000000ffff0f0224 */ /* 0x008fe400078e0004 */
[----:B----4-:R-:W-:-:S05]  /*2dc20*/  @P0 IMAD.MOV.U32 R14, RZ, RZ, R0 ;  /* 0x000000ffff0e0224 */ /* 0x010fca00078e0000 */
[----:B------:R-:W3:Y:S04]  /*2dc30*/  @P0 LDG.E.U8 R25, desc[UR6][R14.64] ;  /* 0x000000060e190981 */ /* 0x000ee8000c1e1100 */
[----:B------:R-:W-:Y:S04]  /*2dc40*/  STL [R1+0x4d40], R18 ;  /* 0x004d401201007387 */ /* 0x000fe80000100800 */
[----:B------:R-:W-:Y:S04]  /*2dc50*/  STL [R1+0x4d44], R19 ;  /* 0x004d441301007387 */ /* 0x000fe80000100800 */
[----:B--2---:R0:W-:Y:S04]  /*2dc60*/  STL [R1+0x4d48], R21 ;  /* 0x004d481501007387 */ /* 0x0041e80000100800 */
[----:B------:R-:W-:Y:S04]  /*2dc70*/  STL [R1+0x4d4c], R23 ;  /* 0x004d4c1701007387 */ /* 0x000fe80000100800 */
[----:B------:R-:W-:Y:S04]  /*2dc80*/  STL [R1+0x4d50], R24 ;  /* 0x004d501801007387 */ /* 0x000fe80000100800 */
[----:B------:R-:W2:Y:S04]  /*2dc90*/  LDL.LU R29, [R1+0x198] ;  /* 0x00019800011d7983 */ /* 0x000ea80000300800 */
[----:B------:R-:W4:Y:S04]  /*2dca0*/  LDL.LU R0, [R1+0x194] ;  /* 0x0001940001007983 */ /* 0x000f280000300800 */
[----:B------:R-:W4:Y:S04]  /*2dcb0*/  LDL.LU R7, [R1+0x158] ;  /* 0x0001580001077983 */ /* 0x000f280000300800 */
[----:B------:R-:W4:Y:S04]  /*2dcc0*/  LDL.LU R6, [R1+0x154] ;  /* 0x0001540001067983 */ /* 0x000f280000300800 */
[----:B------:R-:W4:Y:S04]  /*2dcd0*/  LDL.LU R17, [R1+0x118] ;  /* 0x0001180001117983 */ /* 0x000f280000300800 */
[----:B------:R-:W4:Y:S04]  /*2dce0*/  LDL.LU R26, [R1+0x114] ;  /* 0x00011400011a7983 */ /* 0x000f280000300800 */
[----:B0-----:R-:W4:Y:S04]  /*2dcf0*/  LDL.LU R21, [R1+0x94] ;  /* 0x0000940001157983 */ /* 0x001f280000300800 */
[----:B------:R-:W4:Y:S04]  /*2dd00*/  LDL.LU R19, [R1+0x58] ;  /* 0x0000580001137983 */ /* 0x000f280000300800 */
[----:B------:R-:W4:Y:S04]  /*2dd10*/  LDL.LU R5, [R1+0x54] ;  /* 0x0000540001057983 */ /* 0x000f280000300800 */
[----:B------:R-:W4:Y:S04]  /*2dd20*/  LDL.LU R4, [R1+0x20] ;  /* 0x0000200001047983 */ /* 0x000f280000300800 */
[----:B------:R-:W4:Y:S04]  /*2dd30*/  LDL.LU R20, [R1+0x1c] ;  /* 0x00001c0001147983 */ /* 0x000f280000300800 */
[----:B---3--:R0:W-:Y:S04]  /*2dd40*/  STL [R1+0x4d54], R25 ;  /* 0x004d541901007387 */ /* 0x0081e80000100800 */
[----:B0-----:R-:W3:Y:S04]  /*2dd50*/  LDL.LU R25, [R1+0x98] ;  /* 0x0000980001197983 */ /* 0x001ee80000300800 */
        /* <DEDUP_REMOVED lines=197> */
[----:B------:R-:W0:Y:S03]  /*2e9b0*/  S2R R8, SR_TID.X ;  /* 0x0000000000087919 */ /* 0x000e260000002100 */
[----:B------:R-:W-:Y:S04]  /*2e9c0*/  STL [R1+0x4c0c], R15 ;  /* 0x004c0c0f01007387 */ /* 0x000fe80000100800 */
[----:B------:R-:W-:Y:S01]  /*2e9d0*/  STL [R1+0x4c14], R15 ;  /* 0x004c140f01007387 */ /* 0x000fe20000100800 */
[----:B------:R-:W1:Y:S03]  /*2e9e0*/  S2R R14, SR_TID.X ;  /* 0x00000000000e7919 */ /* 0x000e660000002100 */
        /* <DEDUP_REMOVED lines=26> */
[----:B0-----:R-:W-:-:S03]  /*2eb90*/  LOP3.LUT R8, R8, 0x3f, RZ, 0xc0, !PT ;  /* 0x0000003f08087812 */ /* 0x001fc600078ec0ff */
[----:B------:R-:W-:Y:S04]  /*2eba0*/  STL [R1+0x4cec], R15 ;  /* 0x004cec0f01007387 */ /* 0x000fe80000100800 */
[----:B------:R-:W-:Y:S01]  /*2ebb0*/  STL [R1+0x4cf4], R15 ;  /* 0x004cf40f01007387 */ /* 0x000fe20000100800 */
[----:B-1----:R-:W-:-:S03]  /*2ebc0*/  LOP3.LUT R14, R14, 0x3f, RZ, 0xc0, !PT ;  /* 0x0000003f0e0e7812 */ /* 0x002fc600078ec0ff */
[----:B------:R-:W-:Y:S04]  /*2ebd0*/  STL [R1+0x4cfc], R15 ;  /* 0x004cfc0f01007387 */ /* 0x000fe80000100800 */
[----:B------:R-:W-:Y:S01]  /*2ebe0*/  STL [R1+0x4d04], R15 ;  /* 0x004d040f01007387 */ /* 0x000fe20000100800 */
[----:B------:R-:W-:-:S03]  /*2ebf0*/  LOP3.LUT R8, R8, 0x40, RZ, 0xfc, !PT ;  /* 0x0000004008087812 */ /* 0x000fc600078efcff */
[----:B------:R-:W-:Y:S04]  /*2ec00*/  STL [R1+0x4d0c], R15 ;  /* 0x004d0c0f01007387 */ /* 0x000fe80000100800 */
[----:B------:R-:W-:Y:S04]  /*2ec10*/  STL [R1+0x4d14], R15 ;  /* 0x004d140f01007387 */ /* 0x000fe80000100800 */
[----:B------:R-:W-:Y:S01]  /*2ec20*/  STL [R1+0x4d1c], R15 ;  /* 0x004d1c0f01007387 */ /* 0x000fe20000100800 */
[----:B------:R-:W-:Y:S01]  /*2ec30*/  BAR.SYNC.DEFER_BLOCKING 0x0 ;  /* 0x0000000000007b1d */ /* 0x000fe20000010000 */
[----:B------:R-:W-:-:S02]  /*2ec40*/  ISETP.GE.AND P0, PT, R14, R2, PT ;  /* 0x000000020e00720c */ /* 0x000fc40003f06270 */
[----:B------:R-:W-:-:S03]  /*2ec50*/  ISETP.GE.AND P1, PT, R8, R2, PT ;  /* 0x000000020800720c */ /* 0x000fc60003f26270 */
[----:B------:R-:W-:Y:S04]  /*2ec60*/  STL [R1+0x4d24], R15 ;  /* 0x004d240f01007387 */ /* 0x000fe80000100800 */
[----:B------:R-:W-:Y:S04]  /*2ec70*/  STL [R1+0x4d2c], R15 ;  /* 0x004d2c0f01007387 */ /* 0x000fe80000100800 */
[----:B------:R-:W-:Y:S04]  /*2ec80*/  STL [R1+0x4d34], R15 ;  /* 0x004d340f01007387 */ /* 0x000fe80000100800 */
[----:B------:R0:W-:Y:S04]  /*2ec90*/  STL [R1+0x4d58], R14 ;  /* 0x004d580e01007387 */ /* 0x0001e80000100800 */
[----:B0-----:R-:W3:Y:S04]  /*2eca0*/  LDL.LU R14, [R1+0xd4] ;  /* 0x0000d400010e7983 */ /* 0x001ee80000300800 */
[----:B------:R-:W3:Y:S01]  /*2ecb0*/  LDL.LU R2, [R1+0xd8] ;  /* 0x0000d80001027983 */ /* 0x000ee20000300800 */
[----:B------:R-:W0:Y:S03]  /*2ecc0*/  S2R R22, SR_TID.X ;  /* 0x0000000000167919 */ /* 0x000e260000002100 */
[----:B------:R-:W3:Y:S01]  /*2ecd0*/  LDL.LU R18, [R1+0x190] ;  /* 0x0001900001127983 */ /* 0x000ee20000300800 */
[----:B0-----:R-:W-:-:S05]  /*2ece0*/  LOP3.LUT R15, R22, 0x3f, RZ, 0xc0, !PT ;  /* 0x0000003f160f7812 */ /* 0x001fca00078ec0ff */
[----:B--2---:R-:W-:Y:S04]  /*2ecf0*/  STS.U8 [R15+UR4], R29 ;  /* 0x0000001d0f007988 */ /* 0x004fe80008000004 */
[----:B----4-:R0:W-:Y:S04]  /*2ed00*/  STS.U8 [R15+UR4+0x40], R0 ;  /* 0x000040000f007988 */ /* 0x0101e80008000004 */
[----:B------:R1:W-:Y:S04]  /*2ed10*/  STS.U8 [R15+UR4+0x400], R7 ;  /* 0x000400070f007988 */ /* 0x0003e80008000004 */
[----:B0-----:R-:W2:Y:S04]  /*2ed20*/  LDL.LU R0, [R1+0x18c] ;  /* 0x00018c0001007983 */ /* 0x001ea80000300800 */
[----:B------:R-:W4:Y:S04]  /*2ed30*/  LDL.LU R24, [R1+0x150] ;  /* 0x0001500001187983 */ /* 0x000f280000300800 */
[----:B------:R-:W4:Y:S04]  /*2ed40*/  LDL.LU R23, [R1+0x14c] ;  /* 0x00014c0001177983 */ /* 0x000f280000300800 */
[----:B------:R-:W4:Y:S04]  /*2ed50*/  LDL.LU R13, [R1+0x110] ;  /* 0x00011000010d7983 */ /* 0x000f280000300800 */
[----:B------:R-:W4:Y:S04]  /*2ed60*/  LDL.LU R12, [R1+0x10c] ;  /* 0x00010c00010c7983 */ /* 0x000f280000300800 */
[----:B------:R-:W4:Y:S04]  /*2ed70*/  LDL.LU R8, [R1+0xd0] ;  /* 0x0000d00001087983 */ /* 0x000f280000300800 */
[----:B------:R-:W4:Y:S04]  /*2ed80*/  LDL.LU R29, [R1+0xcc] ;  /* 0x0000cc00011d7983 */ /* 0x000f280000300800 */
[----:B------:R0:W-:Y:S04]  /*2ed90*/  STS.U8 [R15+UR4+0x440], R6 ;  /* 0x000440060f007988 */ /* 0x0001e80008000004 */
[----:B-1----:R-:W4:Y:S04]  /*2eda0*/  LDL.LU R7, [R1+0x90] ;  /* 0x0000900001077983 */ /* 0x002f280000300800 */
[----:B------:R1:W-:Y:S04]  /*2edb0*/  STS.U8 [R15+UR4+0x800], R17 ;  /* 0x000800110f007988 */ /* 0x0003e80008000004 */
[----:B0-----:R-:W4:Y:S04]  /*2edc0*/  LDL.LU R6, [R1+0x8c] ;  /* 0x00008c0001067983 */ /* 0x001f280000300800 */
[----:B------:R0:W-:Y:S04]  /*2edd0*/  STS.U8 [R15+UR4+0x840], R26 ;  /* 0x0008401a0f007988 */ /* 0x0001e80008000004 */
[----:B-1----:R-:W2:Y:S04]  /*2ede0*/  LDL.LU R17, [R1+0x4db4] ;  /* 0x004db40001117983 */ /* 0x002ea80000300800 */
[----:B0-----:R-:W4:Y:S04]  /*2edf0*/  LDL.LU R26, [R1+0x4db0] ;  /* 0x004db000011a7983 */ /* 0x001f280000300800 */
[----:B---3--:R-:W-:Y:S04]  /*2ee00*/  STS.U8 [R15+UR4+0xc00], R2 ;  /* 0x000c00020f007988 */ /* 0x008fe80008000004 */
[----:B------:R-:W-:Y:S04]  /*2ee10*/  STS.U8 [R15+UR4+0xc40], R14 ;  /* 0x000c400e0f007988 */ /* 0x000fe80008000004 */
[----:B------:R-:W-:Y:S04]  /*2ee20*/  STS.U8 [R15+UR4+0x1000], R25 ;  /* 0x001000190f007988 */ /* 0x000fe80008000004 */
[----:B------:R0:W-:Y:S04]  /*2ee30*/  STS.U8 [R15+UR4+0x1040], R21 ;  /* 0x001040150f007988 */ /* 0x0001e80008000004 */
[----:B------:R-:W-:Y:S04]  /*2ee40*/  STS.U8 [R15+UR4+0x1400], R19 ;  /* 0x001400130f007988 */ /* 0x000fe80008000004 */
[----:B------:R1:W-:Y:S04]  /*2ee50*/  STS.U8 [R15+UR4+0x1440], R5 ;  /* 0x001440050f007988 */ /* 0x0003e80008000004 */
[----:B------:R3:W-:Y:S04]  /*2ee60*/  STS.U8 [R15+UR4+0x1800], R4 ;  /* 0x001800040f007988 */ /* 0x0007e80008000004 */
[----:B0-----:R-:W2:Y:S01]  /*2ee70*/  LDL.LU R21, [R1+0x50] ;  /* 0x0000500001157983 */ /* 0x001ea20000300800 */
[----:B-1----:R-:W0:Y:S03]  /*2ee80*/  S2R R5, SR_TID.X ;  /* 0x0000000000057919 */ /* 0x002e260000002100 */
[----:B---3--:R-:W3:Y:S04]  /*2ee90*/  LDL.LU R4, [R1+0x4c] ;  /* 0x00004c0001047983 */ /* 0x008ee80000300800 */
[----:B------:R1:W-:Y:S04]  /*2eea0*/  STS.U8 [R15+UR4+0x1840], R20 ;  /* 0x001840140f007988 */ /* 0x0003e80008000004 */
[----:B-1----:R-:W3:Y:S01]  /*2eeb0*/  LDL.LU R20, [R1+0x18] ;  /* 0x0000180001147983 */ /* 0x002ee20000300800 */
[----:B0-----:R-:W-:-:S03]  /*2eec0*/  LOP3.LUT R19, R5, 0x3f, RZ, 0xc0, !PT ;  /* 0x0000003f05137812 */ /* 0x001fc600078ec0ff */
[----:B------:R-:W3:Y:S01]  /*2eed0*/  LDL.LU R5, [R1+0x14] ;  /* 0x0000140001057983 */ /* 0x000ee20000300800 */
[----:B------:R-:W-:-:S03]  /*2eee0*/  LOP3.LUT R19, R19, 0x8, RZ, 0x3c, !PT ;  /* 0x0000000813137812 */ /* 0x000fc600078e3cff */
[----:B----4-:R-:W-:Y:S04]  /*2eef0*/  STS.U8 [R15+UR4+0x1c00], R26 ;  /* 0x001c001a0f007988 */ /* 0x010fe80008000004 */
[----:B--2---:R-:W-:Y:S04]  /*2ef00*/  STS.U8 [R15+UR4+0x1c40], R17 ;  /* 0x001c40110f007988 */ /* 0x004fe80008000004 */
[----:B------:R0:W-:Y:S04]  /*2ef10*/  STS.U8 [R19+UR4+0x80], R18 ;  /* 0x0000801213007988 */ /* 0x0001e80008000004 */
[----:B------:R1:W-:Y:S04]  /*2ef20*/  STS.U8 [R19+UR4+0xc0], R0 ;  /* 0x0000c00013007988 */ /* 0x0003e80008000004 */
[----:B------:R-:W-:Y:S04]  /*2ef30*/  STS.U8 [R19+UR4+0x480], R24 ;  /* 0x0004801813007988 */ /* 0x000fe80008000004 */
[----:B------:R-:W-:Y:S04]  /*2ef40*/  STS.U8 [R19+UR4+0x4c0], R23 ;  /* 0x0004c01713007988 */ /* 0x000fe80008000004 */
[----:B------:R-:W-:Y:S04]  /*2ef50*/  STS.U8 [R19+UR4+0x880], R13 ;  /* 0x0008800d13007988 */ /* 0x000fe80008000004 */
[----:B------:R-:W-:Y:S04]  /*2ef60*/  STS.U8 [R19+UR4+0x8c0], R12 ;  /* 0x0008c00c13007988 */ /* 0x000fe80008000004 */
[----:B------:R2:W-:Y:S04]  /*2ef70*/  STS.U8 [R19+UR4+0xc80], R8 ;  /* 0x000c800813007988 */ /* 0x0005e80008000004 */
[----:B------:R4:W-:Y:S04]  /*2ef80*/  STS.U8 [R19+UR4+0xcc0], R29 ;  /* 0x000cc01d13007988 */ /* 0x0009e80008000004 */
[----:B------:R4:W-:Y:S04]  /*2ef90*/  STS.U8 [R19+UR4+0x1080], R7 ;  /* 0x0010800713007988 */ /* 0x0009e80008000004 */
[----:B------:R4:W-:Y:S04]  /*2efa0*/  STS.U8 [R19+UR4+0x10c0], R6 ;  /* 0x0010c00613007988 */ /* 0x0009e80008000004 */
[----:B------:R-:W-:Y:S04]  /*2efb0*/  STL [R1+0x4d6c], R26 ;  /* 0x004d6c1a01007387 */ /* 0x000fe80000100800 */
[----:B------:R-:W-:Y:S04]  /*2efc0*/  STL [R1+0x4d70], R17 ;  /* 0x004d701101007387 */ /* 0x000fe80000100800 */
[----:B0-----:R-:W3:Y:S04]  /*2efd0*/  LDL.LU R18, [R1+0x188] ;  /* 0x0001880001127983 */ /* 0x001ee80000300800 */
[----:B-1----:R-:W3:Y:S04]  /*2efe0*/  LDL.LU R0, [R1+0x184] ;  /* 0x0001840001007983 */ /* 0x002ee80000300800 */
[----:B--2---:R-:W2:Y:S04]  /*2eff0*/  LDL.LU R8, [R1+0x148] ;  /* 0x0001480001087983 */ /* 0x004ea80000300800 */
[----:B----4-:R-:W4:Y:S04]  /*2f000*/  LDL.LU R29, [R1+0x144] ;  /* 0x00014400011d7983 */ /* 0x010f280000300800 */
[----:B------:R-:W4:Y:S04]  /*2f010*/  LDL.LU R7, [R1+0x108] ;  /* 0x0001080001077983 */ /* 0x000f280000300800 */
[----:B------:R-:W4:Y:S04]  /*2f020*/  LDL.LU R6, [R1+0x104] ;  /* 0x0001040001067983 */ /* 0x000f280000300800 */
[----:B------:R-:W4:Y:S04]  /*2f030*/  LDL.LU R14, [R1+0xc8] ;  /* 0x0000c800010e7983 */ /* 0x000f280000300800 */
[----:B------:R-:W4:Y:S04]  /*2f040*/  LDL.LU R25, [R1+0xc4] ;  /* 0x0000c40001197983 */ /* 0x000f280000300800 */
[----:B------:R-:W4:Y:S04]  /*2f050*/  LDL.LU R24, [R1+0x88] ;  /* 0x0000880001187983 */ /* 0x000f280000300800 */
[----:B------:R-:W4:Y:S04]  /*2f060*/  LDL.LU R13, [R1+0x84] ;  /* 0x00008400010d7983 */ /* 0x000f280000300800 */
[----:B------:R-:W4:Y:S04]  /*2f070*/  LDL.LU R12, [R1+0x48] ;  /* 0x00004800010c7983 */ /* 0x000f280000300800 */
[----:B------:R-:W-:Y:S04]  /*2f080*/  STS.U8 [R19+UR4+0x1480], R21 ;  /* 0x0014801513007988 */ /* 0x000fe80008000004 */
[----:B---3--:R0:W-:Y:S02]  /*2f090*/  STS.U8 [R19+UR4+0x14c0], R4 ;  /* 0x0014c00413007988 */ /* 0x0081e40008000004 */
[----:B0-----:R-:W0:Y:S02]  /*2f0a0*/  S2R R4, SR_TID.X ;  /* 0x0000000000047919 */ /* 0x001e240000002100 */
[----:B------:R1:W-:Y:S04]  /*2f0b0*/  STS.U8 [R19+UR4+0x1880], R20 ;  /* 0x0018801413007988 */ /* 0x0003e80008000004 */
[----:B-1----:R-:W3:Y:S04]  /*2f0c0*/  LDL.LU R20, [R1+0x44] ;  /* 0x0000440001147983 */ /* 0x002ee80000300800 */
[----:B------:R1:W-:Y:S04]  /*2f0d0*/  STS.U8 [R19+UR4+0x18c0], R5 ;  /* 0x0018c00513007988 */ /* 0x0003e80008000004 */
[----:B-1----:R-:W3:Y:S01]  /*2f0e0*/  LDL.LU R5, [R1+0x10] ;  /* 0x0000100001057983 */ /* 0x002ee20000300800 */
[----:B0-----:R-:W-:-:S03]  /*2f0f0*/  LOP3.LUT R2, R4, 0x3f, RZ, 0xc0, !PT ;  /* 0x0000003f04027812 */ /* 0x001fc600078ec0ff */
[----:B------:R-:W3:Y:S04]  /*2f100*/  LDL.LU R4, [R1+0xc] ;  /* 0x00000c0001047983 */ /* 0x000ee80000300800 */
[----:B------:R-:W-:Y:S04]  /*2f110*/  STS.U8 [R19+UR4+0x1c80], R16 ;  /* 0x001c801013007988 */ /* 0x000fe80008000004 */
[----:B------:R0:W-:Y:S04]  /*2f120*/  STL [R1+0x4d74], R16 ;  /* 0x004d741001007387 */ /* 0x0001e80000100800 */
[----:B------:R1:W-:Y:S04]  /*2f130*/  STS.U8 [R19+UR4+0x1cc0], R3 ;  /* 0x001cc00313007988 */ /* 0x0003e80008000004 */
[----:B0-----:R-:W3:Y:S01]  /*2f140*/  LDL.LU R16, [R1+0x180] ;  /* 0x0001800001107983 */ /* 0x001ee20000300800 */
[----:B-1----:R-:W-:-:S03]  /*2f150*/  LOP3.LUT R3, R2, 0x10, RZ, 0x3c, !PT ;  /* 0x0000001002037812 */ /* 0x002fc600078e3cff */
[----:B------:R-:W3:Y:S04]  /*2f160*/  LDL.LU R17, [R1+0x17c] ;  /* 0x00017c0001117983 */ /* 0x000ee80000300800 */
[----:B------:R-:W3:Y:S04]  /*2f170*/  LDL.LU R26, [R1+0x140] ;  /* 0x00014000011a7983 */ /* 0x000ee80000300800 */
[----:B------:R-:W3:Y:S04]  /*2f180*/  LDL.LU R23, [R1+0x13c] ;  /* 0x00013c0001177983 */ /* 0x000ee80000300800 */
[----:B------:R-:W3:Y:S04]  /*2f190*/  LDL.LU R21, [R1+0x100] ;  /* 0x0001000001157983 */ /* 0x000ee80000300800 */
[----:B------:R-:W3:Y:S04]  /*2f1a0*/  LDL.LU R19, [R1+0xfc] ;  /* 0x0000fc0001137983 */ /* 0x000ee80000300800 */
[----:B------:R0:W-:Y:S04]  /*2f1b0*/  STS.U8 [R3+UR4+0x100], R18 ;  /* 0x0001001203007988 */ /* 0x0001e80008000004 */
[----:B------:R1:W-:Y:S04]  /*2f1c0*/  STS.U8 [R3+UR4+0x140], R0 ;  /* 0x0001400003007988 */ /* 0x0003e80008000004 */
[----:B--2---:R2:W-:Y:S04]  /*2f1d0*/  STS.U8 [R3+UR4+0x500], R8 ;  /* 0x0005000803007988 */ /* 0x0045e80008000004 */
[----:B0-----:R-:W3:Y:S04]  /*2f1e0*/  LDL.LU R18, [R1+0xc0] ;  /* 0x0000c00001127983 */ /* 0x001ee80000300800 */
[----:B-1----:R-:W3:Y:S04]  /*2f1f0*/  LDL.LU R0, [R1+0xbc] ;  /* 0x0000bc0001007983 */ /* 0x002ee80000300800 */
[----:B--2---:R-:W2:Y:S04]  /*2f200*/  LDL.LU R8, [R1+0x4dac] ;  /* 0x004dac0001087983 */ /* 0x004ea80000300800 */
[----:B----4-:R0:W-:Y:S04]  /*2f210*/  STS.U8 [R3+UR4+0x540], R29 ;  /* 0x0005401d03007988 */ /* 0x0101e80008000004 */
[----:B------:R1:W-:Y:S04]  /*2f220*/  STS.U8 [R3+UR4+0x900], R7 ;  /* 0x0009000703007988 */ /* 0x0003e80008000004 */
[----:B------:R4:W-:Y:S04]  /*2f230*/  STS.U8 [R3+UR4+0x940], R6 ;  /* 0x0009400603007988 */ /* 0x0009e80008000004 */
[----:B0-----:R-:W2:Y:S04]  /*2f240*/  LDL.LU R29, [R1+0x4da8] ;  /* 0x004da800011d7983 */ /* 0x001ea80000300800 */
[----:B-1----:R-:W2:Y:S04]  /*2f250*/  LDL.LU R7, [R1+0x4da4] ;  /* 0x004da40001077983 */ /* 0x002ea80000300800 */
[----:B----4-:R-:W4:Y:S04]  /*2f260*/  LDL.LU R6, [R1+0x4da0] ;  /* 0x004da00001067983 */ /* 0x010f280000300800 */
[----:B------:R0:W-:Y:S04]  /*2f270*/  STS.U8 [R3+UR4+0xd00], R14 ;  /* 0x000d000e03007988 */ /* 0x0001e80008000004 */
[----:B------:R1:W-:Y:S04]  /*2f280*/  STS.U8 [R3+UR4+0xd40], R25 ;  /* 0x000d401903007988 */ /* 0x0003e80008000004 */
[----:B------:R1:W-:Y:S04]  /*2f290*/  STS.U8 [R3+UR4+0x1100], R24 ;  /* 0x0011001803007988 */ /* 0x0003e80008000004 */
[----:B0-----:R-:W2:Y:S04]  /*2f2a0*/  LDL.LU R14, [R1+0x80] ;  /* 0x00008000010e7983 */ /* 0x001ea80000300800 */
[----:B-1----:R-:W4:Y:S04]  /*2f2b0*/  LDL.LU R25, [R1+0x7c] ;  /* 0x00007c0001197983 */ /* 0x002f280000300800 */
[----:B------:R0:W-:Y:S04]  /*2f2c0*/  STS.U8 [R3+UR4+0x1140], R13 ;  /* 0x0011400d03007988 */ /* 0x0001e80008000004 */
[----:B------:R-:W4:Y:S04]  /*2f2d0*/  LDL.LU R24, [R1+0x40] ;  /* 0x0000400001187983 */ /* 0x000f280000300800 */
[----:B------:R1:W-:Y:S04]  /*2f2e0*/  STS.U8 [R3+UR4+0x1500], R12 ;  /* 0x0015000c03007988 */ /* 0x0003e80008000004 */
[----:B0-----:R-:W4:Y:S04]  /*2f2f0*/  LDL.LU R13, [R1+0x3c] ;  /* 0x00003c00010d7983 */ /* 0x001f280000300800 */
[----:B-1----:R-:W4:Y:S04]  /*2f300*/  LDL.LU R12, [R1+0x8] ;  /* 0x00000800010c7983 */ /* 0x002f280000300800 */
[----:B---3--:R0:W-:Y:S04]  /*2f310*/  STS.U8 [R3+UR4+0x1540], R20 ;  /* 0x0015401403007988 */ /* 0x0081e80008000004 */
[----:B0-----:R-:W3:Y:S04]  /*2f320*/  LDL.LU R20, [R1+0x4] ;  /* 0x0000040001147983 */ /* 0x001ee80000300800 */
[----:B------:R0:W-:Y:S04]  /*2f330*/  STS.U8 [R3+UR4+0x1900], R5 ;  /* 0x0019000503007988 */ /* 0x0001e80008000004 */
[----:B------:R1:W-:Y:S04]  /*2f340*/  STS.U8 [R3+UR4+0x1940], R4 ;  /* 0x0019400403007988 */ /* 0x0003e80008000004 */
[----:B0-----:R-:W2:Y:S04]  /*2f350*/  LDL.LU R5, [R1+0x4d9c] ;  /* 0x004d9c0001057983 */ /* 0x001ea80000300800 */
[----:B-1----:R-:W4:Y:S01]  /*2f360*/  LDL.LU R4, [R1+0x4d98] ;  /* 0x004d980001047983 */ /* 0x002f220000300800 */
[----:B------:R-:W-:-:S03]  /*2f370*/  LOP3.LUT R2, R2, 0x18, RZ, 0x3c, !PT ;  /* 0x0000001802027812 */ /* 0x000fc600078e3cff */
[----:B----4-:R-:W-:Y:S04]  /*2f380*/  STS.U8 [R3+UR4+0x1d00], R4 ;  /* 0x001d000403007988 */ /* 0x010fe80008000004 */
[----:B--2---:R-:W-:Y:S04]  /*2f390*/  STS.U8 [R3+UR4+0x1d40], R5 ;  /* 0x001d400503007988 */ /* 0x004fe80008000004 */
[----:B------:R-:W-:Y:S04]  /*2f3a0*/  STS.U8 [R2+UR4+0x180], R16 ;  /* 0x0001801002007988 */ /* 0x000fe80008000004 */
[----:B------:R-:W-:Y:S04]  /*2f3b0*/  STS.U8 [R2+UR4+0x1c0], R17 ;  /* 0x0001c01102007988 */ /* 0x000fe80008000004 */
[----:B------:R-:W-:Y:S04]  /*2f3c0*/  STS.U8 [R2+UR4+0x580], R26 ;  /* 0x0005801a02007988 */ /* 0x000fe80008000004 */
[----:B------:R-:W-:Y:S04]  /*2f3d0*/  STS.U8 [R2+UR4+0x5c0], R23 ;  /* 0x0005c01702007988 */ /* 0x000fe80008000004 */
[----:B------:R-:W-:Y:S04]  /*2f3e0*/  STS.U8 [R2+UR4+0x980], R21 ;  /* 0x0009801502007988 */ /* 0x000fe80008000004 */
[----:B------:R-:W-:Y:S04]  /*2f3f0*/  STS.U8 [R2+UR4+0x9c0], R19 ;  /* 0x0009c01302007988 */ /* 0x000fe80008000004 */
[----:B------:R-:W-:Y:S04]  /*2f400*/  STL [R1+0x4d78], R4 ;  /* 0x004d780401007387 */ /* 0x000fe80000100800 */
[----:B------:R-:W-:Y:S04]  /*2f410*/  STS.U8 [R2+UR4+0xd80], R18 ;  /* 0x000d801202007988 */ /* 0x000fe80008000004 */
[----:B------:R-:W-:Y:S04]  /*2f420*/  STL [R1+0x4d7c], R5 ;  /* 0x004d7c0501007387 */ /* 0x000fe80000100800 */
[----:B------:R0:W-:Y:S04]  /*2f430*/  STS.U8 [R2+UR4+0xdc0], R0 ;  /* 0x000dc00002007988 */ /* 0x0001e80008000004 */
[----:B0-----:R-:W2:Y:S04]  /*2f440*/  LDL.LU R0, [R1+0x178] ;  /* 0x0001780001007983 */ /* 0x001ea80000300800 */
[----:B------:R-:W4:Y:S04]  /*2f450*/  LDL.LU R5, [R1+0x134] ;  /* 0x0001340001057983 */ /* 0x000f280000300800 */
[----:B------:R-:W4:Y:S04]  /*2f460*/  LDL.LU R4, [R1+0xf8] ;  /* 0x0000f80001047983 */ /* 0x000f280000300800 */
[----:B------:R-:W4:Y:S04]  /*2f470*/  LDL.LU R3, [R1+0xf4] ;  /* 0x0000f40001037983 */ /* 0x000f280000300800 */
[----:B------:R-:W4:Y:S04]  /*2f480*/  LDL.LU R16, [R1+0xb8] ;  /* 0x0000b80001107983 */ /* 0x000f280000300800 */
[----:B------:R-:W-:Y:S04]  /*2f490*/  STS.U8 [R2+UR4+0x1180], R14 ;  /* 0x0011800e02007988 */ /* 0x000fe80008000004 */
        /* <DEDUP_REMOVED lines=9> */
[----:B---3--:R-:W-:Y:S04]  /*2f530*/  STS.U8 [R2+UR4+0x19c0], R20 ;  /* 0x0019c01402007988 */ /* 0x008fe80008000004 */
[----:B------:R-:W-:Y:S04]  /*2f540*/  STS.U8 [R2+UR4+0x1d80], R6 ;  /* 0x001d800602007988 */ /* 0x000fe80008000004 */
[----:B------:R0:W-:Y:S01]  /*2f550*/  STL [R1+0x4d80], R6 ;  /* 0x004d800601007387 */ /* 0x0001e20000100800 */
[----:B------:R-:W-:-:S03]  /*2f560*/  LOP3.LUT R26, R22, 0x3f, RZ, 0xc0, !PT ;  /* 0x0000003f161a7812 */ /* 0x000fc600078ec0ff */
[----:B0-----:R-:W3:Y:S04]  /*2f570*/  LDL.LU R6, [R1+0x138] ;  /* 0x0001380001067983 */ /* 0x001ee80000300800 */
        /* <DEDUP_REMOVED lines=8> */
[----:B------:R0:W-:Y:S04]  /*2f600*/  STL [R1+0x4d84], R7 ;  /* 0x004d840701007387 */ /* 0x0001e80000100800 */
[----:B0-----:R-:W3:Y:S01]  /*2f610*/  LDL.LU R7, [R1+0x174] ;  /* 0x0001740001077983 */ /* 0x001ee20000300800 */
[----:B------:R-:W-:-:S05]  /*2f620*/  LOP3.LUT R2, R26, 0x20, RZ, 0x3c, !PT ;  /* 0x000000201a027812 */ /* 0x000fca00078e3cff */
[----:B--2---:R0:W-:Y:S04]  /*2f630*/  STS.U8 [R2+UR4+0x200], R0 ;  /* 0x0002000002007988 */ /* 0x0041e80008000004 */
[----:B0-----:R-:W2:Y:S04]  /*2f640*/  LDL.LU R0, [R1+0x4d94] ;  /* 0x004d940001007983 */ /* 0x001ea80000300800 */
[----:B---3--:R-:W-:Y:S04]  /*2f650*/  STS.U8 [R2+UR4+0x240], R7 ;  /* 0x0002400702007988 */ /* 0x008fe80008000004 */
[----:B------:R-:W-:Y:S04]  /*2f660*/  STS.U8 [R2+UR4+0x600], R6 ;  /* 0x0006000602007988 */ /* 0x000fe80008000004 */
[----:B----4-:R-:W-:Y:S04]  /*2f670*/  STS.U8 [R2+UR4+0x640], R5 ;  /* 0x0006400502007988 */ /* 0x010fe80008000004 */
[----:B------:R-:W-:Y:S04]  /*2f680*/  STS.U8 [R2+UR4+0xa00], R4 ;  /* 0x000a000402007988 */ /* 0x000fe80008000004 */
[----:B------:R-:W-:Y:S04]  /*2f690*/  STS.U8 [R2+UR4+0xa40], R3 ;  /* 0x000a400302007988 */ /* 0x000fe80008000004 */
[----:B------:R-:W-:Y:S04]  /*2f6a0*/  STS.U8 [R2+UR4+0xe00], R16 ;  /* 0x000e001002007988 */ /* 0x000fe80008000004 */
[----:B------:R0:W-:Y:S04]  /*2f6b0*/  STS.U8 [R2+UR4+0xe40], R23 ;  /* 0x000e401702007988 */ /* 0x0001e80008000004 */
[----:B------:R1:W-:Y:S04]  /*2f6c0*/  STS.U8 [R2+UR4+0x1200], R21 ;  /* 0x0012001502007988 */ /* 0x0003e80008000004 */
[----:B------:R3:W-:Y:S04]  /*2f6d0*/  STS.U8 [R2+UR4+0x1240], R19 ;  /* 0x0012401302007988 */ /* 0x0007e80008000004 */
[----:B0-----:R-:W4:Y:S04]  /*2f6e0*/  LDL.LU R23, [R1+0xac] ;  /* 0x0000ac0001177983 */ /* 0x001f280000300800 */
[----:B------:R0:W-:Y:S04]  /*2f6f0*/  STS.U8 [R2+UR4+0x1600], R18 ;  /* 0x0016001202007988 */ /* 0x0001e80008000004 */
[----:B-1----:R-:W4:Y:S04]  /*2f700*/  LDL.LU R21, [R1+0x70] ;  /* 0x0000700001157983 */ /* 0x002f280000300800 */
[----:B---3--:R-:W3:Y:S04]  /*2f710*/  LDL.LU R19, [R1+0x6c] ;  /* 0x00006c0001137983 */ /* 0x008ee80000300800 */
[----:B------:R-:W-:Y:S04]  /*2f720*/  STS.U8 [R2+UR4+0x1640], R17 ;  /* 0x0016401102007988 */ /* 0x000fe80008000004 */
[----:B0-----:R-:W3:Y:S04]  /*2f730*/  LDL.LU R18, [R1+0x30] ;  /* 0x0000300001127983 */ /* 0x001ee80000300800 */
[----:B--2---:R0:W-:Y:S04]  /*2f740*/  STS.U8 [R2+UR4+0x1a00], R0 ;  /* 0x001a000002007988 */ /* 0x0041e80008000004 */
[----:B------:R-:W-:Y:S04]  /*2f750*/  STS.U8 [R2+UR4+0x1a40], R29 ;  /* 0x001a401d02007988 */ /* 0x000fe80008000004 */
[----:B0-----:R-:W2:Y:S04]  /*2f760*/  LDL.LU R0, [R1+0x4d90] ;  /* 0x004d900001007983 */ /* 0x001ea80000300800 */
[----:B------:R0:W-:Y:S04]  /*2f770*/  STL [R1+0x4d88], R29 ;  /* 0x004d881d01007387 */ /* 0x0001e80000100800 */
[----:B------:R-:W-:Y:S04]  /*2f780*/  STS.U8 [R2+UR4+0x1e00], R8 ;  /* 0x001e000802007988 */ /* 0x000fe80008000004 */
[----:B------:R1:W-:Y:S04]  /*2f790*/  STL [R1+0x4d8c], R8 ;  /* 0x004d8c0801007387 */ /* 0x0003e80000100800 */
[----:B0-----:R-:W2:Y:S04]  /*2f7a0*/  LDL.LU R29, [R1+0x168] ;  /* 0x00016800011d7983 */ /* 0x001ea80000300800 */
[----:B------:R-:W2:Y:S01]  /*2f7b0*/  LDL.LU R7, [R1+0x164] ;  /* 0x0001640001077983 */ /* 0x000ea20000300800 */
[----:B-1----:R-:W-:-:S03]  /*2f7c0*/  LOP3.LUT R8, R26, 0x28, RZ, 0x3c, !PT ;  /* 0x000000281a087812 */ /* 0x002fc600078e3cff */
[----:B------:R-:W2:Y:S04]  /*2f7d0*/  LDL.LU R6, [R1+0x128] ;  /* 0x0001280001067983 */ /* 0x000ea80000300800 */
[----:B------:R-:W-:Y:S04]  /*2f7e0*/  STS.U8 [R2+UR4+0x1e40], R9 ;  /* 0x001e400902007988 */ /* 0x000fe80008000004 */
[----:B------:R-:W2:Y:S04]  /*2f7f0*/  LDL.LU R5, [R1+0x124] ;  /* 0x0001240001057983 */ /* 0x000ea80000300800 */
[----:B------:R-:W-:Y:S04]  /*2f800*/  STS.U8 [R8+UR4+0x280], R14 ;  /* 0x0002800e08007988 */ /* 0x000fe80008000004 */
[----:B------:R-:W2:Y:S04]  /*2f810*/  LDL.LU R4, [R1+0xe8] ;  /* 0x0000e80001047983 */ /* 0x000ea80000300800 */
[----:B------:R-:W-:Y:S04]  /*2f820*/  STS.U8 [R8+UR4+0x2c0], R25 ;  /* 0x0002c01908007988 */ /* 0x000fe80008000004 */
[----:B------:R-:W2:Y:S04]  /*2f830*/  LDL.LU R16, [R1+0xe4] ;  /* 0x0000e40001107983 */ /* 0x000ea80000300800 */
[----:B------:R-:W-:Y:S04]  /*2f840*/  STS.U8 [R8+UR4+0x680], R24 ;  /* 0x0006801808007988 */ /* 0x000fe80008000004 */
[----:B------:R-:W2:Y:S04]  /*2f850*/  LDL.LU R17, [R1+0xa8] ;  /* 0x0000a80001117983 */ /* 0x000ea80000300800 */
[----:B------:R0:W-:Y:S04]  /*2f860*/  STS.U8 [R8+UR4+0x6c0], R13 ;  /* 0x0006c00d08007988 */ /* 0x0001e80008000004 */
[----:B------:R-:W2:Y:S04]  /*2f870*/  LDL.LU R26, [R1+0xa4] ;  /* 0x0000a400011a7983 */ /* 0x000ea80000300800 */
[----:B------:R1:W-:Y:S04]  /*2f880*/  STS.U8 [R8+UR4+0xa80], R12 ;  /* 0x000a800c08007988 */ /* 0x0003e80008000004 */
[----:B0-----:R-:W2:Y:S04]  /*2f890*/  LDL.LU R13, [R1+0x68] ;  /* 0x00006800010d7983 */ /* 0x001ea80000300800 */
[----:B------:R0:W-:Y:S04]  /*2f8a0*/  STS.U8 [R8+UR4+0xac0], R20 ;  /* 0x000ac01408007988 */ /* 0x0001e80008000004 */
[----:B-1----:R-:W2:Y:S04]  /*2f8b0*/  LDL.LU R12, [R1+0x64] ;  /* 0x00006400010c7983 */ /* 0x002ea80000300800 */
[----:B------:R1:W-:Y:S04]  /*2f8c0*/  STS.U8 [R8+UR4+0xe80], R22 ;  /* 0x000e801608007988 */ /* 0x0003e80008000004 */
[----:B0-----:R-:W2:Y:S04]  /*2f8d0*/  LDL.LU R20, [R1+0x28] ;  /* 0x0000280001147983 */ /* 0x001ea80000300800 */
[----:B-1----:R-:W2:Y:S04]  /*2f8e0*/  LDL.LU R22, [R1+0x24] ;  /* 0x0000240001167983 */ /* 0x002ea80000300800 */
[----:B------:R-:W2:Y:S01]  /*2f8f0*/  LDL.LU R3, [R1+0x160] ;  /* 0x0001600001037983 */ /* 0x000ea20000300800 */
[----:B------:R-:W-:-:S03]  /*2f900*/  LOP3.LUT R14, R15, 0x30, RZ, 0x3c, !PT ;  /* 0x000000300f0e7812 */ /* 0x000fc600078e3cff */
[----:B------:R-:W2:Y:S04]  /*2f910*/  LDL.LU R2, [R1+0x15c] ;  /* 0x00015c0001027983 */ /* 0x000ea80000300800 */
[----:B------:R-:W2:Y:S04]  /*2f920*/  LDL.LU R25, [R1+0x120] ;  /* 0x0001200001197983 */ /* 0x000ea80000300800 */
[----:B------:R-:W2:Y:S04]  /*2f930*/  LDL.LU R24, [R1+0x11c] ;  /* 0x00011c0001187983 */ /* 0x000ea80000300800 */
[----:B----4-:R0:W-:Y:S04]  /*2f940*/  STS.U8 [R8+UR4+0xec0], R23 ;  /* 0x000ec01708007988 */ /* 0x0101e80008000004 */
[----:B------:R1:W-:Y:S04]  /*2f950*/  STS.U8 [R8+UR4+0x1280], R21 ;  /* 0x0012801508007988 */ /* 0x0003e80008000004 */
[----:B---3--:R3:W-:Y:S04]  /*2f960*/  STS.U8 [R8+UR4+0x12c0], R19 ;  /* 0x0012c01308007988 */ /* 0x0087e80008000004 */
[----:B0-----:R-:W4:Y:S04]  /*2f970*/  LDL.LU R23, [R1+0xe0] ;  /* 0x0000e00001177983 */ /* 0x001f280000300800 */
[----:B------:R0:W-:Y:S04]  /*2f980*/  STS.U8 [R8+UR4+0x1680], R18 ;  /* 0x0016801208007988 */ /* 0x0001e80008000004 */
[----:B-1----:R-:W4:Y:S04]  /*2f990*/  LDL.LU R21, [R1+0xdc] ;  /* 0x0000dc0001157983 */ /* 0x002f280000300800 */
[----:B---3--:R-:W3:Y:S04]  /*2f9a0*/  LDL.LU R19, [R1+0xa0] ;  /* 0x0000a00001137983 */ /* 0x008ee80000300800 */
[----:B0-----:R-:W3:Y:S04]  /*2f9b0*/  LDL.LU R18, [R1+0x9c] ;  /* 0x00009c0001127983 */ /* 0x001ee80000300800 */
[----:B--2---:R0:W-:Y:S04]  /*2f9c0*/  STS.U8 [R8+UR4+0x16c0], R0 ;  /* 0x0016c00008007988 */ /* 0x0041e80008000004 */
[----:B------:R-:W-:Y:S04]  /*2f9d0*/  STS.U8 [R8+UR4+0x1a80], R28 ;  /* 0x001a801c08007988 */ /* 0x000fe80008000004 */
[----:B------:R-:W-:Y:S04]  /*2f9e0*/  STS.U8 [R8+UR4+0x1ac0], R27 ;  /* 0x001ac01b08007988 */ /* 0x000fe80008000004 */
[----:B------:R-:W-:Y:S04]  /*2f9f0*/  STS.U8 [R8+UR4+0x1e80], R10 ;  /* 0x001e800a08007988 */ /* 0x000fe80008000004 */
[----:B0-----:R-:W2:Y:S04]  /*2fa00*/  LDL.LU R0, [R1+0x60] ;  /* 0x0000600001007983 */ /* 0x001ea80000300800 */
[----:B------:R0:W-:Y:S04]  /*2fa10*/  STS.U8 [R8+UR4+0x1ec0], R11 ;  /* 0x001ec00b08007988 */ /* 0x0001e80008000004 */
[----:B------:R1:W-:Y:S04]  /*2fa20*/  STS.U8 [R14+UR4+0x300], R29 ;  /* 0x0003001d0e007988 */ /* 0x0003e80008000004 */
[----:B------:R1:W-:Y:S04]  /*2fa30*/  STS.U8 [R14+UR4+0x340], R7 ;  /* 0x000340070e007988 */ /* 0x0003e80008000004 */
[----:B0-----:R-:W2:Y:S04]  /*2fa40*/  LDL.LU R8, [R1+0x4d8c] ;  /* 0x004d8c0001087983 */ /* 0x001ea80000300800 */
[----:B-1----:R-:W2:Y:S04]  /*2fa50*/  LDL.LU R29, [R1+0x4d88] ;  /* 0x004d8800011d7983 */ /* 0x002ea80000300800 */
[----:B------:R-:W2:Y:S04]  /*2fa60*/  LDL.LU R7, [R1+0x4d84] ;  /* 0x004d840001077983 */ /* 0x000ea80000300800 */
        /* <DEDUP_REMOVED lines=15> */
[----:B0-----:R-:W4:Y:S04]  /*2fb60*/  LDL.LU R13, [R1+0x4d68] ;  /* 0x004d6800010d7983 */ /* 0x001f280000300800 */
[----:B-1----:R-:W3:Y:S04]  /*2fb70*/  LDL.LU R12, [R1+0x4d64] ;  /* 0x004d6400010c7983 */ /* 0x002ee80000300800 */
[----:B------:R-:W2:Y:S04]  /*2fb80*/  LDL.LU R20, [R1+0x4d60] ;  /* 0x004d600001147983 */ /* 0x000ea80000300800 */
[----:B------:R0:W-:Y:S04]  /*2fb90*/  STS.U8 [R14+UR4+0x1740], R22 ;  /* 0x001740160e007988 */ /* 0x0001e80008000004 */
[----:B0-----:R-:W4:Y:S01]  /*2fba0*/  LDL.LU R22, [R1+0x4d5c] ;  /* 0x004d5c0001167983 */ /* 0x001f220000300800 */
[----:B------:R-:W-:-:S03]  /*2fbb0*/  LOP3.LUT R15, R15, 0x38, RZ, 0x3c, !PT ;  /* 0x000000380f0f7812 */ /* 0x000fc600078e3cff */
[----:B----4-:R-:W-:Y:S04]  /*2fbc0*/  STS.U8 [R14+UR4+0x1b00], R22 ;  /* 0x001b00160e007988 */ /* 0x010fe80008000004 */
[----:B--2---:R-:W-:Y:S04]  /*2fbd0*/  STS.U8 [R14+UR4+0x1b40], R20 ;  /* 0x001b40140e007988 */ /* 0x004fe80008000004 */
[----:B---3--:R-:W-:Y:S04]  /*2fbe0*/  STS.U8 [R14+UR4+0x1f00], R12 ;  /* 0x001f000c0e007988 */ /* 0x008fe80008000004 */
[----:B------:R0:W-:Y:S04]  /*2fbf0*/  STS.U8 [R14+UR4+0x1f40], R13 ;  /* 0x001f400d0e007988 */ /* 0x0001e80008000004 */
[----:B------:R1:W-:Y:S04]  /*2fc00*/  STS.U8 [R15+UR4+0x380], R3 ;  /* 0x000380030f007988 */ /* 0x0003e80008000004 */
[----:B------:R2:W-:Y:S04]  /*2fc10*/  STS.U8 [R15+UR4+0x3c0], R2 ;  /* 0x0003c0020f007988 */ /* 0x0005e80008000004 */
[----:B0-----:R-:W3:Y:S04]  /*2fc20*/  LDL.LU R14, [R1+0x4d58] ;  /* 0x004d5800010e7983 */ /* 0x001ee80000300800 */
[----:B-1----:R-:W4:Y:S04]  /*2fc30*/  LDL R3, [R1+0x2240] ;  /* 0x0022400001037983 */ /* 0x002f280000100800 */
[----:B--2---:R-:W4:Y:S04]  /*2fc40*/  LDL R2, [R1+0x225c] ;  /* 0x00225c0001027983 */ /* 0x004f280000100800 */
[----:B------:R0:W-:Y:S04]  /*2fc50*/  STS.U8 [R15+UR4+0x780], R25 ;  /* 0x000780190f007988 */ /* 0x0001e80008000004 */
[----:B------:R1:W-:Y:S04]  /*2fc60*/  STS.U8 [R15+UR4+0x7c0], R24 ;  /* 0x0007c0180f007988 */ /* 0x0003e80008000004 */
[----:B------:R2:W-:Y:S04]  /*2fc70*/  STS.U8 [R15+UR4+0xb80], R23 ;  /* 0x000b80170f007988 */ /* 0x0005e80008000004 */
[----:B0-----:R-:W3:Y:S04]  /*2fc80*/  LDL.LU R25, [R1+0x4d54] ;  /* 0x004d540001197983 */ /* 0x001ee80000300800 */
[----:B-1----:R-:W4:Y:S04]  /*2fc90*/  LDL.LU R24, [R1+0x4d50] ;  /* 0x004d500001187983 */ /* 0x002f280000300800 */
[----:B--2---:R-:W2:Y:S04]  /*2fca0*/  LDL.LU R23, [R1+0x4d4c] ;  /* 0x004d4c0001177983 */ /* 0x004ea80000300800 */
[----:B------:R0:W-:Y:S04]  /*2fcb0*/  STS.U8 [R15+UR4+0xbc0], R21 ;  /* 0x000bc0150f007988 */ /* 0x0001e80008000004 */
[----:B------:R1:W-:Y:S04]  /*2fcc0*/  STS.U8 [R15+UR4+0xf80], R19 ;  /* 0x000f80130f007988 */ /* 0x0003e80008000004 */
[----:B------:R1:W-:Y:S04]  /*2fcd0*/  STS.U8 [R15+UR4+0xfc0], R18 ;  /* 0x000fc0120f007988 */ /* 0x0003e80008000004 */
[----:B0-----:R-:W3:Y:S04]  /*2fce0*/  LDL.LU R21, [R1+0x4d48] ;  /* 0x004d480001157983 */ /* 0x001ee80000300800 */
[----:B-1----:R-:W4:Y:S04]  /*2fcf0*/  LDL.LU R19, [R1+0x4d44] ;  /* 0x004d440001137983 */ /* 0x002f280000300800 */
[----:B------:R-:W2:Y:S04]  /*2fd00*/  LDL.LU R18, [R1+0x4d40] ;  /* 0x004d400001127983 */ /* 0x000ea80000300800 */
[----:B------:R0:W-:Y:S04]  /*2fd10*/  STS.U8 [R15+UR4+0x1380], R0 ;  /* 0x001380000f007988 */ /* 0x0001e80008000004 */
[----:B0-----:R-:W3:Y:S04]  /*2fd20*/  LDL.LU R0, [R1+0x4d3c] ;  /* 0x004d3c0001007983 */ /* 0x001ee80000300800 */
[----:B---3--:R0:W-:Y:S04]  /*2fd30*/  STS.U8 [R15+UR4+0x13c0], R0 ;  /* 0x0013c0000f007988 */ /* 0x0081e80008000004 */
[----:B0-----:R-:W3:Y:S04]  /*2fd40*/  LDL.LU R0, [R1+0x4d38] ;  /* 0x004d380001007983 */ /* 0x001ee80000300800 */
[----:B--2---:R-:W-:Y:S04]  /*2fd50*/  STS.U8 [R15+UR4+0x1780], R18 ;  /* 0x001780120f007988 */ /* 0x004fe80008000004 */
[----:B----4-:R-:W-:Y:S04]  /*2fd60*/  STS.U8 [R15+UR4+0x17c0], R19 ;  /* 0x0017c0130f007988 */ /* 0x010fe80008000004 */
[----:B------:R-:W-:Y:S04]  /*2fd70*/  STS.U8 [R15+UR4+0x1b80], R21 ;  /* 0x001b80150f007988 */ /* 0x000fe80008000004 */
[----:B------:R-:W-:Y:S04]  /*2fd80*/  STS.U8 [R15+UR4+0x1bc0], R23 ;  /* 0x001bc0170f007988 */ /* 0x000fe80008000004 */
[----:B------:R-:W-:Y:S04]  /*2fd90*/  STS.U8 [R15+UR4+0x1f80], R24 ;  /* 0x001f80180f007988 */ /* 0x000fe80008000004 */
[----:B------:R0:W-:Y:S04]  /*2fda0*/  STS.U8 [R15+UR4+0x1fc0], R25 ;  /* 0x001fc0190f007988 */ /* 0x0001e80008000004 */
[----:B0-----:R-:W2:Y:S01]  /*2fdb0*/  LDL.LU R15, [R1+0x4d34] ;  /* 0x004d3400010f7983 */ /* 0x001ea20000300800 */
[----:B------:R-:W-:Y:S01]  /*2fdc0*/  BAR.SYNC.DEFER_BLOCKING 0x0 ;  /* 0x0000000000007b1d */ /* 0x000fe20000010000 */
[----:B---3--:R-:W-:-:S06]  /*2fdd0*/  PRMT R0, RZ, 0x7610, R0 ;  /* 0x00007610ff007816 */ /* 0x008fcc0000000000 */
[----:B------:R-:W3:Y:S04]  /*2fde0*/  @!P1 LDG.E.U8 R0, desc[UR6][R2.64] ;  /* 0x0000000602009981 */ /* 0x000ee8000c1e1100 */
[----:B---3--:R0:W-:Y:S04]  /*2fdf0*/  STL [R1+0xc60], R0 ;  /* 0x000c600001007387 */ /* 0x0081e80000100800 */
[----:B0-----:R-:W3:Y:S04]  /*2fe00*/  LDL.LU R0, [R1+0x4d30] ;  /* 0x004d300001007983 */ /* 0x001ee80000300800 */
[----:B------:R-:W4:Y:S04]  /*2fe10*/  LDL R2, [R1+0x2230] ;  /* 0x0022300001027983 */ /* 0x000f280000100800 */
[----:B------:R-:W4:Y:S01]  /*2fe20*/  LDL R3, [R1+0x2254] ;  /* 0x0022540001037983 */ /* 0x000f220000100800 */
[----:B--2---:R-:W-:-:S02]  /*2fe30*/  PRMT R15, RZ, 0x7610, R15 ;  /* 0x00007610ff0f7816 */ /* 0x004fc4000000000f */
[----:B----4-:R-:W-:-:S04]  /*2fe40*/  @!P0 LOP3.LUT R3, R3, R2, RZ, 0x3c, !PT ;  /* 0x0000000203038212 */ /* 0x010fc800078e3cff */
[----:B------:R-:W-:-:S04]  /*2fe50*/  @!P0 LOP3.LUT R2, R3, R2, RZ, 0x3c, !PT ;  /* 0x0000000203028212 */ /* 0x000fc800078e3cff */
[----:B------:R-:W-:-:S05]  /*2fe60*/  @!P0 LOP3.LUT R3, R3, R2, RZ, 0x3c, !PT ;  /* 0x0000000203038212 */ /* 0x000fca00078e3cff */
[----:B------:R-:W2:Y:S04]  /*2fe70*/  @!P0 LDG.E.U8 R15, desc[UR6][R2.64] ;  /* 0x00000006020f8981 */ /* 0x000ea8000c1e1100 */
[----:B--2---:R0:W-:Y:S04]  /*2fe80*/  STL [R1+0xc5c], R15 ;  /* 0x000c5c0f01007387 */ /* 0x0041e80000100800 */
[----:B0-----:R-:W2:Y:S04]  /*2fe90*/  LDL.LU R15, [R1+0x4d2c] ;  /* 0x004d2c00010f7983 */ /* 0x001ea80000300800 */
[----:B------:R-:W4:Y:S04]  /*2fea0*/  LDL R2, [R1+0x1f84] ;  /* 0x001f840001027983 */ /* 0x000f280000100800 */
[----:B------:R-:W4:Y:S01]  /*2feb0*/  LDL R3, [R1+0x1f88] ;  /* 0x001f880001037983 */ /* 0x000f220000100800 */
[----:B---3--:R-:W-:-:S02]  /*2fec0*/  PRMT R0, RZ, 0x7610, R0 ;  /* 0x00007610ff007816 */ /* 0x008fc40000000000 */
[----:B----4-:R-:W-:-:S04]  /*2fed0*/  @!P0 LOP3.LUT R3, R3, R2, RZ, 0x3c, !PT ;  /* 0x0000000203038212 */ /* 0x010fc800078e3cff */
[----:B------:R-:W-:-:S04]  /*2fee0*/  @!P0 LOP3.LUT R2, R3, R2, RZ, 0x3c, !PT ;  /* 0x0000000203028212 */ /* 0x000fc800078e3cff */
[----:B------:R-:W-:-:S05]  /*2fef0*/  @!P0 LOP3.LUT R3, R3, R2, RZ, 0x3c, !PT ;  /* 0x0000000203038212 */ /* 0x000fca00078e3cff */
        /* <DEDUP_REMOVED lines=4145> */
[----:B------:R-:W-:-:S02]  /*40210*/  PRMT R27, RZ, 0x7610, R27 ;  /* 0x00007610ff1b7816 */ /* 0x000fc4000000001b */
[----:B----4-:R-:W-:-:S04]  /*40220*/  @!P1 LOP3.LUT R3, R3, R2, RZ, 0x3c, !PT ;  /* 0x0000000203039212 */ /* 0x010fc800078e3cff */
[----:B------:R-:W-:-:S04]  /*40230*/  @!P1 LOP3.LUT R2, R3, R2, RZ, 0x3c, !PT ;  /* 0x0000000203029212 */ /* 0x000fc800078e3cff */
[----:B------:R-:W-:-:S05]  /*40240*/  @!P1 LOP3.LUT R3, R3, R2, RZ, 0x3c, !PT ;  /* 0x0000000203039212 */ /* 0x000fca00078e3cff */
[----:B------:R0:W4:Y:S04]  /*40250*/  @!P1 LDG.E.U8 R27, desc[UR6][R2.64] ;  /* 0x00000006021b9981 */ /* 0x000128000c1e1100 */
[----:B------:R-:W0:Y:S04]  /*40260*/  LDL R2, [R1+0x20ac] ;  /* 0x0020ac0001027983 */ /* 0x000e280000100800 */
[----:B------:R-:W0:Y:S01]  /*40270*/  LDL R3, [R1+0x20ec] ;  /* 0x0020ec0001037983 */ /* 0x000e220000100800 */
[----:B---3--:R-:W-:Y:S02]  /*40280*/  PRMT R0, RZ, 0x7610, R0 ;  /* 0x00007610ff007816 */ /* 0x008fe40000000000 */
[----:B0-----:R-:W-:-:S04]  /*40290*/  @!P0 LOP3.LUT R3, R3, R2, RZ, 0x3c, !PT ;  /* 0x0000000203038212 */ /* 0x001fc800078e3cff */
[----:B------:R-:W-:-:S04]  /*402a0*/  @!P0 LOP3.LUT R2, R3, R2, RZ, 0x3c, !PT ;  /* 0x0000000203028212 */ /* 0x000fc800078e3cff */
[----:B------:R-:W-:-:S05]  /*402b0*/  @!P0 LOP3.LUT R3, R3, R2, RZ, 0x3c, !PT ;  /* 0x0000000203038212 */ /* 0x000fca00078e3cff */
[----:B------:R-:W3:Y:S04]  /*402c0*/  @!P0 LDG.E.U8 R0, desc[UR6][R2.64] ;  /* 0x0000000602008981 */ /* 0x000ee8000c1e1100 */
[----:B----4-:R0:W-:Y:S04]  /*402d0*/  STL [R1+0x70], R27 ;  /* 0x0000701b01007387 */ /* 0x0101e80000100800 */
[----:B0-----:R-:W4:Y:S04]  /*402e0*/  LDL R27, [R1+0x2118] ;  /* 0x00211800011b7983 */ /* 0x001f280000100800 */
        /* <DEDUP_REMOVED lines=38> */
[----:B------:R-:W4:Y:S01]  /*40550*/  LDL R3, [R1+0x20e4] ;  /* 0x0020e40001037983 */ /* 0x000f220000100800 */
[----:B--2---:R-:W-:Y:S01]  /*40560*/  PRMT R15, RZ, 0x7610, R15 ;  /* 0x00007610ff0f7816 */ /* 0x004fe2000000000f */
[----:B------:R-:W-:-:S02]  /*40570*/  @!P1 IMAD.MOV.U32 R2, RZ, RZ, R27 ;  /* 0x000000ffff029224 */ /* 0x000fc400078e001b */
[----:B------:R-:W2:Y:S04]  /*40580*/  LDL R27, [R1+0x213c] ;  /* 0x00213c00011b7983 */ /* 0x000ea80000100800 */
[----:B----4-:R-:W4:Y:S04]  /*40590*/  @!P1 LDG.E.U8 R15, desc[UR6][R2.64] ;  /* 0x00000006020f9981 */ /* 0x010f28000c1e1100 */
[----:B----4-:R0:W-:Y:S04]  /*405a0*/  STL [R1+0x58], R15 ;  /* 0x0000580f01007387 */ /* 0x0101e80000100800 */
[----:B0-----:R-:W4:Y:S04]  /*405b0*/  LDL.LU R15, [R1+0x45e4] ;  /* 0x0045e400010f7983 */ /* 0x001f280000300800 */
[----:B------:R-:W2:Y:S04]  /*405c0*/  LDL R2, [R1+0x20e0] ;  /* 0x0020e00001027983 */ /* 0x000ea80000100800 */
[----:B------:R-:W2:Y:S01]  /*405d0*/  LDL R3, [R1+0x211c] ;  /* 0x00211c0001037983 */ /* 0x000ea20000100800 */
[----:B---3--:R-:W-:-:S02]  /*405e0*/  PRMT R0, RZ, 0x7610, R0 ;  /* 0x00007610ff007816 */ /* 0x008fc40000000000 */
[----:B--2---:R-:W-:-:S04]  /*405f0*/  @!P0 LOP3.LUT R3, R3, R2, RZ, 0x3c, !PT ;  /* 0x0000000203038212 */ /* 0x004fc800078e3cff */
[----:B------:R-:W-:-:S04]  /*40600*/  @!P0 LOP3.LUT R2, R3, R2, RZ, 0x3c, !PT ;  /* 0x0000000203028212 */ /* 0x000fc800078e3cff */
[----:B------:R-:W-:-:S05]  /*40610*/  @!P0 LOP3.LUT R3, R3, R2, RZ, 0x3c, !PT ;  /* 0x0000000203038212 */ /* 0x000fca00078e3cff */
[----:B------:R-:W2:Y:S04]  /*40620*/  @!P0 LDG.E.U8 R0, desc[UR6][R2.64] ;  /* 0x0000000602008981 */ /* 0x000ea8000c1e1100 */
[----:B--2---:R0:W-:Y:S04]  /*40630*/  STL [R1+0x54], R0 ;  /* 0x0000540001007387 */ /* 0x0041e80000100800 */
[----:B0-----:R-:W2:Y:S04]  /*40640*/  LDL.LU R0, [R1+0x45e0] ;  /* 0x0045e00001007983 */ /* 0x001ea80000300800 */
[----:B------:R-:W3:Y:S04]  /*40650*/  LDL R2, [R1+0x20f4] ;  /* 0x0020f40001027983 */ /* 0x000ee80000100800 */
[----:B------:R-:W3:Y:S01]  /*40660*/  LDL R3, [R1+0x2128] ;  /* 0x0021280001037983 */ /* 0x000ee20000100800 */
[----:B----4-:R-:W-:-:S02]  /*40670*/  PRMT R15, RZ, 0x7610, R15 ;  /* 0x00007610ff0f7816 */ /* 0x010fc4000000000f */
[----:B---3--:R-:W-:-:S04]  /*40680*/  @!P1 LOP3.LUT R3, R3, R2, RZ, 0x3c, !PT ;  /* 0x0000000203039212 */ /* 0x008fc800078e3cff */
        /* <DEDUP_REMOVED lines=11> */
[----:B------:R-:W2:Y:S01]  /*40740*/  @!P0 LDG.E.U8 R0, desc[UR6][R2.64] ;  /* 0x0000000602008981 */ /* 0x000ea2000c1e1100 */
[----:B------:R-:W-:-:S03]  /*40750*/  PRMT R28, RZ, 0x7610, R28 ;  /* 0x00007610ff1c7816 */ /* 0x000fc6000000001c */
[----:B--2---:R0:W-:Y:S04]  /*40760*/  STL [R1+0x4c], R0 ;  /* 0x00004c0001007387 */ /* 0x0041e80000100800 */
[----:B0-----:R-:W2:Y:S04]  /*40770*/  LDL.LU R0, [R1+0x45d8] ;  /* 0x0045d80001007983 */ /* 0x001ea80000300800 */
[----:B------:R-:W4:Y:S01]  /*40780*/  LDL R3, [R1+0x2104] ;  /* 0x0021040001037983 */ /* 0x000f220000100800 */
[----:B------:R-:W-:Y:S01]  /*40790*/  @!P1 IMAD.MOV.U32 R2, RZ, RZ, R29 ;  /* 0x000000ffff029224 */ /* 0x000fe200078e001d */
[----:B------:R-:W-:-:S02]  /*407a0*/  PRMT R25, RZ, 0x7610, R25 ;  /* 0x00007610ff197816 */ /* 0x000fc40000000019 */
[----:B------:R-:W3:Y:S04]  /*407b0*/  LDL R29, [R1+0x2120] ;  /* 0x00212000011d7983 */ /* 0x000ee80000100800 */
[----:B----4-:R0:W4:Y:S04]  /*407c0*/  @!P1 LDG.E.U8 R28, desc[UR6][R2.64] ;  /* 0x00000006021c9981 */ /* 0x010128000c1e1100 */
[----:B------:R-:W3:Y:S01]  /*407d0*/  LDL R3, [R1+0x2100] ;  /* 0x0021000001037983 */ /* 0x000ee20000100800 */
[----:B0-----:R-:W-:-:S03]  /*407e0*/  @!P0 IMAD.MOV.U32 R2, RZ, RZ, R27 ;  /* 0x000000ffff028224 */ /* 0x001fc600078e001b */
[----:B----4-:R0:W-:Y:S01]  /*407f0*/  STL [R1+0x48], R28 ;  /* 0x0000481c01007387 */ /* 0x0101e20000100800 */
[----:B--2---:R-:W-:-:S03]  /*40800*/  PRMT R0, RZ, 0x7610, R0 ;  /* 0x00007610ff007816 */ /* 0x004fc60000000000 */
[----:B------:R-:W2:Y:S04]  /*40810*/  LDL R27, [R1+0x2134] ;  /* 0x00213400011b7983 */ /* 0x000ea80000100800 */
[----:B---3--:R1:W3:Y:S04]  /*40820*/  @!P0 LDG.E.U8 R25, desc[UR6][R2.64] ;  /* 0x0000000602198981 */ /* 0x0082e8000c1e1100 */
[----:B0-----:R-:W4:Y:S04]  /*40830*/  LDL R28, [R1+0x215c] ;  /* 0x00215c00011c7983 */ /* 0x001f280000100800 */
[----:B------:R-:W1:Y:S04]  /*40840*/  LDL R2, [R1+0x2114] ;  /* 0x0021140001027983 */ /* 0x000e680000100800 */
[----:B------:R-:W1:Y:S02]  /*40850*/  LDL R3, [R1+0x2148] ;  /* 0x0021480001037983 */ /* 0x000e640000100800 */
[----:B-1----:R-:W-:-:S04]  /*40860*/  @!P1 LOP3.LUT R3, R3, R2, RZ, 0x3c, !PT ;  /* 0x0000000203039212 */ /* 0x002fc800078e3cff */
[----:B------:R-:W-:-:S04]  /*40870*/  @!P1 LOP3.LUT R2, R3, R2, RZ, 0x3c, !PT ;  /* 0x0000000203029212 */ /* 0x000fc800078e3cff */
[----:B------:R-:W-:-:S05]  /*40880*/  @!P1 LOP3.LUT R3, R3, R2, RZ, 0x3c, !PT ;  /* 0x0000000203039212 */ /* 0x000fca00078e3cff */
[----:B------:R-:W2:Y:S04]  /*40890*/  @!P1 LDG.E.U8 R0, desc[UR6][R2.64] ;  /* 0x0000000602009981 */ /* 0x000ea8000c1e1100 */
[----:B---3--:R0:W-:Y:S04]  /*408a0*/  STL [R1+0x44], R25 ;  /* 0x0000441901007387 */ /* 0x0081e80000100800 */
[----:B0-----:R-:W3:Y:S04]  /*408b0*/  LDL R25, [R1+0x2168] ;  /* 0x0021680001197983 */ /* 0x001ee80000100800 */
[----:B--2---:R0:W-:Y:S04]  /*408c0*/  STL [R1+0x40], R0 ;  /* 0x0000400001007387 */ /* 0x0041e80000100800 */
[----:B0-----:R-:W2:Y:S04]  /*408d0*/  LDL.LU R0, [R1+0x45d4] ;  /* 0x0045d40001007983 */ /* 0x001ea80000300800 */
        /* <DEDUP_REMOVED lines=9> */
[----:B--2---:R-:W-:Y:S02]  /*40970*/  PRMT R0, RZ, 0x7610, R0 ;  /* 0x00007610ff007816 */ /* 0x004fe40000000000 */
[----:B------:R-:W-:-:S02]  /*40980*/  PRMT R12, RZ, 0x7610, R12 ;  /* 0x00007610ff0c7816 */ /* 0x000fc4000000000c */
[----:B0-----:R-:W-:-:S04]  /*40990*/  @!P1 LOP3.LUT R3, R3, R2, RZ, 0x3c, !PT ;  /* 0x0000000203039212 */ /* 0x001fc800078e3cff */
[----:B------:R-:W-:-:S04]  /*409a0*/  @!P1 LOP3.LUT R2, R3, R2, RZ, 0x3c, !PT ;  /* 0x0000000203029212 */ /* 0x000fc800078e3cff */
[----:B------:R-:W-:-:S05]  /*409b0*/  @!P1 LOP3.LUT R3, R3, R2, RZ, 0x3c, !PT ;  /* 0x0000000203039212 */ /* 0x000fca00078e3cff */
[----:B------:R0:W2:Y:S02]  /*409c0*/  @!P1 LDG.E.U8 R0, desc[UR6][R2.64] ;  /* 0x0000000602009981 */ /* 0x0000a4000c1e1100 */
[----:B0-----:R-:W-:Y:S02]  /*409d0*/  @!P0 IMAD.MOV.U32 R2, RZ, RZ, R28 ;  /* 0x000000ffff028224 */ /* 0x001fe400078e001c */
[----:B------:R-:W-:-:S05]  /*409e0*/  @!P0 IMAD.MOV.U32 R3, RZ, RZ, R29 ;  /* 0x000000ffff038224 */ /* 0x000fca00078e001d */
[----:B------:R3:W2:Y:S01]  /*409f0*/  @!P0 LDG.E.U8 R12, desc[UR6][R2.64] ;  /* 0x00000006020c8981 */ /* 0x0006a2000c1e1100 */
[----:B------:R-:W-:-:S03]  /*40a00*/  PRMT R6, RZ, 0x7610, R6 ;  /* 0x00007610ff067816 */ /* 0x000fc60000000006 */
[----:B----4-:R0:W-:Y:S01]  /*40a10*/  STL [R1+0x3c], R13 ;  /* 0x00003c0d01007387 */ /* 0x0101e20000100800 */
[----:B---3--:R-:W-:Y:S02]  /*40a20*/  @!P1 IMAD.MOV.U32 R2, RZ, RZ, R25 ;  /* 0x000000ffff029224 */ /* 0x008fe400078e0019 */
[----:B------:R-:W-:Y:S01]  /*40a30*/  @!P1 IMAD.MOV.U32 R3, RZ, RZ, R27 ;  /* 0x000000ffff039224 */ /* 0x000fe200078e001b */
[----:B0-----:R-:W3:Y:S04]  /*40a40*/  LDL R13, [R1+0x216c] ;  /* 0x00216c00010d7983 */ /* 0x001ee80000100800 */
[----:B------:R3:W4:Y:S04]  /*40a50*/  @!P1 LDG.E.U8 R6, desc[UR6][R2.64] ;  /* 0x0000000602069981 */ /* 0x000728000c1e1100 */
[----:B--2---:R0:W-:Y:S04]  /*40a60*/  STL [R1+0x38], R0 ;  /* 0x0000380001007387 */ /* 0x0041e80000100800 */
[----:B0-----:R-:W2:Y:S04]  /*40a70*/  LDL.LU R0, [R1+0x45d0] ;  /* 0x0045d00001007983 */ /* 0x001ea80000300800 */
[----:B------:R-:W2:Y:S04]  /*40a80*/  LDL R29, [R1+0x2140] ;  /* 0x00214000011d7983 */ /* 0x000ea80000100800 */
[----:B------:R0:W-:Y:S04]  /*40a90*/  STL [R1+0x34], R12 ;  /* 0x0000340c01007387 */ /* 0x0001e80000100800 */
[----:B------:R-:W2:Y:S01]  /*40aa0*/  LDL R3, [R1+0x2130] ;  /* 0x0021300001037983 */ /* 0x000ea20000100800 */
[----:B------:R-:W-:-:S03]  /*40ab0*/  PRMT R5, RZ, 0x7610, R5 ;  /* 0x00007610ff057816 */ /* 0x000fc60000000005 */
[----:B------:R-:W2:Y:S04]  /*40ac0*/  LDL R28, [R1+0x2154] ;  /* 0x00215400011c7983 */ /* 0x000ea80000100800 */
[----:B------:R-:W2:Y:S04]  /*40ad0*/  LDL R27, [R1+0x2188] ;  /* 0x00218800011b7983 */ /* 0x000ea80000100800 */
[----:B------:R-:W2:Y:S04]  /*40ae0*/  LDL R25, [R1+0x2150] ;  /* 0x0021500001197983 */ /* 0x000ea80000100800 */
[----:B0-----:R-:W2:Y:S01]  /*40af0*/  LDL R12, [R1+0x217c] ;  /* 0x00217c00010c7983 */ /* 0x001ea20000100800 */
[----:B---3--:R-:W-:-:S03]  /*40b00*/  @!P0 IMAD.MOV.U32 R2, RZ, RZ, R13 ;  /* 0x000000ffff028224 */ /* 0x008fc600078e000d */
[----:B----4-:R0:W-:Y:S01]  /*40b10*/  STL [R1+0x30], R6 ;  /* 0x0000300601007387 */ /* 0x0101e20000100800 */
[----:B------:R-:W-:Y:S02]  /*40b20*/  PRMT R10, RZ, 0x7610, R10 ;  /* 0x00007610ff0a7816 */ /* 0x000fe4000000000a */
[----:B------:R-:W-:Y:S01]  /*40b30*/  PRMT R26, RZ, 0x7610, R26 ;  /* 0x00007610ff1a7816 */ /* 0x000fe2000000001a */
[----:B------:R-:W3:Y:S04]  /*40b40*/  LDL R13, [R1+0x2164] ;  /* 0x00216400010d7983 */ /* 0x000ee80000100800 */
[----:B0-----:R-:W4:Y:S04]  /*40b50*/  LDL R6, [R1+0x218c] ;  /* 0x00218c0001067983 */ /* 0x001f280000100800 */
[----:B--2---:R0:W2:Y:S04]  /*40b60*/  @!P0 LDG.E.U8 R5, desc[UR6][R2.64] ;  /* 0x0000000602058981 */ /* 0x0040a8000c1e1100 */
[----:B------:R-:W0:Y:S04]  /*40b70*/  LDL R2, [R1+0x2144] ;  /* 0x0021440001027983 */ /* 0x000e280000100800 */
[----:B------:R-:W0:Y:S01]  /*40b80*/  LDL R3, [R1+0x2178] ;  /* 0x0021780001037983 */ /* 0x000e220000100800 */
[----:B------:R-:W-:-:S02]  /*40b90*/  PRMT R0, RZ, 0x7610, R0 ;  /* 0x00007610ff007816 */ /* 0x000fc40000000000 */
[----:B0-----:R-:W-:-:S04]  /*40ba0*/  @!P1 LOP3.LUT R3, R3, R2, RZ, 0x3c, !PT ;  /* 0x0000000203039212 */ /* 0x001fc800078e3cff */
[----:B------:R-:W-:-:S04]  /*40bb0*/  @!P1 LOP3.LUT R2, R3, R2, RZ, 0x3c, !PT ;  /* 0x0000000203029212 */ /* 0x000fc800078e3cff */
[----:B------:R-:W-:-:S05]  /*40bc0*/  @!P1 LOP3.LUT R3, R3, R2, RZ, 0x3c, !PT ;  /* 0x0000000203039212 */ /* 0x000fca00078e3cff */
[----:B------:R0:W3:Y:S02]  /*40bd0*/  @!P1 LDG.E.U8 R0, desc[UR6][R2.64] ;  /* 0x0000000602009981 */ /* 0x0000e4000c1e1100 */
[----:B0-----:R-:W-:Y:S02]  /*40be0*/  @!P0 IMAD.MOV.U32 R2, RZ, RZ, R12 ;  /* 0x000000ffff028224 */ /* 0x001fe400078e000c */
[----:B------:R-:W-:-:S05]  /*40bf0*/  @!P0 IMAD.MOV.U32 R3, RZ, RZ, R29 ;  /* 0x000000ffff038224 */ /* 0x000fca00078e001d */
[----:B------:R0:W3:Y:S02]  /*40c00*/  @!P0 LDG.E.U8 R10, desc[UR6][R2.64] ;  /* 0x00000006020a8981 */ /* 0x0000e4000c1e1100 */
[----:B0-----:R-:W-:Y:S02]  /*40c10*/  @!P1 IMAD.MOV.U32 R2, RZ, RZ, R27 ;  /* 0x000000ffff029224 */ /* 0x001fe400078e001b */
[----:B------:R-:W-:-:S05]  /*40c20*/  @!P1 IMAD.MOV.U32 R3, RZ, RZ, R28 ;  /* 0x000000ffff039224 */ /* 0x000fca00078e001c */
[----:B------:R4:W3:Y:S04]  /*40c30*/  @!P1 LDG.E.U8 R26, desc[UR6][R2.64] ;  /* 0x00000006021a9981 */ /* 0x0008e8000c1e1100 */
[----:B--2---:R0:W-:Y:S04]  /*40c40*/  STL [R1+0x2c], R5 ;  /* 0x00002c0501007387 */ /* 0x0041e80000100800 */
[----:B0-----:R-:W2:Y:S01]  /*40c50*/  LDL R5, [R1+0x2198] ;  /* 0x0021980001057983 */ /* 0x001ea20000100800 */
[----:B----4-:R-:W-:-:S03]  /*40c60*/  @!P0 IMAD.MOV.U32 R2, RZ, RZ, R6 ;  /* 0x000000ffff028224 */ /* 0x010fc600078e0006 */
[----:B---3--:R0:W-:Y:S04]  /*40c70*/  STL [R1+0x28], R0 ;  /* 0x0000280001007387 */ /* 0x0081e80000100800 */
[----:B0-----:R-:W3:Y:S04]  /*40c80*/  LDL.LU R0, [R1+0x45cc] ;  /* 0x0045cc0001007983 */ /* 0x001ee80000300800 */
[----:B------:R-:W4:Y:S04]  /*40c90*/  LDL R12, [R1+0x2160] ;  /* 0x00216000010c7983 */ /* 0x000f280000100800 */
[----:B------:R0:W-:Y:S04]  /*40ca0*/  STL [R1+0x24], R10 ;  /* 0x0000240a01007387 */ /* 0x0001e80000100800 */
[----:B0-----:R-:W4:Y:S04]  /*40cb0*/  LDL R10, [R1+0x219c] ;  /* 0x00219c00010a7983 */ /* 0x001f280000100800 */
[----:B------:R0:W-:Y:S04]  /*40cc0*/  STL [R1+0x20], R26 ;  /* 0x0000201a01007387 */ /* 0x0001e80000100800 */
[----:B------:R-:W4:Y:S04]  /*40cd0*/  LDL R6, [R1+0x21a8] ;  /* 0x0021a80001067983 */ /* 0x000f280000100800 */
[----:B0-----:R-:W4:Y:S01]  /*40ce0*/  LDL R26, [R1+0x2174] ;  /* 0x00217400011a7983 */ /* 0x001f220000100800 */
[----:B------:R-:W-:Y:S01]  /*40cf0*/  PRMT R24, RZ, 0x7610, R24 ;  /* 0x00007610ff187816 */ /* 0x000fe20000000018 */
[----:B------:R-:W-:Y:S01]  /*40d00*/  @!P0 IMAD.MOV.U32 R3, RZ, RZ, R25 ;  /* 0x000000ffff038224 */ /* 0x000fe200078e0019 */
[----:B------:R-:W-:-:S02]  /*40d10*/  PRMT R4, RZ, 0x7610, R4 ;  /* 0x00007610ff047816 */ /* 0x000fc40000000004 */
[----:B------:R-:W-:Y:S02]  /*40d20*/  PRMT R9, RZ, 0x7610, R9 ;  /* 0x00007610ff097816 */ /* 0x000fe40000000009 */
[----:B------:R-:W-:Y:S01]  /*40d30*/  PRMT R7, RZ, 0x7610, R7 ;  /* 0x00007610ff077816 */ /* 0x000fe20000000007 */
[----:B------:R-:W4:Y:S04]  /*40d40*/  LDL R25, [R1+0x2170] ;  /* 0x0021700001197983 */ /* 0x000f280000100800 */
[----:B------:R2:W4:Y:S02]  /*40d50*/  @!P0 LDG.E.U8 R24, desc[UR6][R2.64] ;  /* 0x0000000602188981 */ /* 0x000524000c1e1100 */
[----:B--2---:R-:W-:Y:S02]  /*40d60*/  @!P1 IMAD.MOV.U32 R2, RZ, RZ, R5 ;  /* 0x000000ffff029224 */ /* 0x004fe400078e0005 */
[----:B------:R-:W-:-:S05]  /*40d70*/  @!P1 IMAD.MOV.U32 R3, RZ, RZ, R13 ;  /* 0x000000ffff039224 */ /* 0x000fca00078e000d */
[----:B------:R4:W2:Y:S01]  /*40d80*/  @!P1 LDG.E.U8 R4, desc[UR6][R2.64] ;  /* 0x0000000602049981 */ /* 0x0008a2000c1e1100 */
[----:B------:R-:W-:Y:S02]  /*40d90*/  PRMT R15, RZ, 0x7610, R15 ;  /* 0x00007610ff0f7816 */ /* 0x000fe4000000000f */
[----:B------:R-:W-:Y:S02]  /*40da0*/  PRMT R14, RZ, 0x7610, R14 ;  /* 0x00007610ff0e7816 */ /* 0x000fe4000000000e */
[----:B------:R-:W-:Y:S02]  /*40db0*/  PRMT R11, RZ, 0x7610, R11 ;  /* 0x00007610ff0b7816 */ /* 0x000fe4000000000b */
[----:B------:R-:W-:Y:S02]  /*40dc0*/  PRMT R8, RZ, 0x7610, R8 ;  /* 0x00007610ff087816 */ /* 0x000fe40000000008 */
[----:B------:R-:W-:Y:S02]  /*40dd0*/  PRMT R18, RZ, 0x7610, R18 ;  /* 0x00007610ff127816 */ /* 0x000fe40000000012 */
[----:B------:R-:W-:-:S02]  /*40de0*/  PRMT R16, RZ, 0x7610, R16 ;  /* 0x00007610ff107816 */ /* 0x000fc40000000010 */
[----:B------:R-:W-:Y:S02]  /*40df0*/  PRMT R17, RZ, 0x7610, R17 ;  /* 0x00007610ff117816 */ /* 0x000fe40000000011 */
[----:B------:R-:W-:Y:S02]  /*40e00*/  PRMT R19, RZ, 0x7610, R19 ;  /* 0x00007610ff137816 */ /* 0x000fe40000000013 */
[----:B------:R-:W-:Y:S02]  /*40e10*/  PRMT R20, RZ, 0x7610, R20 ;  /* 0x00007610ff147816 */ /* 0x000fe40000000014 */
[----:B------:R-:W-:Y:S02]  /*40e20*/  PRMT R21, RZ, 0x7610, R21 ;  /* 0x00007610ff157816 */ /* 0x000fe40000000015 */
[----:B------:R-:W-:Y:S02]  /*40e30*/  PRMT R23, RZ, 0x7610, R23 ;  /* 0x00007610ff177816 */ /* 0x000fe40000000017 */
[----:B------:R-:W-:Y:S01]  /*40e40*/  PRMT R22, RZ, 0x7610, R22 ;  /* 0x00007610ff167816 */ /* 0x000fe20000000016 */
[----:B---3--:R-:W-:Y:S01]  /*40e50*/  LDS.U8 R27, [R0+UR4+0x440] ;  /* 0x00044004001b7984 */ /* 0x008fe20008000000 */
[----:B----4-:R-:W-:-:S03]  /*40e60*/  @!P0 IMAD.MOV.U32 R3, RZ, RZ, R12 ;  /* 0x000000ffff038224 */ /* 0x010fc600078e000c */
[----:B------:R-:W-:Y:S04]  /*40e70*/  LDS.U8 R28, [R0+UR4+0x408] ;  /* 0x00040804001c7984 */ /* 0x000fe80008000000 */
[----:B------:R-:W-:Y:S01]  /*40e80*/  LDS.U8 R29, [R0+UR4+0x448] ;  /* 0x00044804001d7984 */ /* 0x000fe20008000000 */
[----:B------:R-:W-:-:S05]  /*40e90*/  @!P0 IMAD.MOV.U32 R2, RZ, RZ, R10 ;  /* 0x000000ffff028224 */ /* 0x000fca00078e000a */
[----:B------:R0:W3:Y:S02]  /*40ea0*/  @!P0 LDG.E.U8 R9, desc[UR6][R2.64] ;  /* 0x0000000602098981 */ /* 0x0000e4000c1e1100 */
[----:B0-----:R-:W-:Y:S02]  /*40eb0*/  @!P1 IMAD.MOV.U32 R2, RZ, RZ, R6 ;  /* 0x000000ffff029224 */ /* 0x001fe400078e0006 */
[----:B------:R-:W-:Y:S02]  /*40ec0*/  @!P1 IMAD.MOV.U32 R3, RZ, RZ, R26 ;  /* 0x000000ffff039224 */ /* 0x000fe400078e001a */
[----:B------:R-:W-:Y:S04]  /*40ed0*/  LDS.U8 R26, [R0+UR4+0x400] ;  /* 0x00040004001a7984 */ /* 0x000fe80008000000 */
[----:B------:R-:W4:Y:S04]  /*40ee0*/  @!P1 LDG.E.U8 R7, desc[UR6][R2.64] ;  /* 0x0000000602079981 */ /* 0x000f28000c1e1100 */
[----:B------:R0:W-:Y:S04]  /*40ef0*/  STL [R1+0x1c], R24 ;  /* 0x00001c1801007387 */ /* 0x0001e80000100800 */
[----:B------:R-:W4:Y:S04]  /*40f00*/  LDL R5, [R1+0x2184] ;  /* 0x0021840001057983 */ /* 0x000f280000100800 */
[----:B0-----:R-:W4:Y:S04]  /*40f10*/  LDL R24, [R1+0x21ac] ;  /* 0x0021ac0001187983 */ /* 0x001f280000100800 */
[----:B--2---:R0:W-:Y:S04]  /*40f20*/  STL [R1+0x18], R4 ;  /* 0x0000180401007387 */ /* 0x0041e80000100800 */
[----:B------:R-:W2:Y:S04]  /*40f30*/  LDL R13, [R1+0x2180] ;  /* 0x00218000010d7983 */ /* 0x000ea80000100800 */
[----:B------:R-:W2:Y:S04]  /*40f40*/  LDL R12, [R1+0x21bc] ;  /* 0x0021bc00010c7983 */ /* 0x000ea80000100800 */
[----:B------:R-:W2:Y:S04]  /*40f50*/  LDL R10, [R1+0x2194] ;  /* 0x00219400010a7983 */ /* 0x000ea80000100800 */
[----:B0-----:R-:W2:Y:S04]  /*40f60*/  LDL R4, [R1+0x21b8] ;  /* 0x0021b80001047983 */ /* 0x001ea80000100800 */
[----:B---3--:R0:W-:Y:S04]  /*40f70*/  STL [R1+0x14], R9 ;  /* 0x0000140901007387 */ /* 0x0081e80000100800 */
[----:B------:R-:W3:Y:S04]  /*40f80*/  LDL R6, [R1+0x21cc] ;  /* 0x0021cc0001067983 */ /* 0x000ee80000100800 */
[----:B0-----:R-:W3:Y:S04]  /*40f90*/  LDL R9, [R1+0x21c8] ;  /* 0x0021c80001097983 */ /* 0x001ee80000100800 */
[----:B----4-:R0:W-:Y:S04]  /*40fa0*/  STL [R1+0x10], R7 ;  /* 0x0000100701007387 */ /* 0x0101e80000100800 */
[----:B0-----:R-:W4:Y:S01]  /*40fb0*/  LDL R7, [R1+0x2190] ;  /* 0x0021900001077983 */ /* 0x001f220000100800 */
[----:B------:R-:W-:-:S03]  /*40fc0*/  @!P0 IMAD.MOV.U32 R3, RZ, RZ, R25 ;  /* 0x000000ffff038224 */ /* 0x000fc600078e0019 */
[----:B------:R-:W-:Y:S01]  /*40fd0*/  LDS.U8 R25, [R0+UR4+0x48] ;  /* 0x0000480400197984 */ /* 0x000fe20008000000 */
[----:B------:R-:W-:-:S03]  /*40fe0*/  @!P0 IMAD.MOV.U32 R2, RZ, RZ, R24 ;  /* 0x000000ffff028224 */ /* 0x000fc600078e0018 */
[----:B------:R-:W-:Y:S04]  /*40ff0*/  LDS.U8 R24, [R0+UR4+0x8] ;  /* 0x0000080400187984 */ /* 0x000fe80008000000 */
[----:B------:R0:W4:Y:S02]  /*41000*/  @!P0 LDG.E.U8 R15, desc[UR6][R2.64] ;  /* 0x00000006020f8981 */ /* 0x000124000c1e1100 */
[----:B0-----:R-:W-:Y:S02]  /*41010*/  @!P1 IMAD.MOV.U32 R3, RZ, RZ, R5 ;  /* 0x000000ffff039224 */ /* 0x001fe400078e0005 */
[----:B------:R-:W4:Y:S01]  /*41020*/  LDL R5, [R1+0x21a4] ;  /* 0x0021a40001057983 */ /* 0x000f220000100800 */
[----:B--2---:R-:W-:-:S03]  /*41030*/  @!P1 IMAD.MOV.U32 R2, RZ, RZ, R4 ;  /* 0x000000ffff029224 */ /* 0x004fc600078e0004 */
[----:B------:R-:W2:Y:S04]  /*41040*/  LDL R4, [R1+0x21d8] ;  /* 0x0021d80001047983 */ /* 0x000ea80000100800 */
[----:B------:R0:W2:Y:S02]  /*41050*/  @!P1 LDG.E.U8 R14, desc[UR6][R2.64] ;  /* 0x00000006020e9981 */ /* 0x0000a4000c1e1100 */
[----:B0-----:R-:W-:Y:S02]  /*41060*/  @!P0 IMAD.MOV.U32 R2, RZ, RZ, R12 ;  /* 0x000000ffff028224 */ /* 0x001fe400078e000c */
[----:B------:R-:W-:-:S05]  /*41070*/  @!P0 IMAD.MOV.U32 R3, RZ, RZ, R13 ;  /* 0x000000ffff038224 */ /* 0x000fca00078e000d */
[----:B------:R0:W2:Y:S02]  /*41080*/  @!P0 LDG.E.U8 R11, desc[UR6][R2.64] ;  /* 0x00000006020b8981 */ /* 0x0000a4000c1e1100 */
[----:B0-----:R-:W-:Y:S02]  /*41090*/  @!P1 IMAD.MOV.U32 R3, RZ, RZ, R10 ;  /* 0x000000ffff039224 */ /* 0x001fe400078e000a */
[----:B---3--:R-:W-:-:S05]  /*410a0*/  @!P1 IMAD.MOV.U32 R2, RZ, RZ, R9 ;  /* 0x000000ffff029224 */ /* 0x008fca00078e0009 */
[----:B------:R0:W3:Y:S02]  /*410b0*/  @!P1 LDG.E.U8 R8, desc[UR6][R2.64] ;  /* 0x0000000602089981 */ /* 0x0000e4000c1e1100 */
[----:B0-----:R-:W-:Y:S02]  /*410c0*/  @!P0 IMAD.MOV.U32 R2, RZ, RZ, R6 ;  /* 0x000000ffff028224 */ /* 0x001fe400078e0006 */
[----:B----4-:R-:W-:-:S05]  /*410d0*/  @!P0 IMAD.MOV.U32 R3, RZ, RZ, R7 ;  /* 0x000000ffff038224 */ /* 0x010fca00078e0007 */
[----:B------:R-:W4:Y:S04]  /*410e0*/  @!P0 LDG.E.U8 R18, desc[UR6][R2.64] ;  /* 0x0000000602128981 */ /* 0x000f28000c1e1100 */
[----:B--2---:R0:W2:Y:S04]  /*410f0*/  @!P1 LDG.E.U8 R16, desc[UR6][R4.64] ;  /* 0x0000000604109981 */ /* 0x0040a8000c1e1100 */
[----:B------:R1:W-:Y:S04]  /*41100*/  STL [R1+0x4], R11 ;  /* 0x0000040b01007387 */ /* 0x0003e80000100800 */
[----:B------:R-:W0:Y:S04]  /*41110*/  LDL R10, [R1+0x21dc] ;  /* 0x0021dc00010a7983 */ /* 0x000e280000100800 */
[----:B------:R-:W2:Y:S04]  /*41120*/  LDL R7, [R1+0x21b4] ;  /* 0x0021b40001077983 */ /* 0x000ea80000100800 */
[----:B------:R-:W2:Y:S04]  /*41130*/  LDL R6, [R1+0x21e8] ;  /* 0x0021e80001067983 */ /* 0x000ea80000100800 */
[----:B-1----:R-:W2:Y:S04]  /*41140*/  LDL R11, [R1+0x21a0] ;  /* 0x0021a000010b7983 */ /* 0x002ea80000100800 */
[----:B----4-:R-:W-:Y:S04]  /*41150*/  STL [R1+0x4550], R18 ;  /* 0x0045501201007387 */ /* 0x010fe80000100800 */
[----:B------:R1:W-:Y:S04]  /*41160*/  STL [R1+0x8], R14 ;  /* 0x0000080e01007387 */ /* 0x0003e80000100800 */
[----:B------:R-:W4:Y:S04]  /*41170*/  LDL R13, [R1+0x21ec] ;  /* 0x0021ec00010d7983 */ /* 0x000f280000100800 */
[----:B------:R-:W4:Y:S04]  /*41180*/  LDL R9, [R1+0x21c4] ;  /* 0x0021c40001097983 */ /* 0x000f280000100800 */
[----:B-1----:R-:W4:Y:S04]  /*41190*/  LDL R14, [R1+0x21b0] ;  /* 0x0021b000010e7983 */ /* 0x002f280000100800 */
[----:B---3--:R1:W-:Y:S04]  /*411a0*/  STL [R1], R8 ;  /* 0x0000000801007387 */ /* 0x0083e80000100800 */
[----:B-1----:R-:W3:Y:S01]  /*411b0*/  LDL R8, [R1+0x21f8] ;  /* 0x0021f80001087983 */ /* 0x002ee20000100800 */
[----:B------:R-:W-:-:S02]  /*411c0*/  PRMT R2, RZ, 0x7610, R2 ;  /* 0x00007610ff027816 */ /* 0x000fc40000000002 */
[----:B------:R-:W-:Y:S01]  /*411d0*/  PRMT R3, RZ, 0x7610, R3 ;  /* 0x00007610ff037816 */ /* 0x000fe20000000003 */
[----:B0-----:R-:W-:-:S05]  /*411e0*/  @!P0 IMAD.MOV.U32 R4, RZ, RZ, R10 ;  /* 0x000000ffff048224 */ /* 0x001fca00078e000a */
[----:B--2---:R-:W2:Y:S01]  /*411f0*/  @!P1 LDG.E.U8 R3, desc[UR6][R6.64] ;  /* 0x0000000606039981 */ /* 0x004ea2000c1e1100 */
[----:B------:R-:W-:-:S05]  /*41200*/  @!P0 IMAD.MOV.U32 R5, RZ, RZ, R11 ;  /* 0x000000ffff058224 */ /* 0x000fca00078e000b */
[----:B------:R0:W2:Y:S04]  /*41210*/  @!P0 LDG.E.U8 R2, desc[UR6][R4.64] ;  /* 0x0000000604028981 */ /* 0x0000a8000c1e1100 */
[----:B------:R-:W-:Y:S04]  /*41220*/  STL [R1+0x4554], R16 ;  /* 0x0045541001007387 */ /* 0x000fe80000100800 */
[----:B------:R-:W-:Y:S04]  /*41230*/  STL [R1+0xc], R15 ;  /* 0x00000c0f01007387 */ /* 0x000fe80000100800 */
[----:B------:R-:W2:Y:S04]  /*41240*/  LDL R12, [R1+0x21c0] ;  /* 0x0021c000010c7983 */ /* 0x000ea80000100800 */
[----:B------:R-:W2:Y:S01]  /*41250*/  LDL R11, [R1+0x21fc] ;  /* 0x0021fc00010b7983 */ /* 0x000ea20000100800 */
[----:B0-----:R-:W-:-:S02]  /*41260*/  PRMT R4, RZ, 0x7610, R4 ;  /* 0x00007610ff047816 */ /* 0x001fc40000000004 */
[----:B------:R-:W-:Y:S01]  /*41270*/  PRMT R5, RZ, 0x7610, R5 ;  /* 0x00007610ff057816 */ /* 0x000fe20000000005 */
[----:B----4-:R-:W-:Y:S02]  /*41280*/  @!P0 IMAD.MOV.U32 R6, RZ, RZ, R13 ;  /* 0x000000ffff068224 */ /* 0x010fe400078e000d */
[----:B------:R-:W-:-:S05]  /*41290*/  @!P0 IMAD.MOV.U32 R7, RZ, RZ, R14 ;  /* 0x000000ffff078224 */ /* 0x000fca00078e000e */
[----:B------:R0:W4:Y:S04]  /*412a0*/  @!P0 LDG.E.U8 R4, desc[UR6][R6.64] ;  /* 0x0000000606048981 */ /* 0x000128000c1e1100 */
[----:B---3--:R1:W3:Y:S01]  /*412b0*/  @!P1 LDG.E.U8 R5, desc[UR6][R8.64] ;  /* 0x0000000608059981 */ /* 0x0082e2000c1e1100 */
[----:B0-----:R-:W-:-:S03]  /*412c0*/  PRMT R6, RZ, 0x7610, R6 ;  /* 0x00007610ff067816 */ /* 0x001fc60000000006 */
[----:B--2---:R0:W-:Y:S04]  /*412d0*/  STL [R1+0x4510], R2 ;  /* 0x0045100201007387 */ /* 0x0041e80000100800 */
[----:B------:R-:W2:Y:S04]  /*412e0*/  LDL R10, [R1+0x21d4] ;  /* 0x0021d400010a7983 */ /* 0x000ea80000100800 */
[----:B0-----:R-:W2:Y:S04]  /*412f0*/  LDL R2, [R1+0x2208] ;  /* 0x0022080001027983 */ /* 0x001ea80000100800 */
[----:B------:R-:W-:Y:S01]  /*41300*/  STL [R1+0x4514], R3 ;  /* 0x0045140301007387 */ /* 0x000fe20000100800 */
[----:B-1----:R-:W-:-:S02]  /*41310*/  @!P0 IMAD.MOV.U32 R9, RZ, RZ, R12 ;  /* 0x000000ffff098224 */ /* 0x002fc400078e000c */
[----:B------:R-:W-:-:S05]  /*41320*/  @!P0 IMAD.MOV.U32 R8, RZ, RZ, R11 ;  /* 0x000000ffff088224 */ /* 0x000fca00078e000b */
[----:B------:R0:W2:Y:S04]  /*41330*/  @!P0 LDG.E.U8 R6, desc[UR6][R8.64] ;  /* 0x0000000608068981 */ /* 0x0000a8000c1e1100 */
[----:B----4-:R1:W-:Y:S04]  /*41340*/  STL [R1+0x44f0], R4 ;  /* 0x0044f00401007387 */ /* 0x0103e80000100800 */
[----:B------:R-:W4:Y:S04]  /*41350*/  LDL R15, [R1+0x21d0] ;  /* 0x0021d000010f7983 */ /* 0x000f280000100800 */
[----:B------:R-:W4:Y:S04]  /*41360*/  LDL R13, [R1+0x220c] ;  /* 0x00220c00010d7983 */ /* 0x000f280000100800 */
[----:B---3--:R3:W-:Y:S04]  /*41370*/  STL [R1+0x44f4], R5 ;  /* 0x0044f40501007387 */ /* 0x0087e80000100800 */
[----:B------:R-:W4:Y:S04]  /*41380*/  LDL R12, [R1+0x21e4] ;  /* 0x0021e400010c7983 */ /* 0x000f280000100800 */
[----:B-1----:R-:W4:Y:S01]  /*41390*/  LDL R4, [R1+0x2218] ;  /* 0x0022180001047983 */ /* 0x002f220000100800 */
[----:B------:R-:W-:-:S02]  /*413a0*/  PRMT R7, RZ, 0x7610, R7 ;  /* 0x00007610ff077816 */ /* 0x000fc40000000007 */
[----:B0-----:R-:W-:Y:S02]  /*413b0*/  PRMT R8, RZ, 0x7610, R8 ;  /* 0x00007610ff087816 */ /* 0x001fe40000000008 */
[----:B------:R-:W-:Y:S01]  /*413c0*/  PRMT R9, RZ, 0x7610, R9 ;  /* 0x00007610ff097816 */ /* 0x000fe20000000009 */
[----:B--2---:R-:W-:Y:S02]  /*413d0*/  @!P1 IMAD.MOV.U32 R11, RZ, RZ, R10 ;  /* 0x000000ffff0b9224 */ /* 0x004fe400078e000a */
[----:B------:R-:W-:-:S05]  /*413e0*/  @!P1 IMAD.MOV.U32 R10, RZ, RZ, R2 ;  /* 0x000000ffff0a9224 */ /* 0x000fca00078e0002 */
[----:B------:R4:W2:Y:S04]  /*413f0*/  @!P1 LDG.E.U8 R7, desc[UR6][R10.64] ;  /* 0x000000060a079981 */ /* 0x0008a8000c1e1100 */
[----:B------:R0:W-:Y:S04]  /*41400*/  STL [R1+0x4598], R6 ;  /* 0x0045980601007387 */ /* 0x0001e80000100800 */
[----:B------:R-:W2:Y:S04]  /*41410*/  LDL R14, [R1+0x21e0] ;  /* 0x0021e000010e7983 */ /* 0x000ea80000100800 */
[----:B---3--:R-:W3:Y:S04]  /*41420*/  LDL R5, [R1+0x221c] ;  /* 0x00221c0001057983 */ /* 0x008ee80000100800 */
[----:B------:R-:W3:Y:S04]  /*41430*/  LDL R3, [R1+0x21f4] ;  /* 0x0021f40001037983 */ /* 0x000ee80000100800 */
[----:B------:R-:W3:Y:S01]  /*41440*/  LDL R2, [R1+0x2228] ;  /* 0x0022280001027983 */ /* 0x000ee20000100800 */
[----:B----4-:R-:W-:-:S02]  /*41450*/  @!P0 IMAD.MOV.U32 R11, RZ, RZ, R15 ;  /* 0x000000ffff0b8224 */ /* 0x010fc400078e000f */
[----:B------:R-:W-:Y:S02]  /*41460*/  @!P0 IMAD.MOV.U32 R10, RZ, RZ, R13 ;  /* 0x000000ffff0a8224 */ /* 0x000fe400078e000d */
[----:B------:R-:W-:-:S03]  /*41470*/  @!P1 IMAD.MOV.U32 R13, RZ, RZ, R12 ;  /* 0x000000ffff0d9224 */ /* 0x000fc600078e000c */
[----:B------:R1:W4:Y:S01]  /*41480*/  @!P0 LDG.E.U8 R8, desc[UR6][R10.64] ;  /* 0x000000060a088981 */ /* 0x000322000c1e1100 */
[----:B------:R-:W-:-:S05]  /*41490*/  @!P1 IMAD.MOV.U32 R12, RZ, RZ, R4 ;  /* 0x000000ffff0c9224 */ /* 0x000fca00078e0004 */
[----:B------:R3:W4:Y:S01]  /*414a0*/  @!P1 LDG.E.U8 R9, desc[UR6][R12.64] ;  /* 0x000000060c099981 */ /* 0x000722000c1e1100 */
[----:B-1----:R-:W-:-:S03]  /*414b0*/  PRMT R10, RZ, 0x7610, R10 ;  /* 0x00007610ff0a7816 */ /* 0x002fc6000000000a */
[----:B--2---:R1:W-:Y:S04]  /*414c0*/  STL [R1+0x459c], R7 ;  /* 0x00459c0701007387 */ /* 0x0043e80000100800 */
[----:B0-----:R-:W2:Y:S04]  /*414d0*/  LDL R6, [R1+0x222c] ;  /* 0x00222c0001067983 */ /* 0x001ea80000100800 */
[----:B-1----:R-:W2:Y:S01]  /*414e0*/  LDL R7, [R1+0x21f0] ;  /* 0x0021f00001077983 */ /* 0x002ea20000100800 */
[----:B---3--:R-:W-:Y:S02]  /*414f0*/  @!P0 IMAD.MOV.U32 R12, RZ, RZ, R5 ;  /* 0x000000ffff0c8224 */ /* 0x008fe400078e0005 */
[----:B------:R-:W-:-:S05]  /*41500*/  @!P0 IMAD.MOV.U32 R13, RZ, RZ, R14 ;  /* 0x000000ffff0d8224 */ /* 0x000fca00078e000e */
[----:B------:R0:W3:Y:S04]  /*41510*/  @!P0 LDG.E.U8 R10, desc[UR6][R12.64] ;  /* 0x000000060c0a8981 */ /* 0x0000e8000c1e1100 */
[----:B----4-:R-:W-:Y:S04]  /*41520*/  STL [R1+0x4558], R8 ;  /* 0x0045580801007387 */ /* 0x010fe80000100800 */
[----:B------:R-:W4:Y:S04]  /*41530*/  LDL R4, [R1+0x2238] ;  /* 0x0022380001047983 */ /* 0x000f280000100800 */
[----:B------:R-:W-:Y:S04]  /*41540*/  STL [R1+0x455c], R9 ;  /* 0x00455c0901007387 */ /* 0x000fe80000100800 */
[----:B------:R-:W4:Y:S01]  /*41550*/  LDL R5, [R1+0x2204] ;  /* 0x0022040001057983 */ /* 0x000f220000100800 */
[----:B------:R-:W-:Y:S01]  /*41560*/  PRMT R11, RZ, 0x7610, R11 ;  /* 0x00007610ff0b7816 */ /* 0x000fe2000000000b */
[----:B------:R-:W-:-:S02]  /*41570*/  @!P1 IMAD.MOV.U32 R14, RZ, RZ, R2 ;  /* 0x000000ffff0e9224 */ /* 0x000fc400078e0002 */
[----:B------:R-:W-:Y:S01]  /*41580*/  @!P1 IMAD.MOV.U32 R15, RZ, RZ, R3 ;  /* 0x000000ffff0f9224 */ /* 0x000fe200078e0003 */
[----:B0-----:R-:W-:-:S04]  /*41590*/  PRMT R12, RZ, 0x7610, R12 ;  /* 0x00007610ff0c7816 */ /* 0x001fc8000000000c */
[----:B------:R2:W4:Y:S01]  /*415a0*/  @!P1 LDG.E.U8 R11, desc[UR6][R14.64] ;  /* 0x000000060e0b9981 */ /* 0x000522000c1e1100 */
[----:B------:R-:W-:Y:S01]  /*415b0*/  PRMT R13, RZ, 0x7610, R13 ;  /* 0x00007610ff0d7816 */ /* 0x000fe2000000000d */
[----:B--2---:R-:W-:Y:S02]  /*415c0*/  @!P0 IMAD.MOV.U32 R14, RZ, RZ, R6 ;  /* 0x000000ffff0e8224 */ /* 0x004fe400078e0006 */
[----:B------:R-:W-:-:S05]  /*415d0*/  @!P0 IMAD.MOV.U32 R15, RZ, RZ, R7 ;  /* 0x000000ffff0f8224 */ /* 0x000fca00078e0007 */
[----:B------:R4:W2:Y:S04]  /*415e0*/  @!P0 LDG.E.U8 R12, desc[UR6][R14.64] ;  /* 0x000000060e0c8981 */ /* 0x0008a8000c1e1100 */
[----:B---3--:R0:W-:Y:S04]  /*415f0*/  STL [R1+0x4518], R10 ;  /* 0x0045180a01007387 */ /* 0x0081e80000100800 */
[----:B------:R-:W3:Y:S04]  /*41600*/  LDL R3, [R1+0x2200] ;  /* 0x0022000001037983 */ /* 0x000ee80000100800 */
[----:B------:R-:W3:Y:S01]  /*41610*/  LDL R2, [R1+0x223c] ;  /* 0x00223c0001027983 */ /* 0x000ee20000100800 */
[----:B----4-:R-:W-:-:S02]  /*41620*/  @!P1 IMAD.MOV.U32 R14, RZ, RZ, R4 ;  /* 0x000000ffff0e9224 */ /* 0x010fc400078e0004 */
[----:B------:R-:W-:-:S05]  /*41630*/  @!P1 IMAD.MOV.U32 R15, RZ, RZ, R5 ;  /* 0x000000ffff0f9224 */ /* 0x000fca00078e0005 */
[----:B------:R3:W4:Y:S04]  /*41640*/  @!P1 LDG.E.U8 R13, desc[UR6][R14.64] ;  /* 0x000000060e0d9981 */ /* 0x000728000c1e1100 */
[----:B------:R1:W-:Y:S04]  /*41650*/  STL [R1+0x451c], R11 ;  /* 0x00451c0b01007387 */ /* 0x0003e80000100800 */
[----:B0-----:R-:W4:Y:S04]  /*41660*/  LDL R10, [R1+0x2248] ;  /* 0x00224800010a7983 */ /* 0x001f280000100800 */
[----:B------:R-:W4:Y:S04]  /*41670*/  LDL R8, [R1+0x2244] ;  /* 0x0022440001087983 */ /* 0x000f280000100800 */
[----:B-1----:R-:W4:Y:S04]  /*41680*/  LDL R11, [R1+0x2214] ;  /* 0x00221400010b7983 */ /* 0x002f280000100800 */
[----:B--2---:R-:W-:Y:S04]  /*41690*/  STL [R1+0x44f8], R12 ;  /* 0x0044f80c01007387 */ /* 0x004fe80000100800 */
[----:B------:R-:W2:Y:S04]  /*416a0*/  LDL R9, [R1+0x2210] ;  /* 0x0022100001097983 */ /* 0x000ea80000100800 */
[----:B------:R-:W2:Y:S04]  /*416b0*/  LDL R7, [R1+0x2224] ;  /* 0x0022240001077983 */ /* 0x000ea80000100800 */
[----:B------:R-:W2:Y:S04]  /*416c0*/  LDL R6, [R1+0x2250] ;  /* 0x0022500001067983 */ /* 0x000ea80000100800 */
[----:B------:R-:W2:Y:S04]  /*416d0*/  LDL R5, [R1+0x2220] ;  /* 0x0022200001057983 */ /* 0x000ea80000100800 */
[----:B------:R-:W2:Y:S01]  /*416e0*/  LDL R4, [R1+0x224c] ;  /* 0x00224c0001047983 */ /* 0x000ea20000100800 */
[----:B---3--:R-:W-:-:S02]  /*416f0*/  @!P0 IMAD.MOV.U32 R14, RZ, RZ, R2 ;  /* 0x000000ffff0e8224 */ /* 0x008fc400078e0002 */
[----:B------:R-:W-:-:S05]  /*41700*/  @!P0 IMAD.MOV.U32 R15, RZ, RZ, R3 ;  /* 0x000000ffff0f8224 */ /* 0x000fca00078e0003 */
[----:B------:R0:W3:Y:S04]  /*41710*/  @!P0 LDG.E.U8 R17, desc[UR6][R14.64] ;  /* 0x000000060e118981 */ /* 0x0000e8000c1e1100 */
[----:B----4-:R-:W-:Y:S04]  /*41720*/  STL [R1+0x44fc], R13 ;  /* 0x0044fc0d01007387 */ /* 0x010fe80000100800 */
[----:B------:R-:W4:Y:S04]  /*41730*/  LDL R3, [R1+0x2234] ;  /* 0x0022340001037983 */ /* 0x000f280000100800 */
[----:B------:R-:W4:Y:S01]  /*41740*/  LDL R2, [R1+0x2258] ;  /* 0x0022580001027983 */ /* 0x000f220000100800 */
[----:B0-----:R-:W-:-:S02]  /*41750*/  @!P1 IMAD.MOV.U32 R14, RZ, RZ, R10 ;  /* 0x000000ffff0e9224 */ /* 0x001fc400078e000a */
[----:B------:R-:W-:-:S05]  /*41760*/  @!P1 IMAD.MOV.U32 R15, RZ, RZ, R11 ;  /* 0x000000ffff0f9224 */ /* 0x000fca00078e000b */
[----:B------:R0:W4:Y:S02]  /*41770*/  @!P1 LDG.E.U8 R19, desc[UR6][R14.64] ;  /* 0x000000060e139981 */ /* 0x000124000c1e1100 */
[----:B0-----:R-:W-:Y:S02]  /*41780*/  @!P0 IMAD.MOV.U32 R14, RZ, RZ, R8 ;  /* 0x000000ffff0e8224 */ /* 0x001fe400078e0008 */
[----:B--2---:R-:W-:-:S05]  /*41790*/  @!P0 IMAD.MOV.U32 R15, RZ, RZ, R9 ;  /* 0x000000ffff0f8224 */ /* 0x004fca00078e0009 */
[----:B------:R0:W2:Y:S02]  /*417a0*/  @!P0 LDG.E.U8 R20, desc[UR6][R14.64] ;  /* 0x000000060e148981 */ /* 0x0000a4000c1e1100 */
[----:B0-----:R-:W-:Y:S02]  /*417b0*/  @!P1 IMAD.MOV.U32 R14, RZ, RZ, R6 ;  /* 0x000000ffff0e9224 */ /* 0x001fe400078e0006 */
[----:B------:R-:W-:-:S05]  /*417c0*/  @!P1 IMAD.MOV.U32 R15, RZ, RZ, R7 ;  /* 0x000000ffff0f9224 */ /* 0x000fca00078e0007 */
[----:B------:R0:W2:Y:S02]  /*417d0*/  @!P1 LDG.E.U8 R21, desc[UR6][R14.64] ;  /* 0x000000060e159981 */ /* 0x0000a4000c1e1100 */
[----:B0-----:R-:W-:Y:S02]  /*417e0*/  @!P0 IMAD.MOV.U32 R14, RZ, RZ, R4 ;  /* 0x000000ffff0e8224 */ /* 0x001fe400078e0004 */
[----:B------:R-:W-:Y:S01]  /*417f0*/  @!P0 IMAD.MOV.U32 R15, RZ, RZ, R5 ;  /* 0x000000ffff0f8224 */ /* 0x000fe200078e0005 */
[----:B---3--:R-:W-:Y:S04]  /*41800*/  STL [R1+0x45a0], R17 ;  /* 0x0045a01101007387 */ /* 0x008fe80000100800 */
[----:B------:R-:W-:Y:S04]  /*41810*/  LDS.U8 R4, [R0+UR4+0x4c0] ;  /* 0x0004c00400047984 */ /* 0x000fe80008000000 */
[----:B------:R4:W3:Y:S02]  /*41820*/  @!P0 LDG.E.U8 R23, desc[UR6][R14.64] ;  /* 0x000000060e178981 */ /* 0x0008e4000c1e1100 */
[----:B----4-:R-:W-:-:S02]  /*41830*/  @!P1 IMAD.MOV.U32 R15, RZ, RZ, R3 ;  /* 0x000000ffff0f9224 */ /* 0x010fc400078e0003 */
[----:B------:R-:W-:Y:S01]  /*41840*/  @!P1 IMAD.MOV.U32 R14, RZ, RZ, R2 ;  /* 0x000000ffff0e9224 */ /* 0x000fe200078e0002 */
[----:B------:R-:W-:Y:S04]  /*41850*/  LDS.U8 R3, [R0+UR4+0x88] ;  /* 0x0000880400037984 */ /* 0x000fe80008000000 */
[----:B------:R-:W-:Y:S04]  /*41860*/  LDS.U8 R2, [R0+UR4+0xc8] ;  /* 0x0000c80400027984 */ /* 0x000fe80008000000 */
[----:B------:R0:W4:Y:S04]  /*41870*/  @!P1 LDG.E.U8 R22, desc[UR6][R14.64] ;  /* 0x000000060e169981 */ /* 0x000128000c1e1100 */
[----:B0-----:R-:W0:Y:S04]  /*41880*/  LDS.U8 R14, [R0+UR4] ;  /* 0x00000004000e7984 */ /* 0x001e280008000000 */
[----:B------:R-:W1:Y:S04]  /*41890*/  LDS.U8 R15, [R0+UR4+0x40] ;  /* 0x00004004000f7984 */ /* 0x000e680008000000 */
[----:B------:R-:W-:Y:S04]  /*418a0*/  STL [R1+0x45a4], R19 ;  /* 0x0045a41301007387 */ /* 0x000fe80000100800 */
[----:B--2---:R-:W-:Y:S04]  /*418b0*/  STL [R1+0x4560], R20 ;  /* 0x0045601401007387 */ /* 0x004fe80000100800 */
[----:B------:R-:W-:Y:S04]  /*418c0*/  STL [R1+0x4564], R21 ;  /* 0x0045641501007387 */ /* 0x000fe80000100800 */
[----:B---3--:R-:W-:Y:S04]  /*418d0*/  STL [R1+0x4520], R23 ;  /* 0x0045201701007387 */ /* 0x008fe80000100800 */
[----:B----4-:R-:W-:Y:S04]  /*418e0*/  STL [R1+0x4524], R22 ;  /* 0x0045241601007387 */ /* 0x010fe80000100800 */
[----:B0-----:R-:W-:Y:S04]  /*418f0*/  STL [R1+0x4500], R14 ;  /* 0x0045000e01007387 */ /* 0x001fe80000100800 */
[----:B-1----:R-:W-:Y:S04]  /*41900*/  STL [R1+0x4504], R15 ;  /* 0x0045040f01007387 */ /* 0x002fe80000100800 */
[----:B------:R-:W-:Y:S04]  /*41910*/  STL [R1+0xbb8], R3 ;  /* 0x000bb80301007387 */ /* 0x000fe80000100800 */
[----:B------:R-:W0:Y:S04]  /*41920*/  LDS.U8 R3, [R0+UR4+0x80] ;  /* 0x0000800400037984 */ /* 0x000e280008000000 */
[----:B------:R-:W-:Y:S04]  /*41930*/  STL [R1+0xbb0], R2 ;  /* 0x000bb00201007387 */ /* 0x000fe80000100800 */
[----:B------:R-:W1:Y:S04]  /*41940*/  LDS.U8 R2, [R0+UR4+0xc0] ;  /* 0x0000c00400027984 */ /* 0x000e680008000000 */
[----:B0-----:R-:W-:Y:S04]  /*41950*/  STL [R1+0xbc4], R3 ;  /* 0x000bc40301007387 */ /* 0x001fe80000100800 */
[----:B------:R-:W0:Y:S04]  /*41960*/  LDS.U8 R3, [R0+UR4+0x488] ;  /* 0x0004880400037984 */ /* 0x000e280008000000 */
[----:B-1----:R-:W-:Y:S04]  /*41970*/  STL [R1+0xbc0], R2 ;  /* 0x000bc00201007387 */ /* 0x002fe80000100800 */
[----:B------:R-:W1:Y:S04]  /*41980*/  LDS.U8 R2, [R0+UR4+0x4c8] ;  /* 0x0004c80400027984 */ /* 0x000e680008000000 */
[----:B------:R-:W-:Y:S04]  /*41990*/  STL.64 [R1+0x44e8], R26 ;  /* 0x0044e81a01007387 */ /* 0x000fe80000100a00 */
[----:B------:R-:W-:Y:S04]  /*419a0*/  STL.64 [R1+0x44e0], R24 ;  /* 0x0044e01801007387 */ /* 0x000fe80000100a00 */
[----:B0-----:R-:W-:Y:S04]  /*419b0*/  STL [R1+0xbd4], R3 ;  /* 0x000bd40301007387 */ /* 0x001fe80000100800 */
[----:B------:R-:W0:Y:S04]  /*419c0*/  LDS.U8 R3, [R0+UR4+0x480] ;  /* 0x0004800400037984 */ /* 0x000e280008000000 */
[----:B------:R-:W-:Y:S04]  /*419d0*/  STL [R1+0x4508], R28 ;  /* 0x0045081c01007387 */ /* 0x000fe80000100800 */
[----:B-1----:R-:W-:Y:S04]  /*419e0*/  STL [R1+0xbd0], R2 ;  /* 0x000bd00201007387 */ /* 0x002fe80000100800 */
[----:B------:R-:W1:Y:S04]  /*419f0*/  LDS.U8 R2, [R0+UR4+0x800] ;  /* 0x0008000400027984 */ /* 0x000e680008000000 */
[----:B------:R-:W-:Y:S04]  /*41a00*/  STL [R1+0x450c], R29 ;  /* 0x00450c1d01007387 */ /* 0x000fe80000100800 */
[----:B0-----:R-:W-:Y:S04]  /*41a10*/  STL [R1+0xbe4], R3 ;  /* 0x000be40301007387 */ /* 0x001fe80000100800 */
[----:B------:R-:W0:Y:S04]  /*41a20*/  LDS.U8 R3, [R0+UR4+0x840] ;  /* 0x0008400400037984 */ /* 0x000e280008000000 */
[----:B------:R-:W-:Y:S04]  /*41a30*/  STL [R1+0xbdc], R4 ;  /* 0x000bdc0401007387 */ /* 0x000fe80000100800 */
[----:B------:R-:W2:Y:S04]  /*41a40*/  LDS.U8 R4, [R0+UR4+0x888] ;  /* 0x0008880400047984 */ /* 0x000ea80008000000 */
[----:B-1----:R-:W-:Y:S04]  /*41a50*/  STL [R1+0xcc8], R2 ;  /* 0x000cc80201007387 */ /* 0x002fe80000100800 */
[----:B------:R-:W1:Y:S04]  /*41a60*/  LDS.U8 R2, [R0+UR4+0x8c8] ;  /* 0x0008c80400027984 */ /* 0x000e680008000000 */
[----:B0-----:R-:W-:Y:S04]  /*41a70*/  STL [R1+0xcc4], R3 ;  /* 0x000cc40301007387 */ /* 0x001fe80000100800 */
[----:B------:R-:W0:Y:S04]  /*41a80*/  LDS.U8 R3, [R0+UR4+0x808] ;  /* 0x0008080400037984 */ /* 0x000e280008000000 */
[----:B--2---:R-:W-:Y:S04]  /*41a90*/  STL [R1+0xd48], R4 ;  /* 0x000d480401007387 */ /* 0x004fe80000100800 */
        /* <DEDUP_REMOVED lines=81> */
[----:B0-----:R0:W-:Y:S04]  /*41fb0*/  STL [R1+0x2350], R3 ;  /* 0x0023500301007387 */ /* 0x0011e80000100800 */
[----:B--2---:R-:W-:Y:S04]  /*41fc0*/  STL [R1+0x22dc], R4 ;  /* 0x0022dc0401007387 */ /* 0x004fe80000100800 */
[----:B------:R-:W2:Y:S04]  /*41fd0*/  LDS.U8 R4, [R0+UR4+0x1c80] ;  /* 0x001c800400047984 */ /* 0x000ea80008000000 */
[----:B-1----:R-:W-:Y:S04]  /*41fe0*/  STL [R1+0x22d8], R2 ;  /* 0x0022d80201007387 */ /* 0x002fe80000100800 */
[----:B------:R-:W1:Y:S04]  /*41ff0*/  LDS.U8 R2, [R0+UR4+0x1cc0] ;  /* 0x001cc00400027984 */ /* 0x000e680008000000 */
[----:B------:R-:W-:Y:S01]  /*42000*/  STL [R1+0x23e8], R0 ;  /* 0x0023e80001007387 */ /* 0x000fe20000100800 */
[----:B0-----:R-:W-:-:S05]  /*42010*/  LOP3.LUT R3, R0, 0x10, RZ, 0x3c, !PT ;  /* 0x0000001000037812 */ /* 0x001fca00078e3cff */
[----:B------:R-:W0:Y:S01]  /*42020*/  LDS.U8 R0, [R3+UR4] ;  /* 0x0000000403007984 */ /* 0x000e220008000000 */
[----:B------:R-:W3:Y:S01]  /*42030*/  S2R R16, SR_TID.X ;  /* 0x0000000000107919 */ /* 0x000ee20000002100 */
[----:B------:R-:W4:Y:S02]  /*42040*/  S2R R18, SR_TID.X ;  /* 0x0000000000127919 */ /* 0x000f240000002100 */
[----:B------:R-:W-:Y:S04]  /*42050*/  LDS.U8 R5, [R3+UR4+0x1c48] ;  /* 0x001c480403057984 */ /* 0x000fe80008000000 */
[----:B--2---:R-:W-:Y:S04]  /*42060*/  STL [R1+0x235c], R4 ;  /* 0x00235c0401007387 */ /* 0x004fe80000100800 */
[----:B-1----:R-:W-:Y:S04]  /*42070*/  STL [R1+0x2358], R2 ;  /* 0x0023580201007387 */ /* 0x002fe80000100800 */
[----:B------:R-:W1:Y:S04]  /*42080*/  LDS.U8 R4, [R3+UR4+0x40] ;  /* 0x0000400403047984 */ /* 0x000e680008000000 */
[----:B------:R-:W2:Y:S04]  /*42090*/  LDS.U8 R2, [R3+UR4+0x88] ;  /* 0x0000880403027984 */ /* 0x000ea80008000000 */
[----:B0-----:R-:W-:Y:S04]  /*420a0*/  STL [R1+0x794], R0 ;  /* 0x0007940001007387 */ /* 0x001fe80000100800 */
[----:B------:R-:W0:Y:S04]  /*420b0*/  LDS.U8 R0, [R3+UR4+0xc8] ;  /* 0x0000c80403007984 */ /* 0x000e280008000000 */
[----:B-1----:R-:W-:Y:S04]  /*420c0*/  STL [R1+0x790], R4 ;  /* 0x0007900401007387 */ /* 0x002fe80000100800 */
[----:B------:R-:W1:Y:S04]  /*420d0*/  LDS.U8 R4, [R3+UR4+0x8] ;  /* 0x0000080403047984 */ /* 0x000e680008000000 */
[----:B--2---:R-:W-:Y:S04]  /*420e0*/  STL [R1+0xc68], R2 ;  /* 0x000c680201007387 */ /* 0x004fe80000100800 */
        /* <DEDUP_REMOVED lines=100> */
[----:B--2---:R-:W-:Y:S04]  /*42730*/  STL [R1+0x22e8], R2 ;  /* 0x0022e80201007387 */ /* 0x004fe80000100800 */
[----:B------:R-:W1:Y:S04]  /*42740*/  LDS.U8 R4, [R3+UR4+0x18c0] ;  /* 0x0018c00403047984 */ /* 0x000e680008000000 */
[----:B------:R-:W-:Y:S04]  /*42750*/  LDS.U8 R2, [R3+UR4+0x1c40] ;  /* 0x001c400403027984 */ /* 0x000fe80008000000 */
[----:B0-----:R-:W-:Y:S04]  /*42760*/  STL [R1+0x236c], R0 ;  /* 0x00236c0001007387 */ /* 0x001fe80000100800 */
[----:B------:R-:W0:Y:S04]  /*42770*/  LDS.U8 R0, [R3+UR4+0x1c00] ;  /* 0x001c000403007984 */ /* 0x000e280008000000 */
[----:B-1----:R-:W-:Y:S01]  /*42780*/  STL [R1+0x2368], R4 ;  /* 0x0023680401007387 */ /* 0x002fe20000100800 */
[----:B----4-:R-:W-:-:S03]  /*42790*/  SHF.R.U32.HI R18, RZ, 0x2, R18 ;  /* 0x00000002ff127819 */ /* 0x010fc60000011612 */
[----:B------:R-:W-:Y:S04]  /*427a0*/  LDS.U8 R4, [R3+UR4+0x1cc0] ;  /* 0x001cc00403047984 */ /* 0x000fe80008000000 */
[----:B0-----:R-:W-:Y:S04]  /*427b0*/  STL [R1+0x22f4], R0 ;  /* 0x0022f40001007387 */ /* 0x001fe80000100800 */
[----:B------:R-:W0:Y:S04]  /*427c0*/  LDS.U8 R0, [R3+UR4+0x1c88] ;  /* 0x001c880403007984 */ /* 0x000e280008000000 */
[----:B------:R-:W-:Y:S04]  /*427d0*/  STL [R1+0x22f0], R2 ;  /* 0x0022f00201007387 */ /* 0x000fe80000100800 */
[----:B------:R-:W1:Y:S01]  /*427e0*/  LDS.U8 R2, [R3+UR4+0x1cc8] ;  /* 0x001cc80403027984 */ /* 0x000e620008000000 */
[----:B------:R-:W-:-:S03]  /*427f0*/  SGXT.U32 R18, R18, 0x3 ;  /* 0x000000031212781a */ /* 0x000fc60000000000 */
[----:B0-----:R-:W-:Y:S04]  /*42800*/  STL [R1+0x2374], R0 ;  /* 0x0023740001007387 */ /* 0x001fe80000100800 */
[----:B------:R-:W0:Y:S04]  /*42810*/  LDS.U8 R0, [R3+UR4+0x1c08] ;  /* 0x001c080403007984 */ /* 0x000e280008000000 */
[----:B-1----:R3:W-:Y:S02]  /*42820*/  STL [R1+0x2370], R2 ;  /* 0x0023700201007387 */ /* 0x0027e40000100800 */
[----:B---3--:R-:W-:-:S05]  /*42830*/  LOP3.LUT R2, R16, 0x3, RZ, 0xc0, !PT ;  /* 0x0000000310027812 */ /* 0x008fca00078ec0ff */
[----:B------:R-:W-:-:S05]  /*42840*/  IMAD R2, R2, 0x110, RZ ;  /* 0x0000011002027824 */ /* 0x000fca00078e02ff */
[----:B------:R-:W-:-:S04]  /*42850*/  LOP3.LUT R2, R2, R18, RZ, 0xfc, !PT ;  /* 0x0000001202027212 */ /* 0x000fc800078efcff */
[----:B------:R-:W-:Y:S01]  /*42860*/  LOP3.LUT R2, R2, 0x20, RZ, 0x3c, !PT ;  /* 0x0000002002027812 */ /* 0x000fe200078e3cff */
[----:B0-----:R-:W-:Y:S04]  /*42870*/  STL [R1+0x22fc], R0 ;  /* 0x0022fc0001007387 */ /* 0x001fe80000100800 */
[----:B------:R-:W0:Y:S04]  /*42880*/  LDS.U8 R0, [R3+UR4+0x1c80] ;  /* 0x001c800403007984 */ /* 0x000e280008000000 */
[----:B------:R-:W1:Y:S04]  /*42890*/  LDS.U8 R3, [R2+UR4] ;  /* 0x0000000402037984 */ /* 0x000e680008000000 */
[----:B------:R-:W-:Y:S04]  /*428a0*/  STL [R1+0x22f8], R5 ;  /* 0x0022f80501007387 */ /* 0x000fe80000100800 */
[----:B------:R-:W-:Y:S04]  /*428b0*/  LDS.U8 R5, [R2+UR4+0x1c48] ;  /* 0x001c480402057984 */ /* 0x000fe80008000000 */
        /* <DEDUP_REMOVED lines=124> */
[----:B------:R-:W1:Y:S01]  /*43080*/  LDS.U8 R3, [R2+UR4+0x1cc0] ;  /* 0x001cc00402037984 */ /* 0x000e620008000000 */
[----:B0-----:R-:W-:-:S05]  /*43090*/  LOP3.LUT R0, R16, 0x3, RZ, 0xc0, !PT ;  /* 0x0000000310007812 */ /* 0x001fca00078ec0ff */
[----:B------:R-:W-:-:S05]  /*430a0*/  IMAD R0, R0, 0x110, RZ ;  /* 0x0000011000007824 */ /* 0x000fca00078e02ff */
[----:B------:R-:W-:-:S04]  /*430b0*/  LOP3.LUT R0, R0, R18, RZ, 0xfc, !PT ;  /* 0x0000001200007212 */ /* 0x000fc800078efcff */
[----:B------:R-:W-:Y:S01]  /*430c0*/  LOP3.LUT R0, R0, 0x30, RZ, 0x3c, !PT ;  /* 0x0000003000007812 */ /* 0x000fe200078e3cff */
[----:B------:R-:W-:Y:S04]  /*430d0*/  STL [R1+0x2318], R5 ;  /* 0x0023180501007387 */ /* 0x000fe80000100800 */
[----:B------:R-:W0:Y:S04]  /*430e0*/  LDS.U8 R2, [R0+UR4] ;  /* 0x0000000400027984 */ /* 0x000e280008000000 */
[----:B------:R-:W-:Y:S04]  /*430f0*/  LDS.U8 R5, [R0+UR4+0x1c08] ;  /* 0x001c080400057984 */ /* 0x000fe80008000000 */
        /* <DEDUP_REMOVED lines=123> */
[----:B0-----:R-:W0:Y:S03]  /*438b0*/  S2R R2, SR_TID.X ;  /* 0x0000000000027919 */ /* 0x001e260000002100 */
[----:B------:R0:W-:Y:S04]  /*438c0*/  STL [R1+0x233c], R5 ;  /* 0x00233c0501007387 */ /* 0x0001e80000100800 */
[----:B------:R-:W3:Y:S01]  /*438d0*/  LDS.U8 R0, [R0+UR4+0x1cc0] ;  /* 0x001cc00400007984 */ /* 0x000ee20008000000 */
[----:B------:R-:W-:Y:S01]  /*438e0*/  BAR.SYNC.DEFER_BLOCKING 0x0 ;  /* 0x0000000000007b1d */ /* 0x000fe20000010000 */
[----:B0-----:R-:W-:-:S05]  /*438f0*/  LOP3.LUT R5, R2, 0x3f, RZ, 0xc0, !PT ;  /* 0x0000003f02057812 */ /* 0x001fca00078ec0ff */
[----:B--2---:R-:W-:Y:S04]  /*43900*/  STL [R1+0x2338], R4 ;  /* 0x0023380401007387 */ /* 0x004fe80000100800 */
[----:B------:R0:W-:Y:S04]  /*43910*/  STL [R1+0x4568], R2 ;  /* 0x0045680201007387 */ /* 0x0001e80000100800 */
[----:B-1----:R-:W-:Y:S04]  /*43920*/  STL [R1+0x23bc], R3 ;  /* 0x0023bc0301007387 */ /* 0x002fe80000100800 */
[----:B0-----:R-:W2:Y:S04]  /*43930*/  LDL.LU R2, [R1+0xc18] ;  /* 0x000c180001027983 */ /* 0x001ea80000300800 */
[----:B--2---:R0:W-:Y:S04]  /*43940*/  STL [R1+0x45c0], R2 ;  /* 0x0045c00201007387 */ /* 0x0041e80000100800 */
[----:B0-----:R-:W2:Y:S04]  /*43950*/  LDL.LU R2, [R1+0xc38] ;  /* 0x000c380001027983 */ /* 0x001ea80000300800 */
[----:B--2---:R0:W-:Y:S04]  /*43960*/  STL [R1+0x45c4], R2 ;  /* 0x0045c40201007387 */ /* 0x0041e80000100800 */
[----:B0-----:R-:W2:Y:S04]  /*43970*/  LDL.LU R2, [R1+0xc54] ;  /* 0x000c540001027983 */ /* 0x001ea80000300800 */
[----:B--2---:R0:W-:Y:S04]  /*43980*/  STL [R1+0x45c8], R2 ;  /* 0x0045c80201007387 */ /* 0x0041e80000100800 */
[----:B0-----:R-:W2:Y:S04]  /*43990*/  LDL.LU R2, [R1+0xc58] ;  /* 0x000c580001027983 */ /* 0x001ea80000300800 */
[----:B------:R-:W4:Y:S04]  /*439a0*/  LDL.LU R29, [R1+0xc14] ;  /* 0x000c1400011d7983 */ /* 0x000f280000300800 */
        /* <DEDUP_REMOVED lines=25> */
[----:B---3--:R0:W-:Y:S04]  /*43b40*/  STL [R1+0x27a0], R0 ;  /* 0x0027a00001007387 */ /* 0x0081e80000100800 */
[----:B0-----:R-:W3:Y:S04]  /*43b50*/  LDL.LU R0, [R1+0xc34] ;  /* 0x000c340001007983 */ /* 0x001ee80000300800 */
[----:B--2---:R0:W-:Y:S04]  /*43b60*/  STS.U8 [R5+UR4], R2 ;  /* 0x0000000205007988 */ /* 0x0041e80008000004 */
[----:B0-----:R-:W2:Y:S04]  /*43b70*/  LDL.LU R2, [R1+0x45c8] ;  /* 0x0045c80001027983 */ /* 0x001ea80000300800 */
[----:B--2---:R0:W-:Y:S04]  /*43b80*/  STS.U8 [R5+UR4+0x40], R2 ;  /* 0x0000400205007988 */ /* 0x0041e80008000004 */
[----:B0-----:R-:W2:Y:S04]  /*43b90*/  LDL.LU R2, [R1+0x45c4] ;  /* 0x0045c40001027983 */ /* 0x001ea80000300800 */
[----:B--2---:R0:W-:Y:S04]  /*43ba0*/  STS.U8 [R5+UR4+0x240], R2 ;  /* 0x0002400205007988 */ /* 0x0041e80008000004 */
[----:B0-----:R-:W2:Y:S04]  /*43bb0*/  LDL.LU R2, [R1+0x45c0] ;  /* 0x0045c00001027983 */ /* 0x001ea80000300800 */
[----:B---3--:R-:W-:Y:S04]  /*43bc0*/  STS.U8 [R5+UR4+0x200], R0 ;  /* 0x0002000005007988 */ /* 0x008fe80008000004 */
[----:B--2---:R-:W-:Y:S04]  /*43bd0*/  STS.U8 [R5+UR4+0x400], R2 ;  /* 0x0004000205007988 */ /* 0x004fe80008000004 */
[----:B----4-:R-:W-:Y:S04]  /*43be0*/  STS.U8 [R5+UR4+0x440], R29 ;  /* 0x0004401d05007988 */ /* 0x010fe80008000004 */
[----:B------:R-:W-:Y:S04]  /*43bf0*/  STS.U8 [R5+UR4+0x640], R28 ;  /* 0x0006401c05007988 */ /* 0x000fe80008000004 */
        /* <DEDUP_REMOVED lines=22> */
[----:B------:R0:W-:Y:S04]  /*43d60*/  STS.U8 [R5+UR4+0x1c40], R16 ;  /* 0x001c401005007988 */ /* 0x0001e80008000004 */
[----:B0-----:R-:W2:Y:S04]  /*43d70*/  LDL.LU R16, [R1+0xa2c] ;  /* 0x000a2c0001107983 */ /* 0x001ea80000300800 */
[----:B------:R-:W3:Y:S04]  /*43d80*/  LDL.LU R0, [R1+0x9f0] ;  /* 0x0009f00001007983 */ /* 0x000ee80000300800 */
[----:B---3--:R0:W-:Y:S04]  /*43d90*/  STL [R1+0x45b8], R0 ;  /* 0x0045b80001007387 */ /* 0x0081e80000100800 */
[----:B0-----:R-:W3:Y:S04]  /*43da0*/  LDL.LU R0, [R1+0xa0c] ;  /* 0x000a0c0001007983 */ /* 0x001ee80000300800 */
[----:B------:R-:W-:Y:S04]  /*43db0*/  STS.U8 [R5+UR4+0x1e40], R18 ;  /* 0x001e401205007988 */ /* 0x000fe80008000004 */
[----:B---3--:R0:W-:Y:S04]  /*43dc0*/  STL [R1+0x45bc], R0 ;  /* 0x0045bc0001007387 */ /* 0x0081e80000100800 */
        /* <DEDUP_REMOVED lines=27> */
[----:B--2---:R0:W-:Y:S04]  /*43f80*/  STS.U8 [R5+UR4+0x1e00], R16 ;  /* 0x001e001005007988 */ /* 0x0041e80008000004 */
[----:B0-----:R-:W2:Y:S04]  /*43f90*/  LDL.LU R16, [R1+0x824] ;  /* 0x0008240001107983 */ /* 0x001ea80000300800 */
[----:B---3--:R0:W-:Y:S04]  /*43fa0*/  STS.U8 [R5+UR4+0x2000], R0 ;  /* 0x0020000005007988 */ /* 0x0081e80008000004 */
[----:B0-----:R-:W3:Y:S04]  /*43fb0*/  LDL.LU R0, [R1+0x45bc] ;  /* 0x0045bc0001007983 */ /* 0x001ee80000300800 */
[----:B---3--:R0:W-:Y:S04]  /*43fc0*/  STS.U8 [R5+UR4+0x2040], R0 ;  /* 0x0020400005007988 */ /* 0x0081e80008000004 */
[----:B0-----:R-:W3:Y:S04]  /*43fd0*/  LDL.LU R0, [R1+0x45b8] ;  /* 0x0045b80001007983 */ /* 0x001ee80000300800 */
[----:B---3--:R-:W-:Y:S04]  /*43fe0*/  STS.U8 [R5+UR4+0x2240], R0 ;  /* 0x0022400005007988 */ /* 0x008fe80008000004 */
        /* <DEDUP_REMOVED lines=26> */
[----:B0-----:R-:W3:Y:S04]  /*44190*/  LDL.LU R18, [R1+0x808] ;  /* 0x0008080001127983 */ /* 0x001ee80000300800 */
[----:B------:R-:W4:Y:S04]  /*441a0*/  LDL.LU R0, [R1+0x7e4] ;  /* 0x0007e40001007983 */ /* 0x000f280000300800 */
[----:B----4-:R0:W-:Y:S04]  /*441b0*/  STL [R1+0x45b0], R0 ;  /* 0x0045b00001007387 */ /* 0x0101e80000100800 */
[----:B0-----:R-:W4:Y:S04]  /*441c0*/  LDL.LU R0, [R1+0x7e8] ;  /* 0x0007e80001007983 */ /* 0x001f280000300800 */
[----:B--2---:R-:W-:Y:S04]  /*441d0*/  STS.U8 [R5+UR4+0x3c40], R16 ;  /* 0x003c401005007988 */ /* 0x004fe80008000004 */
[----:B----4-:R0:W-:Y:S04]  /*441e0*/  STL [R1+0x45b4], R0 ;  /* 0x0045b40001007387 */ /* 0x0101e80000100800 */
        /* <DEDUP_REMOVED lines=26> */
[----:B---3--:R0:W-:Y:S04]  /*44390*/  STS.U8 [R5+UR4+0x3e40], R18 ;  /* 0x003e401205007988 */ /* 0x0081e80008000004 */
[----:B------:R-:W3:Y:S04]  /*443a0*/  LDL.LU R3, [R1+0x200] ;  /* 0x0002000001037983 */ /* 0x000ee80000300800 */
[----:B0-----:R-:W3:Y:S04]  /*443b0*/  LDL.LU R18, [R1+0x1e4] ;  /* 0x0001e40001127983 */ /* 0x001ee80000300800 */
[----:B--2---:R0:W-:Y:S04]  /*443c0*/  STS.U8 [R5+UR4+0x3e00], R0 ;  /* 0x003e000005007988 */ /* 0x0041e80008000004 */
[----:B0-----:R-:W2:Y:S04]  /*443d0*/  LDL.LU R0, [R1+0x45b4] ;  /* 0x0045b40001007983 */ /* 0x001ea80000300800 */
[----:B--2---:R0:W-:Y:S04]  /*443e0*/  STS.U8 [R5+UR4+0x4000], R0 ;  /* 0x0040000005007988 */ /* 0x0041e80008000004 */
[----:B0-----:R-:W2:Y:S04]  /*443f0*/  LDL.LU R0, [R1+0x45b0] ;  /* 0x0045b00001007983 */ /* 0x001ea80000300800 */
        /* <DEDUP_REMOVED lines=26> */
[----:B------:R-:W4:Y:S04]  /*445a0*/  LDL.LU R19, [R1+0x1a4] ;  /* 0x0001a40001137983 */ /* 0x000f280000300800 */
[----:B----4-:R0:W-:Y:S04]  /*445b0*/  STL [R1+0x45a8], R19 ;  /* 0x0045a81301007387 */ /* 0x0101e80000100800 */
[----:B0-----:R-:W4:Y:S04]  /*445c0*/  LDL.LU R19, [R1+0x1c0] ;  /* 0x0001c00001137983 */ /* 0x001f280000300800 */
[----:B------:R-:W-:Y:S04]  /*445d0*/  STS.U8 [R5+UR4+0x5a40], R4 ;  /* 0x005a400405007988 */ /* 0x000fe80008000004 */
[----:B---3--:R-:W-:Y:S04]  /*445e0*/  STS.U8 [R5+UR4+0x5a00], R3 ;  /* 0x005a000305007988 */ /* 0x008fe80008000004 */
[----:B------:R-:W-:Y:S04]  /*445f0*/  STS.U8 [R5+UR4+0x5c00], R18 ;  /* 0x005c001205007988 */ /* 0x000fe80008000004 */
[----:B----4-:R0:W-:Y:S04]  /*44600*/  STL [R1+0x45ac], R19 ;  /* 0x0045ac1301007387 */ /* 0x0101e80000100800 */
        /* <DEDUP_REMOVED lines=27> */
[----:B------:R-:W2:Y:S04]  /*447c0*/  LDL.LU R3, [R1+0x4] ;  /* 0x0000040001037983 */ /* 0x000ea80000300800 */
[----:B0-----:R-:W2:Y:S04]  /*447d0*/  LDL.LU R16, [R1] ;  /* 0x0000000001107983 */ /* 0x001ea80000300800 */
[----:B---3--:R0:W-:Y:S04]  /*447e0*/  STS.U8 [R5+UR4+0x5e40], R19 ;  /* 0x005e401305007988 */ /* 0x0081e80008000004 */
[----:B0-----:R-:W3:Y:S04]  /*447f0*/  LDL.LU R19, [R1+0x45ac] ;  /* 0x0045ac0001137983 */ /* 0x001ee80000300800 */
[----:B---3--:R0:W-:Y:S04]  /*44800*/  STS.U8 [R5+UR4+0x5e00], R19 ;  /* 0x005e001305007988 */ /* 0x0081e80008000004 */
[----:B0-----:R-:W3:Y:S04]  /*44810*/  LDL.LU R19, [R1+0x45a8] ;  /* 0x0045a80001137983 */ /* 0x001ee80000300800 */
[----:B---3--:R0:W-:Y:S04]  /*44820*/  STS.U8 [R5+UR4+0x6000], R19 ;  /* 0x0060001305007988 */ /* 0x0081e80008000004 */
[----:B----4-:R1:W-:Y:S04]  /*44830*/  STS.U8 [R5+UR4+0x6040], R17 ;  /* 0x0060401105007988 */ /* 0x0103e80008000004 */
[----:B------:R3:W-:Y:S04]  /*44840*/  STS.U8 [R5+UR4+0x6240], R7 ;  /* 0x0062400705007988 */ /* 0x0007e80008000004 */
[----:B------:R4:W-:Y:S04]  /*44850*/  STS.U8 [R5+UR4+0x6200], R6 ;  /* 0x0062000605007988 */ /* 0x0009e80008000004 */
[----:B0-----:R-:W2:Y:S04]  /*44860*/  LDL.LU R19, [R1+0x45a4] ;  /* 0x0045a40001137983 */ /* 0x001ea80000300800 */
[----:B-1----:R-:W2:Y:S04]  /*44870*/  LDL.LU R17, [R1+0x45a0] ;  /* 0x0045a00001117983 */ /* 0x002ea80000300800 */
[----:B---3--:R-:W3:Y:S04]  /*44880*/  LDL.LU R7, [R1+0x459c] ;  /* 0x00459c0001077983 */ /* 0x008ee80000300800 */
[----:B----4-:R-:W4:Y:S04]  /*44890*/  LDL.LU R6, [R1+0x4598] ;  /* 0x0045980001067983 */ /* 0x010f280000300800 */
        /* <DEDUP_REMOVED lines=22> */
[----:B--2---:R-:W-:Y:S04]  /*44a00*/  STS.U8 [R5+UR4+0x7a40], R3 ;  /* 0x007a400305007988 */ /* 0x004fe80008000004 */
[----:B------:R-:W-:Y:S04]  /*44a10*/  STS.U8 [R5+UR4+0x7a00], R16 ;  /* 0x007a001005007988 */ /* 0x000fe80008000004 */
[----:B----4-:R0:W-:Y:S04]  /*44a20*/  STS.U8 [R5+UR4+0x7c00], R6 ;  /* 0x007c000605007988 */ /* 0x0101e80008000004 */
[----:B0-----:R-:W2:Y:S01]  /*44a30*/  LDL.LU R6, [R1+0xc0c] ;  /* 0x000c0c0001067983 */ /* 0x001ea20000300800 */
[----:B------:R-:W0:Y:S03]  /*44a40*/  S2R R18, SR_TID.X ;  /* 0x0000000000127919 */ /* 0x000e260000002100 */
[----:B---3--:R-:W-:Y:S04]  /*44a50*/  STS.U8 [R5+UR4+0x7c40], R7 ;  /* 0x007c400705007988 */ /* 0x008fe80008000004 */
[----:B------:R-:W-:Y:S04]  /*44a60*/  STS.U8 [R5+UR4+0x7e40], R17 ;  /* 0x007e401105007988 */ /* 0x000fe80008000004 */
[----:B------:R-:W-:Y:S01]  /*44a70*/  STS.U8 [R5+UR4+0x7e00], R19 ;  /* 0x007e001305007988 */ /* 0x000fe20008000004 */
[----:B0-----:R-:W-:-:S04]  /*44a80*/  LOP3.LUT R18, R18, 0x3f, RZ, 0xc0, !PT ;  /* 0x0000003f12127812 */ /* 0x001fc800078ec0ff */
[----:B------:R-:W-:Y:S01]  /*44a90*/  LOP3.LUT R4, R18, 0x10, RZ, 0x3c, !PT ;  /* 0x0000001012047812 */ /* 0x000fe200078e3cff */
[----:B--2---:R0:W-:Y:S04]  /*44aa0*/  STL [R1+0x4594], R6 ;  /* 0x0045940601007387 */ /* 0x0041e80000100800 */
[----:B0-----:R-:W2:Y:S04]  /*44ab0*/  LDL.LU R6, [R1+0xc50] ;  /* 0x000c500001067983 */ /* 0x001ea80000300800 */
[----:B------:R-:W3:Y:S04]  /*44ac0*/  LDL.LU R0, [R1+0xbf0] ;  /* 0x000bf00001007983 */ /* 0x000ee80000300800 */
        /* <DEDUP_REMOVED lines=22> */
[----:B------:R-:W3:Y:S04]  /*44c30*/  LDL.LU R7, [R1+0xc10] ;  /* 0x000c100001077983 */ /* 0x000ee80000300800 */
[----:B------:R-:W4:Y:S04]  /*44c40*/  LDL.LU R17, [R1+0xc2c] ;  /* 0x000c2c0001117983 */ /* 0x000f280000300800 */
[----:B------:R-:W3:Y:S04]  /*44c50*/  LDL.LU R19, [R1+0xc30] ;  /* 0x000c300001137983 */ /* 0x000ee80000300800 */
[----:B------:R0:W-:Y:S04]  /*44c60*/  STL [R1+0x456c], R5 ;  /* 0x00456c0501007387 */ /* 0x0001e80000100800 */
[----:B0-----:R-:W4:Y:S04]  /*44c70*/  LDL.LU R5, [R1+0xc4c] ;  /* 0x000c4c0001057983 */ /* 0x001f280000300800 */
[----:B--2---:R0:W-:Y:S04]  /*44c80*/  STS.U8 [R4+UR4+0x80], R6 ;  /* 0x0000800604007988 */ /* 0x0041e80008000004 */
[----:B0-----:R-:W2:Y:S04]  /*44c90*/  LDL.LU R6, [R1+0x4594] ;  /* 0x0045940001067983 */ /* 0x001ea80000300800 */
[----:B----4-:R0:W-:Y:S04]  /*44ca0*/  STS.U8 [R4+UR4+0xc0], R5 ;  /* 0x0000c00504007988 */ /* 0x0101e80008000004 */
[----:B0-----:R-:W4:Y:S04]  /*44cb0*/  LDL.LU R5, [R1+0xa08] ;  /* 0x000a080001057983 */ /* 0x001f280000300800 */
[----:B----4-:R0:W-:Y:S04]  /*44cc0*/  STL [R1+0x4588], R5 ;  /* 0x0045880501007387 */ /* 0x0101e80000100800 */
[----:B0-----:R-:W4:Y:S04]  /*44cd0*/  LDL.LU R5, [R1+0xa24] ;  /* 0x000a240001057983 */ /* 0x001f280000300800 */
[----:B----4-:R0:W-:Y:S04]  /*44ce0*/  STL [R1+0x458c], R5 ;  /* 0x00458c0501007387 */ /* 0x0101e80000100800 */
[----:B0-----:R-:W4:Y:S04]  /*44cf0*/  LDL.LU R5, [R1+0xa28] ;  /* 0x000a280001057983 */ /* 0x001f280000300800 */
[----:B---3--:R-:W-:Y:S04]  /*44d00*/  STS.U8 [R4+UR4+0x2c0], R19 ;  /* 0x0002c01304007988 */ /* 0x008fe80008000004 */
[----:B------:R-:W-:Y:S04]  /*44d10*/  STS.U8 [R4+UR4+0x280], R17 ;  /* 0x0002801104007988 */ /* 0x000fe80008000004 */
[----:B------:R-:W-:Y:S04]  /*44d20*/  STS.U8 [R4+UR4+0x480], R7 ;  /* 0x0004800704007988 */ /* 0x000fe80008000004 */
[----:B--2---:R-:W-:Y:S04]  /*44d30*/  STS.U8 [R4+UR4+0x4c0], R6 ;  /* 0x0004c00604007988 */ /* 0x004fe80008000004 */
        /* <DEDUP_REMOVED lines=9> */
[----:B----4-:R0:W-:Y:S04]  /*44dd0*/  STL [R1+0x4590], R5 ;  /* 0x0045900501007387 */ /* 0x0101e80000100800 */
        /* <DEDUP_REMOVED lines=13> */
[----:B------:R0:W-:Y:S04]  /*44eb0*/  STS.U8 [R4+UR4+0xe80], R14 ;  /* 0x000e800e04007988 */ /* 0x0001e80008000004 */
[----:B------:R-:W4:Y:S04]  /*44ec0*/  LDL.LU R15, [R1+0x944] ;  /* 0x00094400010f7983 */ /* 0x000f280000300800 */
[----:B------:R1:W-:Y:S04]  /*44ed0*/  STS.U8 [R4+UR4+0x1080], R22 ;  /* 0x0010801604007988 */ /* 0x0003e80008000004 */
[----:B------:R1:W-:Y:S04]  /*44ee0*/  STS.U8 [R4+UR4+0x10c0], R23 ;  /* 0x0010c01704007988 */ /* 0x0003e80008000004 */
[----:B------:R1:W-:Y:S04]  /*44ef0*/  STS.U8 [R4+UR4+0x12c0], R21 ;  /* 0x0012c01504007988 */ /* 0x0003e80008000004 */
[----:B------:R1:W-:Y:S04]  /*44f00*/  STS.U8 [R4+UR4+0x1280], R20 ;  /* 0x0012801404007988 */ /* 0x0003e80008000004 */
[----:B------:R1:W-:Y:S04]  /*44f10*/  STS.U8 [R4+UR4+0x1480], R13 ;  /* 0x0014800d04007988 */ /* 0x0003e80008000004 */
[----:B0-----:R-:W4:Y:S04]  /*44f20*/  LDL.LU R14, [R1+0x918] ;  /* 0x00091800010e7983 */ /* 0x001f280000300800 */
[----:B-1----:R-:W4:Y:S04]  /*44f30*/  LDL.LU R22, [R1+0x914] ;  /* 0x0009140001167983 */ /* 0x002f280000300800 */
        /* <DEDUP_REMOVED lines=18> */
[----:B0-----:R-:W4:Y:S04]  /*45060*/  LDL.LU R16, [R1+0x840] ;  /* 0x0008400001107983 */ /* 0x001f280000300800 */
[----:B-1----:R-:W4:Y:S04]  /*45070*/  LDL.LU R18, [R1+0x83c] ;  /* 0x00083c0001127983 */ /* 0x002f280000300800 */
[----:B--2---:R0:W-:Y:S04]  /*45080*/  STS.U8 [R4+UR4+0x1cc0], R5 ;  /* 0x001cc00504007988 */ /* 0x0041e80008000004 */
[----:B0-----:R-:W2:Y:S04]  /*45090*/  LDL.LU R5, [R1+0x4590] ;  /* 0x0045900001057983 */ /* 0x001ea80000300800 */
[----:B--2---:R0:W-:Y:S04]  /*450a0*/  STS.U8 [R4+UR4+0x1ec0], R5 ;  /* 0x001ec00504007988 */ /* 0x0041e80008000004 */
[----:B0-----:R-:W2:Y:S04]  /*450b0*/  LDL.LU R5, [R1+0x458c] ;  /* 0x00458c0001057983 */ /* 0x001ea80000300800 */
[----:B--2---:R0:W-:Y:S04]  /*450c0*/  STS.U8 [R4+UR4+0x1e80], R5 ;  /* 0x001e800504007988 */ /* 0x0041e80008000004 */
[----:B0-----:R-:W2:Y:S04]  /*450d0*/  LDL.LU R5, [R1+0x4588] ;  /* 0x0045880001057983 */ /* 0x001ea80000300800 */
[----:B--2---:R0:W-:Y:S04]  /*450e0*/  STS.U8 [R4+UR4+0x2080], R5 ;  /* 0x0020800504007988 */ /* 0x0041e80008000004 */
[----:B0-----:R-:W2:Y:S04]  /*450f0*/  LDL.LU R5, [R1+0x7fc] ;  /* 0x0007fc0001057983 */ /* 0x001ea80000300800 */
[----:B--2---:R0:W-:Y:S04]  /*45100*/  STL [R1+0x457c], R5 ;  /* 0x00457c0501007387 */ /* 0x0041e80000100800 */
[----:B0-----:R-:W2:Y:S04]  /*45110*/  LDL.LU R5, [R1+0x800] ;  /* 0x0008000001057983 */ /* 0x001ea80000300800 */
[----:B--2---:R0:W-:Y:S04]  /*45120*/  STL [R1+0x4580], R5 ;  /* 0x0045800501007387 */ /* 0x0041e80000100800 */
[----:B0-----:R-:W2:Y:S04]  /*45130*/  LDL.LU R5, [R1+0x81c] ;  /* 0x00081c0001057983 */ /* 0x001ea80000300800 */
        /* <DEDUP_REMOVED lines=95> */
[----:B------:R0:W-:Y:S04]  /*45730*/  STS.U8 [R4+UR4+0x5680], R8 ;  /* 0x0056800804007988 */ /* 0x0001e80008000004 */
[----:B------:R-:W4:Y:S04]  /*45740*/  LDL.LU R20, [R1+0x198] ;  /* 0x0001980001147983 */ /* 0x000f280000300800 */
[----:B------:R-:W-:Y:S04]  /*45750*/  STS.U8 [R4+UR4+0x5880], R3 ;  /* 0x0058800304007988 */ /* 0x000fe80008000004 */
[----:B------:R-:W4:Y:S04]  /*45760*/  LDL.LU R9, [R1+0x17c] ;  /* 0x00017c0001097983 */ /* 0x000f280000300800 */
[----:B------:R1:W-:Y:S04]  /*45770*/  STS.U8 [R4+UR4+0x58c0], R16 ;  /* 0x0058c01004007988 */ /* 0x0003e80008000004 */
[----:B------:R1:W-:Y:S04]  /*45780*/  STS.U8 [R4+UR4+0x5ac0], R18 ;  /* 0x005ac01204007988 */ /* 0x0003e80008000004 */
[----:B0-----:R-:W4:Y:S04]  /*45790*/  LDL.LU R8, [R1+0x178] ;  /* 0x0001780001087983 */ /* 0x001f280000300800 */
[----:B-1----:R-:W4:Y:S04]  /*457a0*/  LDL.LU R16, [R1+0x15c] ;  /* 0x00015c0001107983 */ /* 0x002f280000300800 */
        /* <DEDUP_REMOVED lines=23> */
[----:B--2---:R0:W-:Y:S04]  /*45920*/  STS.U8 [R4+UR4+0x5c80], R5 ;  /* 0x005c800504007988 */ /* 0x0041e80008000004 */
[----:B0-----:R-:W2:Y:S04]  /*45930*/  LDL.LU R5, [R1+0x4574] ;  /* 0x0045740001057983 */ /* 0x001ea80000300800 */
[----:B--2---:R0:W-:Y:S04]  /*45940*/  STS.U8 [R4+UR4+0x5cc0], R5 ;  /* 0x005cc00504007988 */ /* 0x0041e80008000004 */
[----:B0-----:R-:W2:Y:S04]  /*45950*/  LDL.LU R5, [R1+0x4570] ;  /* 0x0045700001057983 */ /* 0x001ea80000300800 */
[----:B--2---:R0:W-:Y:S04]  /*45960*/  STS.U8 [R4+UR4+0x5ec0], R5 ;  /* 0x005ec00504007988 */ /* 0x0041e80008000004 */
[----:B---3--:R1:W-:Y:S04]  /*45970*/  STS.U8 [R4+UR4+0x5e80], R2 ;  /* 0x005e800204007988 */ /* 0x0083e80008000004 */
[----:B----4-:R2:W-:Y:S04]  /*45980*/  STS.U8 [R4+UR4+0x6080], R21 ;  /* 0x0060801504007988 */ /* 0x0105e80008000004 */
[----:B------:R3:W-:Y:S04]  /*45990*/  STS.U8 [R4+UR4+0x60c0], R20 ;  /* 0x0060c01404007988 */ /* 0x0007e80008000004 */
[----:B------:R4:W-:Y:S04]  /*459a0*/  STS.U8 [R4+UR4+0x62c0], R9 ;  /* 0x0062c00904007988 */ /* 0x0009e80008000004 */
[----:B------:R4:W-:Y:S04]  /*459b0*/  STS.U8 [R4+UR4+0x6280], R8 ;  /* 0x0062800804007988 */ /* 0x0009e80008000004 */
[----:B0-----:R-:W4:Y:S04]  /*459c0*/  LDL.LU R5, [R1+0x456c] ;  /* 0x00456c0001057983 */ /* 0x001f280000300800 */
[----:B-1----:R-:W4:Y:S04]  /*459d0*/  LDL.LU R2, [R1+0x4568] ;  /* 0x0045680001027983 */ /* 0x002f280000300800 */
[----:B--2---:R-:W2:Y:S04]  /*459e0*/  LDL.LU R21, [R1+0x4564] ;  /* 0x0045640001157983 */ /* 0x004ea80000300800 */
[----:B---3--:R-:W3:Y:S04]  /*459f0*/  LDL.LU R20, [R1+0x4560] ;  /* 0x0045600001147983 */ /* 0x008ee80000300800 */
[----:B----4-:R-:W4:Y:S04]  /*45a00*/  LDL.LU R9, [R1+0x455c] ;  /* 0x00455c0001097983 */ /* 0x010f280000300800 */
[----:B------:R-:W2:Y:S04]  /*45a10*/  LDL.LU R8, [R1+0x4558] ;  /* 0x0045580001087983 */ /* 0x000ea80000300800 */
[----:B------:R0:W-:Y:S04]  /*45a20*/  STS.U8 [R4+UR4+0x6480], R16 ;  /* 0x0064801004007988 */ /* 0x0001e80008000004 */
[----:B------:R1:W-:Y:S04]  /*45a30*/  STS.U8 [R4+UR4+0x64c0], R18 ;  /* 0x0064c01204007988 */ /* 0x0003e80008000004 */
[----:B------:R1:W-:Y:S04]  /*45a40*/  STS.U8 [R4+UR4+0x66c0], R19 ;  /* 0x0066c01304007988 */ /* 0x0003e80008000004 */
[----:B0-----:R-:W3:Y:S04]  /*45a50*/  LDL.LU R16, [R1+0x4554] ;  /* 0x0045540001107983 */ /* 0x001ee80000300800 */
[----:B-1----:R-:W4:Y:S04]  /*45a60*/  LDL.LU R18, [R1+0x4550] ;  /* 0x0045500001127983 */ /* 0x002f280000300800 */
[----:B------:R-:W2:Y:S04]  /*45a70*/  LDL.LU R19, [R1+0xba8] ;  /* 0x000ba80001137983 */ /* 0x000ea80000300800 */
[----:B--2---:R0:W-:Y:S04]  /*45a80*/  STL [R1+0x4548], R19 ;  /* 0x0045481301007387 */ /* 0x0041e80000100800 */
[----:B0-----:R-:W2:Y:S04]  /*45a90*/  LDL.LU R19, [R1+0xc48] ;  /* 0x000c480001137983 */ /* 0x001ea80000300800 */
        /* <DEDUP_REMOVED lines=11> */
[----:B------:R-:W-:Y:S01]  /*45b50*/  STS.U8 [R4+UR4+0x72c0], R14 ;  /* 0x0072c00e04007988 */ /* 0x000fe20008000004 */
[----:B------:R-:W-:-:S03]  /*45b60*/  LOP3.LUT R2, R2, 0x3f, RZ, 0xc0, !PT ;  /* 0x0000003f02027812 */ /* 0x000fc600078ec0ff */
[----:B------:R-:W-:Y:S04]  /*45b70*/  STS.U8 [R4+UR4+0x7280], R22 ;  /* 0x0072801604007988 */ /* 0x000fe80008000004 */
[----:B------:R-:W-:Y:S04]  /*45b80*/  STS.U8 [R4+UR4+0x7480], R23 ;  /* 0x0074801704007988 */ /* 0x000fe80008000004 */
[----:B------:R-:W-:Y:S04]  /*45b90*/  STS.U8 [R4+UR4+0x74c0], R13 ;  /* 0x0074c00d04007988 */ /* 0x000fe80008000004 */
[----:B------:R-:W-:Y:S04]  /*45ba0*/  STS.U8 [R4+UR4+0x76c0], R12 ;  /* 0x0076c00c04007988 */ /* 0x000fe80008000004 */
[----:B------:R-:W-:Y:S04]  /*45bb0*/  STS.U8 [R4+UR4+0x7680], R11 ;  /* 0x0076800b04007988 */ /* 0x000fe80008000004 */
[----:B------:R-:W-:Y:S04]  /*45bc0*/  STS.U8 [R4+UR4+0x7880], R10 ;  /* 0x0078800a04007988 */ /* 0x000fe80008000004 */
[----:B------:R0:W-:Y:S02]  /*45bd0*/  STS.U8 [R4+UR4+0x78c0], R3 ;  /* 0x0078c00304007988 */ /* 0x0001e40008000004 */
[----:B0-----:R-:W-:-:S02]  /*45be0*/  LOP3.LUT R4, R5, 0x20, RZ, 0x3c, !PT ;  /* 0x0000002005047812 */ /* 0x001fc400078e3cff */
[----:B--2---:R0:W-:Y:S04]  /*45bf0*/  STL [R1+0x454c], R19 ;  /* 0x00454c1301007387 */ /* 0x0041e80000100800 */
        /* <DEDUP_REMOVED lines=14> */
[----:B------:R-:W2:Y:S01]  /*45ce0*/  LDL.LU R13, [R1+0xac0] ;  /* 0x000ac000010d7983 */ /* 0x000ea20000300800 */
[----:B0-----:R-:W-:-:S03]  /*45cf0*/  LOP3.LUT R19, R2, 0x10, RZ, 0x3c, !PT ;  /* 0x0000001002137812 */ /* 0x001fc600078e3cff */
[----:B------:R-:W2:Y:S04]  /*45d00*/  LDL.LU R12, [R1+0xaa4] ;  /* 0x000aa400010c7983 */ /* 0x000ea80000300800 */
[----:B------:R-:W2:Y:S04]  /*45d10*/  LDL.LU R11, [R1+0xaa0] ;  /* 0x000aa000010b7983 */ /* 0x000ea80000300800 */
[----:B------:R-:W2:Y:S04]  /*45d20*/  LDL.LU R10, [R1+0xa80] ;  /* 0x000a8000010a7983 */ /* 0x000ea80000300800 */
[----:B------:R-:W2:Y:S04]  /*45d30*/  LDL.LU R3, [R1+0xa78] ;  /* 0x000a780001037983 */ /* 0x000ea80000300800 */
[----:B------:R-:W2:Y:S04]  /*45d40*/  LDL.LU R2, [R1+0xa48] ;  /* 0x000a480001027983 */ /* 0x000ea80000300800 */
[----:B----4-:R0:W-:Y:S04]  /*45d50*/  STS.U8 [R19+UR4+0x7ac0], R18 ;  /* 0x007ac01213007988 */ /* 0x0101e80008000004 */
[----:B---3--:R1:W-:Y:S04]  /*45d60*/  STS.U8 [R19+UR4+0x7a80], R16 ;  /* 0x007a801013007988 */ /* 0x0083e80008000004 */
[----:B------:R3:W-:Y:S04]  /*45d70*/  STS.U8 [R19+UR4+0x7c80], R8 ;  /* 0x007c800813007988 */ /* 0x0007e80008000004 */
[----:B------:R-:W-:Y:S04]  /*45d80*/  STS.U8 [R19+UR4+0x7cc0], R9 ;  /* 0x007cc00913007988 */ /* 0x000fe80008000004 */
[----:B------:R-:W-:Y:S04]  /*45d90*/  STS.U8 [R19+UR4+0x7ec0], R20 ;  /* 0x007ec01413007988 */ /* 0x000fe80008000004 */
[----:B0-----:R-:W4:Y:S04]  /*45da0*/  LDL.LU R18, [R1+0xbe0] ;  /* 0x000be00001127983 */ /* 0x001f280000300800 */
[----:B-1----:R-:W2:Y:S04]  /*45db0*/  LDL.LU R16, [R1+0xbe8] ;  /* 0x000be80001107983 */ /* 0x002ea80000300800 */
[----:B---3--:R-:W3:Y:S04]  /*45dc0*/  LDL.LU R8, [R1+0xc04] ;  /* 0x000c040001087983 */ /* 0x008ee80000300800 */
[----:B------:R0:W-:Y:S04]  /*45dd0*/  STL [R1+0x4528], R5 ;  /* 0x0045280501007387 */ /* 0x0001e80000100800 */
[----:B------:R1:W-:Y:S04]  /*45de0*/  STS.U8 [R19+UR4+0x7e80], R21 ;  /* 0x007e801513007988 */ /* 0x0003e80008000004 */
[----:B0-----:R-:W4:Y:S04]  /*45df0*/  LDL.LU R5, [R1+0xc08] ;  /* 0x000c080001057983 */ /* 0x001f280000300800 */
[----:B------:R-:W2:Y:S04]  /*45e00*/  LDL.LU R9, [R1+0xc24] ;  /* 0x000c240001097983 */ /* 0x000ea80000300800 */
[----:B------:R-:W3:Y:S04]  /*45e10*/  LDL.LU R20, [R1+0xc28] ;  /* 0x000c280001147983 */ /* 0x000ee80000300800 */
[----:B-1----:R-:W4:Y:S04]  /*45e20*/  LDL.LU R19, [R1+0x454c] ;  /* 0x00454c0001137983 */ /* 0x002f280000300800 */
[----:B------:R-:W2:Y:S04]  /*45e30*/  LDL.LU R21, [R1+0xc44] ;  /* 0x000c440001157983 */ /* 0x000ea80000300800 */
[----:B----4-:R0:W-:Y:S04]  /*45e40*/  STS.U8 [R4+UR4+0x100], R19 ;  /* 0x0001001304007988 */ /* 0x0101e80008000004 */
[----:B--2---:R1:W-:Y:S04]  /*45e50*/  STS.U8 [R4+UR4+0x140], R21 ;  /* 0x0001401504007988 */ /* 0x0043e80008000004 */
[----:B0-----:R-:W2:Y:S04]  /*45e60*/  LDL.LU R19, [R1+0x4548] ;  /* 0x0045480001137983 */ /* 0x001ea80000300800 */
[----:B-1----:R-:W4:Y:S04]  /*45e70*/  LDL.LU R21, [R1+0xa00] ;  /* 0x000a000001157983 */ /* 0x002f280000300800 */
[----:B----4-:R0:W-:Y:S04]  /*45e80*/  STL [R1+0x453c], R21 ;  /* 0x00453c1501007387 */ /* 0x0101e80000100800 */
[----:B0-----:R-:W4:Y:S04]  /*45e90*/  LDL.LU R21, [R1+0xa1c] ;  /* 0x000a1c0001157983 */ /* 0x001f280000300800 */
[----:B----4-:R0:W-:Y:S04]  /*45ea0*/  STL [R1+0x4540], R21 ;  /* 0x0045401501007387 */ /* 0x0101e80000100800 */
[----:B0-----:R-:W4:Y:S04]  /*45eb0*/  LDL.LU R21, [R1+0xa20] ;  /* 0x000a200001157983 */ /* 0x001f280000300800 */
[----:B---3--:R-:W-:Y:S04]  /*45ec0*/  STS.U8 [R4+UR4+0x340], R20 ;  /* 0x0003401404007988 */ /* 0x008fe80008000004 */
[----:B------:R-:W-:Y:S04]  /*45ed0*/  STS.U8 [R4+UR4+0x300], R9 ;  /* 0x0003000904007988 */ /* 0x000fe80008000004 */
[----:B------:R-:W-:Y:S04]  /*45ee0*/  STS.U8 [R4+UR4+0x500], R5 ;  /* 0x0005000504007988 */ /* 0x000fe80008000004 */
[----:B------:R-:W-:Y:S04]  /*45ef0*/  STS.U8 [R4+UR4+0x540], R8 ;  /* 0x0005400804007988 */ /* 0x000fe80008000004 */
        /* <DEDUP_REMOVED lines=58> */
[----:B--2---:R-:W-:Y:S04]  /*462a0*/  STS.U8 [R4+UR4+0x2100], R21 ;  /* 0x0021001504007988 */ /* 0x004fe80008000004 */
        /* <DEDUP_REMOVED lines=93> */
[----:B------:R-:W-:Y:S04]  /*46880*/  STS.U8 [R4+UR4+0x5700], R11 ;  /* 0x0057000b04007988 */ /* 0x000fe80008000004 */
[----:B------:R-:W-:Y:S04]  /*46890*/  STS.U8 [R4+UR4+0x5900], R10 ;  /* 0x0059000a04007988 */ /* 0x000fe80008000004 */
[----:B------:R-:W-:Y:S04]  /*468a0*/  STS.U8 [R4+UR4+0x5940], R3 ;  /* 0x0059400304007988 */ /* 0x000fe80008000004 */
        /* <DEDUP_REMOVED lines=35> */
[----:B--2---:R0:W-:Y:S04]  /*46ae0*/  STS.U8 [R4+UR4+0x5f40], R5 ;  /* 0x005f400504007988 */ /* 0x0041e80008000004 */
[----:B----4-:R1:W-:Y:S04]  /*46af0*/  STS.U8 [R4+UR4+0x5f00], R22 ;  /* 0x005f001604007988 */ /* 0x0103e80008000004 */
[----:B------:R2:W-:Y:S04]  /*46b00*/  STS.U8 [R4+UR4+0x6100], R23 ;  /* 0x0061001704007988 */ /* 0x0005e80008000004 */
[----:B------:R4:W-:Y:S04]  /*46b10*/  STS.U8 [R4+UR4+0x6140], R11 ;  /* 0x0061400b04007988 */ /* 0x0009e80008000004 */
[----:B------:R3:W-:Y:S04]  /*46b20*/  STS.U8 [R4+UR4+0x6340], R10 ;  /* 0x0063400a04007988 */ /* 0x0007e80008000004 */
[----:B------:R3:W-:Y:S04]  /*46b30*/  STS.U8 [R4+UR4+0x6300], R3 ;  /* 0x0063000304007988 */ /* 0x0007e80008000004 */
[----:B0-----:R-:W3:Y:S04]  /*46b40*/  LDL.LU R5, [R1+0x4528] ;  /* 0x0045280001057983 */ /* 0x001ee80000300800 */
[----:B-1----:R-:W3:Y:S04]  /*46b50*/  LDL.LU R22, [R1+0x4524] ;  /* 0x0045240001167983 */ /* 0x002ee80000300800 */
[----:B--2---:R-:W2:Y:S04]  /*46b60*/  LDL.LU R23, [R1+0x4520] ;  /* 0x0045200001177983 */ /* 0x004ea80000300800 */
[----:B----4-:R-:W4:Y:S04]  /*46b70*/  LDL.LU R11, [R1+0x451c] ;  /* 0x00451c00010b7983 */ /* 0x010f280000300800 */
[----:B---3--:R-:W3:Y:S04]  /*46b80*/  LDL.LU R10, [R1+0x4518] ;  /* 0x00451800010a7983 */ /* 0x008ee80000300800 */
[----:B------:R-:W2:Y:S04]  /*46b90*/  LDL.LU R3, [R1+0x4514] ;  /* 0x0045140001037983 */ /* 0x000ea80000300800 */
[----:B------:R0:W-:Y:S04]  /*46ba0*/  STS.U8 [R4+UR4+0x6500], R2 ;  /* 0x0065000204007988 */ /* 0x0001e80008000004 */
[----:B0-----:R-:W4:Y:S04]  /*46bb0*/  LDL.LU R2, [R1+0x4510] ;  /* 0x0045100001027983 */ /* 0x001f280000300800 */
        /* <DEDUP_REMOVED lines=18> */
[----:B------:R-:W-:Y:S04]  /*46ce0*/  STS.U8 [R4+UR4+0x7700], R15 ;  /* 0x0077000f04007988 */ /* 0x000fe80008000004 */
[----:B------:R-:W-:Y:S04]  /*46cf0*/  STS.U8 [R4+UR4+0x7900], R14 ;  /* 0x0079000e04007988 */ /* 0x000fe80008000004 */
[----:B------:R1:W-:Y:S04]  /*46d00*/  STS.U8 [R4+UR4+0x7940], R12 ;  /* 0x0079400c04007988 */ /* 0x0003e80008000004 */
[----:B0-----:R-:W3:Y:S04]  /*46d10*/  LDL.LU R13, [R1+0xc40] ;  /* 0x000c4000010d7983 */ /* 0x001ee80000300800 */
[----:B-1----:R-:W3:Y:S01]  /*46d20*/  LDL.LU R12, [R1+0xc1c] ;  /* 0x000c1c00010c7983 */ /* 0x002ee20000300800 */
[----:B------:R-:W-:-:S03]  /*46d30*/  LOP3.LUT R26, R5, 0x30, RZ, 0x3c, !PT ;  /* 0x00000030051a7812 */ /* 0x000fc600078e3cff */
[----:B------:R-:W3:Y:S04]  /*46d40*/  LDL.LU R5, [R1+0xc00] ;  /* 0x000c000001057983 */ /* 0x000ee80000300800 */
[----:B----4-:R-:W-:Y:S04]  /*46d50*/  STS.U8 [R4+UR4+0x7b40], R2 ;  /* 0x007b400204007988 */ /* 0x010fe80008000004 */
[----:B--2---:R-:W-:Y:S04]  /*46d60*/  STS.U8 [R4+UR4+0x7b00], R3 ;  /* 0x007b000304007988 */ /* 0x004fe80008000004 */
[----:B---3--:R-:W-:Y:S04]  /*46d70*/  STS.U8 [R4+UR4+0x7d00], R10 ;  /* 0x007d000a04007988 */ /* 0x008fe80008000004 */
[----:B------:R-:W-:Y:S04]  /*46d80*/  STS.U8 [R4+UR4+0x7d40], R11 ;  /* 0x007d400b04007988 */ /* 0x000fe80008000004 */
[----:B------:R0:W-:Y:S04]  /*46d90*/  STS.U8 [R4+UR4+0x7f40], R23 ;  /* 0x007f401704007988 */ /* 0x0001e80008000004 */
[----:B------:R1:W-:Y:S04]  /*46da0*/  STS.U8 [R4+UR4+0x7f00], R22 ;  /* 0x007f001604007988 */ /* 0x0003e80008000004 */
[----:B0-----:R-:W2:Y:S04]  /*46db0*/  LDL.LU R23, [R1+0xc20] ;  /* 0x000c200001177983 */ /* 0x001ea80000300800 */
[----:B-1----:R-:W3:Y:S04]  /*46dc0*/  LDL.LU R22, [R1+0xc3c] ;  /* 0x000c3c0001167983 */ /* 0x002ee80000300800 */
        /* <DEDUP_REMOVED lines=24> */
[----:B0-----:R-:W4:Y:S04]  /*46f50*/  LDL.LU R13, [R1+0xa38] ;  /* 0x000a3800010d7983 */ /* 0x001f280000300800 */
[----:B---3--:R-:W-:Y:S04]  /*46f60*/  STS.U8 [R26+UR4+0x1c0], R22 ;  /* 0x0001c0161a007988 */ /* 0x008fe80008000004 */
[----:B--2---:R-:W-:Y:S04]  /*46f70*/  STS.U8 [R26+UR4+0x3c0], R23 ;  /* 0x0003c0171a007988 */ /* 0x004fe80008000004 */
[----:B------:R0:W-:Y:S04]  /*46f80*/  STS.U8 [R26+UR4+0x380], R12 ;  /* 0x0003800c1a007988 */ /* 0x0001e80008000004 */
[----:B------:R1:W-:Y:S04]  /*46f90*/  STS.U8 [R26+UR4+0x580], R5 ;  /* 0x000580051a007988 */ /* 0x0003e80008000004 */
        /* <DEDUP_REMOVED lines=16> */
[----:B-1----:R-:W3:Y:S04]  /*470a0*/  LDL.LU R5, [R1+0xa18] ;  /* 0x000a180001057983 */ /* 0x002ee80000300800 */
        /* <DEDUP_REMOVED lines=8> */
[----:B------:R-:W4:Y:S04]  /*47130*/  LDL.LU R22, [R1+0x9f8] ;  /* 0x0009f80001167983 */ /* 0x000f280000300800 */
[----:B------:R0:W-:Y:S04]  /*47140*/  STS.U8 [R26+UR4+0x1b80], R14 ;  /* 0x001b800e1a007988 */ /* 0x0001e80008000004 */
[----:B------:R-:W4:Y:S04]  /*47150*/  LDL.LU R23, [R1+0x9f4] ;  /* 0x0009f40001177983 */ /* 0x000f280000300800 */
        /* <DEDUP_REMOVED lines=20> */
[----:B------:R-:W2:Y:S04]  /*472a0*/  LDL.LU R29, [R1+0x890] ;  /* 0x00089000011d7983 */ /* 0x000ea80000300800 */
[----:B------:R-:W2:Y:S04]  /*472b0*/  LDL.LU R28, [R1+0x88c] ;  /* 0x00088c00011c7983 */ /* 0x000ea80000300800 */
[----:B------:R-:W2:Y:S04]  /*472c0*/  LDL.LU R24, [R1+0x870] ;  /* 0x0008700001187983 */ /* 0x000ea80000300800 */
[----:B------:R-:W2:Y:S04]  /*472d0*/  LDL.LU R25, [R1+0x86c] ;  /* 0x00086c0001197983 */ /* 0x000ea80000300800 */
[----:B------:R-:W2:Y:S04]  /*472e0*/  LDL.LU R27, [R1+0x850] ;  /* 0x00085000011b7983 */ /* 0x000ea80000300800 */
[----:B---3--:R0:W-:Y:S04]  /*472f0*/  STS.U8 [R26+UR4+0x1fc0], R5 ;  /* 0x001fc0051a007988 */ /* 0x0081e80008000004 */
[----:B------:R-:W3:Y:S04]  /*47300*/  LDL.LU R15, [R1+0x84c] ;  /* 0x00084c00010f7983 */ /* 0x000ee80000300800 */
[----:B----4-:R1:W-:Y:S04]  /*47310*/  STS.U8 [R26+UR4+0x1f80], R4 ;  /* 0x001f80041a007988 */ /* 0x0103e80008000004 */
[----:B0-----:R-:W4:Y:S04]  /*47320*/  LDL.LU R5, [R1+0x830] ;  /* 0x0008300001057983 */ /* 0x001f280000300800 */
[----:B-1----:R-:W4:Y:S04]  /*47330*/  LDL.LU R4, [R1+0x82c] ;  /* 0x00082c0001047983 */ /* 0x002f280000300800 */
[----:B------:R-:W-:Y:S04]  /*47340*/  STS.U8 [R26+UR4+0x2180], R22 ;  /* 0x002180161a007988 */ /* 0x000fe80008000004 */
[----:B------:R-:W-:Y:S04]  /*47350*/  STS.U8 [R26+UR4+0x21c0], R23 ;  /* 0x0021c0171a007988 */ /* 0x000fe80008000004 */
[----:B------:R0:W-:Y:S04]  /*47360*/  STS.U8 [R26+UR4+0x23c0], R14 ;  /* 0x0023c00e1a007988 */ /* 0x0001e80008000004 */
[----:B------:R1:W-:Y:S04]  /*47370*/  STS.U8 [R26+UR4+0x2380], R13 ;  /* 0x0023800d1a007988 */ /* 0x0003e80008000004 */
        /* <DEDUP_REMOVED lines=15> */
[----:B0-----:R-:W4:Y:S04]  /*47470*/  LDL.LU R14, [R1+0x810] ;  /* 0x00081000010e7983 */ /* 0x001f280000300800 */
[----:B-1----:R-:W4:Y:S04]  /*47480*/  LDL.LU R13, [R1+0x80c] ;  /* 0x00080c00010d7983 */ /* 0x002f280000300800 */
[----:B--2---:R0:W-:Y:S04]  /*47490*/  STS.U8 [R26+UR4+0x3380], R12 ;  /* 0x0033800c1a007988 */ /* 0x0041e80008000004 */
[----:B------:R-:W-:Y:S04]  /*474a0*/  STS.U8 [R26+UR4+0x3580], R29 ;  /* 0x0035801d1a007988 */ /* 0x000fe80008000004 */
[----:B------:R-:W-:Y:S04]  /*474b0*/  STS.U8 [R26+UR4+0x35c0], R28 ;  /* 0x0035c01c1a007988 */ /* 0x000fe80008000004 */
[----:B------:R-:W-:Y:S04]  /*474c0*/  STS.U8 [R26+UR4+0x37c0], R24 ;  /* 0x0037c0181a007988 */ /* 0x000fe80008000004 */
[----:B------:R-:W-:Y:S04]  /*474d0*/  STS.U8 [R26+UR4+0x3780], R25 ;  /* 0x003780191a007988 */ /* 0x000fe80008000004 */
[----:B------:R-:W-:Y:S04]  /*474e0*/  STS.U8 [R26+UR4+0x3980], R27 ;  /* 0x0039801b1a007988 */ /* 0x000fe80008000004 */
[----:B---3--:R-:W-:Y:S04]  /*474f0*/  STS.U8 [R26+UR4+0x39c0], R15 ;  /* 0x0039c00f1a007988 */ /* 0x008fe80008000004 */
[----:B0-----:R-:W2:Y:S04]  /*47500*/  LDL.LU R12, [R1+0x7f0] ;  /* 0x0007f000010c7983 */ /* 0x001ea80000300800 */
[----:B------:R-:W3:Y:S04]  /*47510*/  LDL.LU R22, [R1+0x7ec] ;  /* 0x0007ec0001167983 */ /* 0x000ee80000300800 */
[----:B------:R-:W3:Y:S04]  /*47520*/  LDL.LU R23, [R1+0x7d0] ;  /* 0x0007d00001177983 */ /* 0x000ee80000300800 */
[----:B----4-:R0:W-:Y:S04]  /*47530*/  STS.U8 [R26+UR4+0x3bc0], R5 ;  /* 0x003bc0051a007988 */ /* 0x0101e80008000004 */
        /* <DEDUP_REMOVED lines=24> */
[----:B------:R-:W4:Y:S04]  /*476c0*/  LDL.LU R27, [R1+0x22c] ;  /* 0x00022c00011b7983 */ /* 0x000f280000300800 */
[----:B------:R-:W4:Y:S04]  /*476d0*/  LDL.LU R15, [R1+0x228] ;  /* 0x00022800010f7983 */ /* 0x000f280000300800 */
[----:B0-----:R-:W4:Y:S04]  /*476e0*/  LDL.LU R14, [R1+0x20c] ;  /* 0x00020c00010e7983 */ /* 0x001f280000300800 */
[----:B-1----:R-:W4:Y:S04]  /*476f0*/  LDL.LU R13, [R1+0x208] ;  /* 0x00020800010d7983 */ /* 0x002f280000300800 */
[----:B--2---:R0:W-:Y:S04]  /*47700*/  STS.U8 [R26+UR4+0x3fc0], R12 ;  /* 0x003fc00c1a007988 */ /* 0x0041e80008000004 */
[----:B---3--:R-:W-:Y:S04]  /*47710*/  STS.U8 [R26+UR4+0x3f80], R22 ;  /* 0x003f80161a007988 */ /* 0x008fe80008000004 */
[----:B------:R-:W-:Y:S04]  /*47720*/  STS.U8 [R26+UR4+0x4180], R23 ;  /* 0x004180171a007988 */ /* 0x000fe80008000004 */
[----:B0-----:R-:W2:Y:S04]  /*47730*/  LDL.LU R12, [R1+0x1ec] ;  /* 0x0001ec00010c7983 */ /* 0x001ea80000300800 */
[----:B----4-:R0:W-:Y:S04]  /*47740*/  STS.U8 [R26+UR4+0x41c0], R5 ;  /* 0x0041c0051a007988 */ /* 0x0101e80008000004 */
[----:B------:R1:W-:Y:S04]  /*47750*/  STS.U8 [R26+UR4+0x43c0], R4 ;  /* 0x0043c0041a007988 */ /* 0x0003e80008000004 */
[----:B0-----:R-:W3:Y:S04]  /*47760*/  LDL.LU R5, [R1+0x1e8] ;  /* 0x0001e80001057983 */ /* 0x001ee80000300800 */
[----:B-1----:R-:W4:Y:S04]  /*47770*/  LDL.LU R4, [R1+0x1cc] ;  /* 0x0001cc0001047983 */ /* 0x002f280000300800 */
        /* <DEDUP_REMOVED lines=33> */
[----:B---3--:R0:W-:Y:S04]  /*47990*/  STS.U8 [R26+UR4+0x5b80], R5 ;  /* 0x005b80051a007988 */ /* 0x0081e80008000004 */
[----:B----4-:R1:W-:Y:S04]  /*479a0*/  STS.U8 [R26+UR4+0x5d80], R4 ;  /* 0x005d80041a007988 */ /* 0x0103e80008000004 */
[----:B0-----:R-:W3:Y:S04]  /*479b0*/  LDL.LU R5, [R1+0x12c] ;  /* 0x00012c0001057983 */ /* 0x001ee80000300800 */
        /* <DEDUP_REMOVED lines=30> */
[----:B------:R0:W-:Y:S04]  /*47ba0*/  STS.U8 [R26+UR4+0x6380], R14 ;  /* 0x0063800e1a007988 */ /* 0x0001e80008000004 */
        /* <DEDUP_REMOVED lines=19> */
[----:B0-----:R-:W2:Y:S04]  /*47ce0*/  LDL R19, [R1+0x72c] ;  /* 0x00072c0001137983 */ /* 0x001ea80000100800 */
        /* <DEDUP_REMOVED lines=8> */
[----:B----4-:R-:W-:Y:S04]  /*47d70*/  STS.U8 [R26+UR4+0x7bc0], R4 ;  /* 0x007bc0041a007988 */ /* 0x010fe80008000004 */
[----:B---3--:R-:W-:Y:S04]  /*47d80*/  STS.U8 [R26+UR4+0x7b80], R5 ;  /* 0x007b80051a007988 */ /* 0x008fe80008000004 */
[----:B--2---:R-:W-:Y:S04]  /*47d90*/  STS.U8 [R26+UR4+0x7d80], R12 ;  /* 0x007d800c1a007988 */ /* 0x004fe80008000004 */
[----:B------:R-:W-:Y:S04]  /*47da0*/  STS.U8 [R26+UR4+0x7dc0], R13 ;  /* 0x007dc00d1a007988 */ /* 0x000fe80008000004 */
[----:B------:R-:W-:Y:S04]  /*47db0*/  STS.U8 [R26+UR4+0x7fc0], R25 ;  /* 0x007fc0191a007988 */ /* 0x000fe80008000004 */
[----:B------:R-:W-:Y:S01]  /*47dc0*/  STS.U8 [R26+UR4+0x7f80], R27 ;  /* 0x007f801b1a007988 */ /* 0x000fe20008000004 */
[----:B------:R-:W-:Y:S06]  /*47dd0*/  BAR.SYNC.DEFER_BLOCKING 0x0 ;  /* 0x0000000000007b1d */ /* 0x000fec0000010000 */
[----:B------:R-:W0:Y:S04]  /*47de0*/  LDSM.16.M88.4 R4, [R19+UR4] ;  /* 0x000000041304783b */ /* 0x000e280008000200 */
[----:B------:R-:W-:Y:S04]  /*47df0*/  LDSM.16.M88.4 R24, [R19+UR4+0x2000] ;  /* 0x002000041318783b */ /* 0x000fe80008000200 */
[----:B0-----:R-:W-:Y:S01]  /*47e00*/  STL.64 [R1+0x630], R4 ;  /* 0x0006300401007387 */ /* 0x001fe20000100a00 */
[----:B------:R-:W-:-:S03]  /*47e10*/  IMAD.MOV.U32 R3, RZ, RZ, R4 ;  /* 0x000000ffff037224 */ /* 0x000fc600078e0004 */
[----:B------:R-:W-:Y:S01]  /*47e20*/  STL.64 [R1+0x638], R6 ;  /* 0x0006380601007387 */ /* 0x000fe20000100a00 */
[----:B------:R-:W-:-:S03]  /*47e30*/  IMAD.MOV.U32 R2, RZ, RZ, R5 ;  /* 0x000000ffff027224 */ /* 0x000fc600078e0005 */
[----:B------:R-:W0:Y:S04]  /*47e40*/  LDSM.16.M88.4 R4, [R19+UR4+0x800] ;  /* 0x000800041304783b */ /* 0x000e280008000200 */
        /* <DEDUP_REMOVED lines=10> */
[----:B0-----:R-:W-:Y:S04]  /*47ef0*/  STL.64 [R1+0x670], R4 ;  /* 0x0006700401007387 */ /* 0x001fe80000100a00 */
[----:B------:R0:W-:Y:S04]  /*47f00*/  STL.64 [R1+0x678], R6 ;  /* 0x0006780601007387 */ /* 0x0001e80000100a00 */
[----:B------:R-:W-:Y:S04]  /*47f10*/  STL.64 [R1+0x6c0], R24 ;  /* 0x0006c01801007387 */ /* 0x000fe80000100a00 */
[----:B------:R-:W-:Y:S01]  /*47f20*/  STL.64 [R1+0x6c8], R26 ;  /* 0x0006c81a01007387 */ /* 0x000fe20000100a00 */
[----:B0-----:R-:W-:-:S02]  /*47f30*/  IMAD.MOV.U32 R7, RZ, RZ, R24 ;  /* 0x000000ffff077224 */ /* 0x001fc400078e0018 */
[----:B------:R-:W-:Y:S02]  /*47f40*/  IMAD.MOV.U32 R6, RZ, RZ, R25 ;  /* 0x000000ffff067224 */ /* 0x000fe400078e0019 */
[----:B------:R-:W0:Y:S04]  /*47f50*/  LDSM.16.M88.4 R24, [R19+UR4+0x2800] ;  /* 0x002800041318783b */ /* 0x000e280008000200 */
[----:B0-----:R-:W-:Y:S04]  /*47f60*/  STL.64 [R1+0x6e0], R24 ;  /* 0x0006e01801007387 */ /* 0x001fe80000100a00 */
[----:B------:R0:W-:Y:S01]  /*47f70*/  STL.64 [R1+0x6e8], R26 ;  /* 0x0006e81a01007387 */ /* 0x0001e20000100a00 */
[----:B------:R-:W-:-:S02]  /*47f80*/  IMAD.MOV.U32 R11, RZ, RZ, R25 ;  /* 0x000000ffff0b7224 */ /* 0x000fc400078e0019 */
[----:B------:R-:W-:Y:S01]  /*47f90*/  IMAD.MOV.U32 R10, RZ, RZ, R24 ;  /* 0x000000ffff0a7224 */ /* 0x000fe200078e0018 */
[----:B0-----:R-:W2:Y:S04]  /*47fa0*/  LDL.LU.64 R26, [R1+0x44e8] ;  /* 0x0044e800011a7983 */ /* 0x001ea80000300a00 */
[----:B------:R-:W3:Y:S04]  /*47fb0*/  LDL.LU.64 R24, [R1+0x44e0] ;  /* 0x0044e00001187983 */ /* 0x000ee80000300a00 */
[----:B------:R0:W-:Y:S04]  /*47fc0*/  STL.64 [R1+0x44d8], R10 ;  /* 0x0044d80a01007387 */ /* 0x0001e80000100a00 */
[----:B------:R-:W-:Y:S04]  /*47fd0*/  STL.64 [R1+0x44d0], R8 ;  /* 0x0044d00801007387 */ /* 0x000fe80000100a00 */
[----:B------:R-:W-:Y:S01]  /*47fe0*/  STL [R1+0x44c8], R12 ;  /* 0x0044c80c01007387 */ /* 0x000fe20000100800 */
[----:B0-----:R-:W-:-:S02]  /*47ff0*/  IMAD.MOV.U32 R10, RZ, RZ, R3 ;  /* 0x000000ffff0a7224 */ /* 0x001fc400078e0003 */
[----:B------:R-:W-:Y:S02]  /*48000*/  IMAD R3, R15, 0x100, R14 ;  /* 0x000001000f037824 */ /* 0x000fe400078e020e */
[----:B------:R-:W0:Y:S04]  /*48010*/  LDSM.16.M88.4 R12, [R19+UR4+0x3000] ;  /* 0x00300004130c783b */ /* 0x000e280008000200 */
[----:B0-----:R-:W-:Y:S04]  /*48020*/  STL.64 [R1+0x690], R12 ;  /* 0x0006900c01007387 */ /* 0x001fe80000100a00 */
[----:B------:R-:W-:Y:S04]  /*48030*/  STL.64 [R1+0x698], R14 ;  /* 0x0006980e01007387 */ /* 0x000fe80000100a00 */
[----:B------:R-:W0:Y:S01]  /*48040*/  LDSM.16.M88.4 R12, [R19+UR4+0x3800] ;  /* 0x00380004130c783b */ /* 0x000e220008000200 */
[----:B------:R-:W-:-:S03]  /*48050*/  IMAD.MOV.U32 R21, RZ, RZ, R4 ;  /* 0x000000ffff157224 */ /* 0x000fc600078e0004 */
[----:B------:R-:W-:Y:S04]  /*48060*/  STL.64 [R1+0x44b0], R6 ;  /* 0x0044b00601007387 */ /* 0x000fe80000100a00 */
[----:B0-----:R0:W-:Y:S04]  /*48070*/  STL.64 [R1+0x660], R12 ;  /* 0x0006600c01007387 */ /* 0x0011e80000100a00 */
[----:B------:R1:W-:Y:S01]  /*48080*/  STL.64 [R1+0x668], R14 ;  /* 0x0006680e01007387 */ /* 0x0003e20000100a00 */
[----:B---3--:R-:W-:Y:S02]  /*48090*/  IMAD R4, R25, 0x100, R24 ;  /* 0x0000010019047824 */ /* 0x008fe400078e0218 */
[----:B------:R-:W-:-:S02]  /*480a0*/  IMAD.MOV.U32 R24, RZ, RZ, R12 ;  /* 0x000000ffff187224 */ /* 0x000fc400078e000c */
[----:B------:R-:W-:Y:S02]  /*480b0*/  IMAD.MOV.U32 R25, RZ, RZ, R13 ;  /* 0x000000ffff197224 */ /* 0x000fe400078e000d */
[----:B0-----:R-:W3:Y:S04]  /*480c0*/  LDL.LU.64 R12, [R1+0x3e0] ;  /* 0x0003e000010c7983 */ /* 0x001ee80000300a00 */
[----:B-1----:R-:W3:Y:S04]  /*480d0*/  LDL.LU.64 R14, [R1+0x3e8] ;  /* 0x0003e800010e7983 */ /* 0x002ee80000300a00 */
[----:B------:R0:W-:Y:S04]  /*480e0*/  STL [R1+0x4498], R24 ;  /* 0x0044981801007387 */ /* 0x0001e80000100800 */
[----:B0-----:R-:W4:Y:S01]  /*480f0*/  LDL R24, [R1+0x72c] ;  /* 0x00072c0001187983 */ /* 0x001f220000100800 */
[----:B------:R-:W-:-:S02]  /*48100*/  IMAD.MOV.U32 R20, RZ, RZ, R5 ;  /* 0x000000ffff147224 */ /* 0x000fc400078e0005 */
[----:B--2---:R-:W-:Y:S01]  /*48110*/  IMAD R5, R27, 0x100, R26 ;  /* 0x000001001b057824 */ /* 0x004fe200078e021a */
[----:B------:R-:W-:-:S04]  /*48120*/  F2FP.F16.E5M2.UNPACK_B R17, R4 ;  /* 0x00000004ff11723e */ /* 0x000fc800020004ff */
[----:B------:R-:W-:Y:S01]  /*48130*/  F2FP.F16.E5M2.UNPACK_B R18, R5 ;  /* 0x00000005ff12723e */ /* 0x000fe200020004ff */
[----:B------:R-:W-:Y:S02]  /*48140*/  IMAD.MOV.U32 R11, RZ, RZ, R2 ;  /* 0x000000ffff0b7224 */ /* 0x000fe400078e0002 */
[----:B------:R-:W-:Y:S01]  /*48150*/  IMAD R2, R29, 0x100, R28 ;  /* 0x000001001d027824 */ /* 0x000fe200078e021c */
[----:B------:R-:W-:-:S04]  /*48160*/  F2FP.F16.E5M2.UNPACK_B R16, R3 ;  /* 0x00000003ff10723e */ /* 0x000fc800020004ff */
[----:B------:R-:W-:Y:S01]  /*48170*/  F2FP.F16.E5M2.UNPACK_B R19, R2 ;  /* 0x00000002ff13723e */ /* 0x000fe200020004ff */
[----:B----4-:R-:W0:Y:S04]  /*48180*/  LDSM.16.M88.4 R4, [R24+UR4+0x4000] ;  /* 0x004000041804783b */ /* 0x010e280008000200 */
[----:B0-----:R-:W-:Y:S04]  /*48190*/  STL.64 [R1+0x680], R4 ;  /* 0x0006800401007387 */ /* 0x001fe80000100a00 */
[----:B------:R0:W-:Y:S02]  /*481a0*/  STL.64 [R1+0x688], R6 ;  /* 0x0006880601007387 */ /* 0x0001e40000100a00 */
[----:B0-----:R-:W-:-:S02]  /*481b0*/  F2FP.F16.E5M2.UNPACK_B R6, R10 ;  /* 0x0000000aff06723e */ /* 0x001fc400020004ff */
[----:B------:R-:W-:Y:S02]  /*481c0*/  F2FP.F16.E5M2.UNPACK_B R7, R11 ;  /* 0x0000000bff07723e */ /* 0x000fe400020004ff */
[----:B------:R-:W0:Y:S01]  /*481d0*/  LDSM.16.M88.4 R8, [R24+UR4+0x4800] ;  /* 0x004800041808783b */ /* 0x000e220008000200 */
[----:B------:R-:W-:Y:S02]  /*481e0*/  IMAD.MOV.U32 R22, RZ, RZ, R4 ;  /* 0x000000ffff167224 */ /* 0x000fe400078e0004 */
[----:B------:R-:W-:-:S05]  /*481f0*/  IMAD.MOV.U32 R23, RZ, RZ, R5 ;  /* 0x000000ffff177224 */ /* 0x000fca00078e0005 */
[----:B------:R-:W-:Y:S04]  /*48200*/  STL.64 [R1+0x44c0], R22 ;  /* 0x0044c01601007387 */ /* 0x000fe80000100a00 */
[----:B------:R1:W-:Y:S04]  /*48210*/  STL.64 [R1+0x44b8], R20 ;  /* 0x0044b81401007387 */ /* 0x0003e80000100a00 */
[----:B-1----:R-:W2:Y:S04]  /*48220*/  LDL.LU.64 R20, [R1+0x3d0] ;  /* 0x0003d00001147983 */ /* 0x002ea80000300a00 */
[----:B------:R-:W2:Y:S04]  /*48230*/  LDL.LU.64 R22, [R1+0x3d8] ;  /* 0x0003d80001167983 */ /* 0x000ea80000300a00 */
[----:B0-----:R-:W-:Y:S04]  /*48240*/  STL.64 [R1+0x6a0], R8 ;  /* 0x0006a00801007387 */ /* 0x001fe80000100a00 */
[----:B------:R0:W-:Y:S01]  /*48250*/  STL.64 [R1+0x6a8], R10 ;  /* 0x0006a80a01007387 */ /* 0x0001e20000100a00 */
[----:B------:R-:W-:-:S02]  /*48260*/  IMAD.MOV.U32 R2, RZ, RZ, R8 ;  /* 0x000000ffff027224 */ /* 0x000fc400078e0008 */
[----:B------:R-:W-:Y:S01]  /*48270*/  IMAD.MOV.U32 R3, RZ, RZ, R9 ;  /* 0x000000ffff037224 */ /* 0x000fe200078e0009 */
[----:B0-----:R-:W4:Y:S04]  /*48280*/  LDL.LU.64 R10, [R1+0x44d8] ;  /* 0x0044d800010a7983 */ /* 0x001f280000300a00 */
[----:B------:R-:W2:Y:S01]  /*48290*/  LDL.LU.64 R8, [R1+0x44d0] ;  /* 0x0044d00001087983 */ /* 0x000ea20000300a00 */
[----:B---3--:R-:W-:Y:S06]  /*482a0*/  HMMA.16816.F32 R12, R16, R6, R12 ;  /* 0x00000006100c723c */ /* 0x008fec000000180c */
[----:B------:R-:W-:-:S15]  /*482b0*/  STL.64 [R1+0x20], R6 ;  /* 0x0000200601007387 */ /* 0x000fde0000100a00 */
[----:B------:R-:W-:-:S02]  /*482c0*/  NOP ;  /* 0x0000000000007918 */ /* 0x000fc40000000000 */
[----:B------:R-:W-:Y:S04]  /*482d0*/  STL.64 [R1+0x40], R12 ;  /* 0x0000400c01007387 */ /* 0x000fe80000100a00 */
[----:B------:R-:W-:Y:S04]  /*482e0*/  STL.64 [R1+0x48], R14 ;  /* 0x0000480e01007387 */ /* 0x000fe80000100a00 */
[----:B------:R-:W0:Y:S04]  /*482f0*/  LDSM.16.M88.4 R12, [R24+UR4+0x5000] ;  /* 0x00500004180c783b */ /* 0x000e280008000200 */
[----:B0-----:R0:W-:Y:S04]  /*48300*/  STL.64 [R1+0x6b0], R12 ;  /* 0x0006b00c01007387 */ /* 0x0011e80000100a00 */
[----:B------:R-:W-:Y:S01]  /*48310*/  STL.64 [R1+0x6b8], R14 ;  /* 0x0006b80e01007387 */ /* 0x000fe20000100a00 */
[----:B--2---:R-:W-:Y:S01]  /*48320*/  F2FP.F16.E5M2.UNPACK_B R5, R8 ;  /* 0x00000008ff05723e */ /* 0x004fe200020004ff */
[----:B------:R-:W-:-:S02]  /*48330*/  IMAD.MOV.U32 R8, RZ, RZ, R12 ;  /* 0x000000ffff087224 */ /* 0x000fc400078e000c */
[----:B0-----:R-:W2:Y:S01]  /*48340*/  LDL.LU R12, [R1+0x44c8] ;  /* 0x0044c800010c7983 */ /* 0x001ea20000300800 */
[----:B------:R-:W-:Y:S01]  /*48350*/  F2FP.F16.E5M2.UNPACK_B R4, R9 ;  /* 0x00000009ff04723e */ /* 0x000fe200020004ff */
[----:B------:R-:W-:Y:S01]  /*48360*/  IMAD.MOV.U32 R9, RZ, RZ, R13 ;  /* 0x000000ffff097224 */ /* 0x000fe200078e000d */
[----:B------:R-:W-:Y:S01]  /*48370*/  F2FP.F16.E5M2.UNPACK_B R13, R0 ;  /* 0x00000000ff0d723e */ /* 0x000fe200020004ff */
[----:B------:R-:W-:Y:S02]  /*48380*/  IMAD.MOV.U32 R0, RZ, RZ, R5 ;  /* 0x000000ffff007224 */ /* 0x000fe400078e0005 */
[----:B------:R-:W-:Y:S02]  /*48390*/  STL.64 [R1+0x18], R4 ;  /* 0x0000180401007387 */ /* 0x000fe40000100a00 */
[----:B------:R-:W-:Y:S02]  /*483a0*/  HMMA.16816.F32 R20, R16, R4, R20 ;  /* 0x000000041014723c */ /* 0x000fe40000001814 */
[----:B------:R-:W0:Y:S01]  /*483b0*/  LDSM.16.M88.4 R4, [R24+UR4+0x5800] ;  /* 0x005800041804783b */ /* 0x000e220008000200 */
[----:B----4-:R-:W-:-:S02]  /*483c0*/  IMAD.MOV.U32 R29, RZ, RZ, R11 ;  /* 0x000000ffff1d7224 */ /* 0x010fc400078e000b */
[----:B------:R-:W-:-:S15]  /*483d0*/  IMAD.MOV.U32 R28, RZ, RZ, R10 ;  /* 0x000000ffff1c7224 */ /* 0x000fde00078e000a */
[----:B------:R-:W-:-:S03]  /*483e0*/  NOP ;  /* 0x0000000000007918 */ /* 0x000fc60000000000 */
[----:B------:R-:W-:Y:S04]  /*483f0*/  STL.64 [R1+0x50], R20 ;  /* 0x0000501401007387 */ /* 0x000fe80000100a00 */
[----:B------:R1:W-:Y:S04]  /*48400*/  STL.64 [R1+0x58], R22 ;  /* 0x0000581601007387 */ /* 0x0003e80000100a00 */
[----:B-1----:R-:W3:Y:S04]  /*48410*/  LDL.LU.64 R22, [R1+0x44c0] ;  /* 0x0044c00001167983 */ /* 0x002ee80000300a00 */
[----:B------:R-:W4:Y:S01]  /*48420*/  LDL.LU.64 R20, [R1+0x44b8] ;  /* 0x0044b80001147983 */ /* 0x000f220000300a00 */
[----:B0-----:R-:W-:-:S02]  /*48430*/  IMAD.MOV.U32 R10, RZ, RZ, R4 ;  /* 0x000000ffff0a7224 */ /* 0x001fc400078e0004 */
[----:B------:R-:W-:Y:S01]  /*48440*/  IMAD.MOV.U32 R11, RZ, RZ, R5 ;  /* 0x000000ffff0b7224 */ /* 0x000fe200078e0005 */
[----:B--2---:R-:W-:-:S05]  /*48450*/  F2FP.F16.E5M2.UNPACK_B R12, R12 ;  /* 0x0000000cff0c723e */ /* 0x004fca00020004ff */
[----:B------:R-:W-:Y:S04]  /*48460*/  STL [R1+0x10], R12 ;  /* 0x0000100c01007387 */ /* 0x000fe80000100800 */
[----:B------:R-:W-:Y:S04]  /*48470*/  STL [R1+0x14], R13 ;  /* 0x0000140d01007387 */ /* 0x000fe80000100800 */
[----:B------:R-:W2:Y:S04]  /*48480*/  LDL R26, [R1+0x690] ;  /* 0x00069000011a7983 */ /* 0x000ea80000100800 */
[----:B------:R-:W2:Y:S04]  /*48490*/  LDL R27, [R1+0x694] ;  /* 0x00069400011b7983 */ /* 0x000ea80000100800 */
[----:B------:R-:W-:Y:S04]  /*484a0*/  STL [R1+0x4448], R0 ;  /* 0x0044480001007387 */ /* 0x000fe80000100800 */
[----:B------:R-:W-:Y:S04]  /*484b0*/  STL.64 [R1+0x6d0], R4 ;  /* 0x0006d00401007387 */ /* 0x000fe80000100a00 */
[----:B------:R0:W-:Y:S04]  /*484c0*/  STL.64 [R1+0x6d8], R6 ;  /* 0x0006d80601007387 */ /* 0x0001e80000100a00 */
[----:B0-----:R-:W3:Y:S04]  /*484d0*/  LDL.LU.64 R6, [R1+0x44b0] ;  /* 0x0044b00001067983 */ /* 0x001ee80000300a00 */
[----:B------:R-:W-:Y:S04]  /*484e0*/  STL.64 [R1+0x4480], R10 ;  /* 0x0044800a01007387 */ /* 0x000fe80000100a00 */
[----:B------:R0:W-:Y:S04]  /*484f0*/  STL.64 [R1+0x4478], R8 ;  /* 0x0044780801007387 */ /* 0x0001e80000100a00 */
[----:B0-----:R-:W2:Y:S04]  /*48500*/  LDL.LU.64 R8, [R1+0x400] ;  /* 0x0004000001087983 */ /* 0x001ea80000300a00 */
[----:B------:R-:W2:Y:S01]  /*48510*/  LDL.LU.64 R10, [R1+0x408] ;  /* 0x00040800010a7983 */ /* 0x000ea20000300a00 */
[----:B----4-:R-:W-:-:S02]  /*48520*/  F2FP.F16.E5M2.UNPACK_B R4, R21 ;  /* 0x00000015ff04723e */ /* 0x010fc400020004ff */
[----:B------:R-:W-:Y:S01]  /*48530*/  F2FP.F16.E5M2.UNPACK_B R5, R20 ;  /* 0x00000014ff05723e */ /* 0x000fe200020004ff */
[----:B--2---:R-:W-:Y:S01]  /*48540*/  HMMA.16816.F32 R12, R16, R12, R8 ;  /* 0x0000000c100c723c */ /* 0x004fe20000001808 */
[----:B------:R-:W0:-:S15]  /*48550*/  LDSM.16.M88.4 R8, [R24+UR4+0x6000] ;  /* 0x006000041808783b */ /* 0x000e1e0008000200 */
[----:B------:R-:W-:-:S07]  /*48560*/  NOP ;  /* 0x0000000000007918 */ /* 0x000fce0000000000 */
[----:B------:R0:W-:Y:S04]  /*48570*/  STL.64 [R1+0x60], R12 ;  /* 0x0000600c01007387 */ /* 0x0001e80000100a00 */
[----:B------:R-:W-:Y:S01]  /*48580*/  STL.64 [R1+0x68], R14 ;  /* 0x0000680e01007387 */ /* 0x000fe20000100a00 */
[----:B0-----:R-:W-:Y:S02]  /*48590*/  IMAD.MOV.U32 R13, RZ, RZ, R9 ;  /* 0x000000ffff0d7224 */ /* 0x001fe400078e0009 */
[----:B------:R-:W-:Y:S01]  /*485a0*/  IMAD.MOV.U32 R12, RZ, RZ, R8 ;  /* 0x000000ffff0c7224 */ /* 0x000fe200078e0008 */
[----:B------:R-:W-:Y:S04]  /*485b0*/  STL.64 [R1+0x6f0], R8 ;  /* 0x0006f00801007387 */ /* 0x000fe80000100a00 */
[----:B------:R-:W-:Y:S04]  /*485c0*/  STL.64 [R1+0x6f8], R10 ;  /* 0x0006f80a01007387 */ /* 0x000fe80000100a00 */
[----:B------:R-:W-:Y:S04]  /*485d0*/  STL.64 [R1+0x8], R4 ;  /* 0x0000080401007387 */ /* 0x000fe80000100a00 */
[----:B------:R-:W-:Y:S04]  /*485e0*/  STL [R1+0x4464], R13 ;  /* 0x0044640d01007387 */ /* 0x000fe80000100800 */
[----:B------:R0:W-:Y:S04]  /*485f0*/  STL [R1+0x4460], R12 ;  /* 0x0044600c01007387 */ /* 0x0001e80000100800 */
[----:B0-----:R-:W2:Y:S04]  /*48600*/  LDL.LU.64 R12, [R1+0x430] ;  /* 0x00043000010c7983 */ /* 0x001ea80000300a00 */
[----:B------:R-:W2:Y:S01]  /*48610*/  LDL.LU.64 R14, [R1+0x438] ;  /* 0x00043800010e7983 */ /* 0x000ea20000300a00 */
[----:B---3--:R-:W-:-:S02]  /*48620*/  F2FP.F16.E5M2.UNPACK_B R8, R7 ;  /* 0x00000007ff08723e */ /* 0x008fc400020004ff */
[----:B------:R-:W-:Y:S01]  /*48630*/  F2FP.F16.E5M2.UNPACK_B R9, R6 ;  /* 0x00000006ff09723e */ /* 0x000fe200020004ff */
[----:B------:R-:W-:Y:S04]  /*48640*/  STL.64 [R1+0x44a8], R18 ;  /* 0x0044a81201007387 */ /* 0x000fe80000100a00 */
[----:B------:R-:W-:Y:S01]  /*48650*/  STL.64 [R1+0x44a0], R16 ;  /* 0x0044a01001007387 */ /* 0x000fe20000100a00 */
[----:B--2---:R-:W-:Y:S03]  /*48660*/  HMMA.16816.F32 R4, R16, R4, R12 ;  /* 0x000000041004723c */ /* 0x004fe6000000180c */
[----:B------:R-:W0:-:S15]  /*48670*/  LDSM.16.M88.4 R16, [R24+UR4+0x6800] ;  /* 0x006800041810783b */ /* 0x000e1e0008000200 */
[----:B------:R-:W-:-:S05]  /*48680*/  NOP ;  /* 0x0000000000007918 */ /* 0x000fca0000000000 */
[----:B------:R1:W-:Y:S04]  /*48690*/  STL.64 [R1+0x70], R4 ;  /* 0x0000700401007387 */ /* 0x0003e80000100a00 */
[----:B------:R2:W-:Y:S04]  /*486a0*/  STL.64 [R1+0x78], R6 ;  /* 0x0000780601007387 */ /* 0x0005e80000100a00 */
[----:B-1----:R-:W3:Y:S04]  /*486b0*/  LDL.LU.64 R4, [R1+0x5c0] ;  /* 0x0005c00001047983 */ /* 0x002ee80000300a00 */
[----:B------:R-:W-:Y:S04]  /*486c0*/  STL [R1], R8 ;  /* 0x0000000801007387 */ /* 0x000fe80000100800 */
[----:B--2---:R-:W3:Y:S04]  /*486d0*/  LDL.LU.64 R6, [R1+0x5c8] ;  /* 0x0005c80001067983 */ /* 0x004ee80000300a00 */
[----:B------:R-:W-:Y:S01]  /*486e0*/  STL [R1+0x4], R9 ;  /* 0x0000040901007387 */ /* 0x000fe20000100800 */
[----:B0-----:R-:W-:-:S03]  /*486f0*/  IMAD.MOV.U32 R14, RZ, RZ, R16 ;  /* 0x000000ffff0e7224 */ /* 0x001fc600078e0010 */
[----:B------:R-:W-:Y:S04]  /*48700*/  STL.64 [R1+0x700], R16 ;  /* 0x0007001001007387 */ /* 0x000fe80000100a00 */
[----:B------:R-:W-:Y:S01]  /*48710*/  STL.64 [R1+0x708], R18 ;  /* 0x0007081201007387 */ /* 0x000fe20000100a00 */
[----:B------:R-:W-:-:S03]  /*48720*/  IMAD.MOV.U32 R15, RZ, RZ, R17 ;  /* 0x000000ffff0f7224 */ /* 0x000fc600078e0011 */
[----:B------:R-:W0:Y:S02]  /*48730*/  LDSM.16.M88.4 R16, [R24+UR4+0x7000] ;  /* 0x007000041810783b */ /* 0x000e240008000200 */
[----:B0-----:R-:W-:Y:S02]  /*48740*/  IMAD.MOV.U32 R20, RZ, RZ, R16 ;  /* 0x000000ffff147224 */ /* 0x001fe400078e0010 */
[----:B------:R-:W-:Y:S01]  /*48750*/  STL.64 [R1+0x710], R16 ;  /* 0x0007101001007387 */ /* 0x000fe20000100a00 */
[----:B------:R-:W-:-:S03]  /*48760*/  IMAD.MOV.U32 R21, RZ, RZ, R17 ;  /* 0x000000ffff157224 */ /* 0x000fc600078e0011 */
[----:B------:R0:W-:Y:S04]  /*48770*/  STL.64 [R1+0x718], R18 ;  /* 0x0007181201007387 */ /* 0x0001e80000100a00 */
[----:B0-----:R-:W2:Y:S04]  /*48780*/  LDL.LU.64 R18, [R1+0x44a8] ;  /* 0x0044a80001127983 */ /* 0x001ea80000300a00 */
[----:B------:R-:W2:Y:S04]  /*48790*/  LDL.LU.64 R16, [R1+0x44a0] ;  /* 0x0044a00001107983 */ /* 0x000ea80000300a00 */
[----:B------:R-:W-:Y:S04]  /*487a0*/  STL.64 [R1+0x4490], R22 ;  /* 0x0044901601007387 */ /* 0x000fe80000100a00 */
[----:B------:R0:W-:Y:S04]  /*487b0*/  STL.64 [R1+0x4488], R20 ;  /* 0x0044881401007387 */ /* 0x0001e80000100a00 */
[----:B0-----:R-:W2:Y:S04]  /*487c0*/  LDL.LU.64 R20, [R1+0x440] ;  /* 0x0004400001147983 */ /* 0x001ea80000300a00 */
[----:B------:R-:W2:Y:S01]  /*487d0*/  LDL.LU.64 R22, [R1+0x448] ;  /* 0x0004480001167983 */ /* 0x000ea20000300a00 */
[----:B------:R-:W-:-:S02]  /*487e0*/  F2FP.F16.E5M2.UNPACK_B R28, R28 ;  /* 0x0000001cff1c723e */ /* 0x000fc400020004ff */
[----:B------:R-:W-:Y:S01]  /*487f0*/  F2FP.F16.E5M2.UNPACK_B R29, R29 ;  /* 0x0000001dff1d723e */ /* 0x000fe200020004ff */
[----:B--2---:R-:W-:-:S15]  /*48800*/  HMMA.16816.F32 R8, R16, R8, R20 ;  /* 0x000000081008723c */ /* 0x004fde0000001814 */
[----:B------:R-:W-:-:S08]  /*48810*/  NOP ;  /* 0x0000000000007918 */ /* 0x000fd00000000000 */
[----:B------:R-:W-:Y:S04]  /*48820*/  STL.64 [R1+0x80], R8 ;  /* 0x0000800801007387 */ /* 0x000fe80000100a00 */
[----:B------:R-:W-:Y:S04]  /*48830*/  STL.64 [R1+0x88], R10 ;  /* 0x0000880a01007387 */ /* 0x000fe80000100a00 */
[----:B------:R0:W1:Y:S01]  /*48840*/  LDSM.16.M88.4 R8, [R24+UR4+0x7800] ;  /* 0x007800041808783b */ /* 0x0000620008000200 */
[----:B---3--:R-:W-:Y:S03]  /*48850*/  HMMA.16816.F32 R4, R16, R28, R4 ;  /* 0x0000001c1004723c */ /* 0x008fe60000001804 */
[----:B0-----:R-:W2:Y:S04]  /*48860*/  LDL.LU R24, [R1+0x4498] ;  /* 0x0044980001187983 */ /* 0x001ea80000300800 */
[----:B-1----:R0:W-:Y:S04]  /*48870*/  STL.64 [R1+0x730], R8 ;  /* 0x0007300801007387 */ /* 0x0021e80000100a00 */
[----:B------:R1:W-:Y:S04]  /*48880*/  STL.64 [R1+0x738], R10 ;  /* 0x0007380a01007387 */ /* 0x0003e80000100a00 */
[----:B------:R-:W3:Y:S04]  /*48890*/  LDL.LU.64 R20, [R1+0x5b0] ;  /* 0x0005b00001147983 */ /* 0x000ee80000300a00 */
[----:B------:R-:W3:Y:S01]  /*488a0*/  LDL.LU.64 R22, [R1+0x5b8] ;  /* 0x0005b80001167983 */ /* 0x000ee20000300a00 */
[----:B------:R-:W-:-:S03]  /*488b0*/  IMAD.MOV.U32 R0, RZ, RZ, R9 ;  /* 0x000000ffff007224 */ /* 0x000fc600078e0009 */
[----:B0-----:R-:W4:Y:S04]  /*488c0*/  LDL.LU.64 R8, [R1+0x590] ;  /* 0x0005900001087983 */ /* 0x001f280000300a00 */
[----:B-1----:R-:W4:Y:S04]  /*488d0*/  LDL.LU.64 R10, [R1+0x598] ;  /* 0x00059800010a7983 */ /* 0x002f280000300a00 */
[----:B------:R0:W-:Y:S04]  /*488e0*/  STL.64 [R1+0x90], R4 ;  /* 0x0000900401007387 */ /* 0x0001e80000100a00 */
[----:B------:R-:W-:Y:S04]  /*488f0*/  STL.64 [R1+0x98], R6 ;  /* 0x0000980601007387 */ /* 0x000fe80000100a00 */
[----:B------:R-:W2:Y:S04]  /*48900*/  LDL.LU R13, [R1+0x794] ;  /* 0x00079400010d7983 */ /* 0x000ea80000300800 */
[----:B0-----:R-:W4:Y:S04]  /*48910*/  LDL.LU R4, [R1+0x790] ;  /* 0x0007900001047983 */ /* 0x001f280000300800 */
[----:B------:R-:W4:Y:S04]  /*48920*/  LDL.LU R5, [R1+0x798] ;  /* 0x0007980001057983 */ /* 0x000f280000300800 */
[----:B------:R-:W2:Y:S01]  /*48930*/  LDL.LU R12, [R1+0x7a4] ;  /* 0x0007a400010c7983 */ /* 0x000ea20000300800 */
[----:B------:R-:W-:-:S02]  /*48940*/  F2FP.F16.E5M2.UNPACK_B R26, R26 ;  /* 0x0000001aff1a723e */ /* 0x000fc400020004ff */
[----:B------:R-:W-:Y:S01]  /*48950*/  F2FP.F16.E5M2.UNPACK_B R27, R27 ;  /* 0x0000001bff1b723e */ /* 0x000fe200020004ff */
[----:B------:R-:W-:Y:S06]  /*48960*/  STL.64 [R1+0x4470], R14 ;  /* 0x0044700e01007387 */ /* 0x000fec0000100a00 */
[----:B---3--:R-:W-:Y:S01]  /*48970*/  HMMA.16816.F32 R20, R16, R26, R20 ;  /* 0x0000001a1014723c */ /* 0x008fe20000001814 */
[----:B--2---:R0:W-:Y:S04]  /*48980*/  STL.64 [R1+0x4468], R12 ;  /* 0x0044680c01007387 */ /* 0x0041e80000100a00 */
[----:B0-----:R-:W2:Y:S04]  /*48990*/  LDL.LU.64 R12, [R1+0x5a0] ;  /* 0x0005a000010c7983 */ /* 0x001ea80000300a00 */
[----:B------:R-:W2:Y:S04]  /*489a0*/  LDL.LU.64 R14, [R1+0x5a8] ;  /* 0x0005a800010e7983 */ /* 0x000ea80000300a00 */
[----:B------:R-:W3:Y:S04]  /*489b0*/  LDL.LU R6, [R1+0x7a0] ;  /* 0x0007a00001067983 */ /* 0x000ee80000300800 */
[----:B------:R-:W3:Y:S06]  /*489c0*/  LDL.LU R7, [R1+0x7ac] ;  /* 0x0007ac0001077983 */ /* 0x000eec0000300800 */
[----:B------:R-:W-:Y:S04]  /*489d0*/  STL.64 [R1+0xa0], R20 ;  /* 0x0000a01401007387 */ /* 0x000fe80000100a00 */
[----:B------:R0:W-:Y:S04]  /*489e0*/  STL.64 [R1+0xa8], R22 ;  /* 0x0000a81601007387 */ /* 0x0001e80000100a00 */
[----:B0-----:R-:W4:Y:S01]  /*489f0*/  LDL.LU.64 R22, [R1+0x4490] ;  /* 0x0044900001167983 */ /* 0x001f220000300a00 */
[----:B------:R-:W-:-:S02]  /*48a00*/  F2FP.F16.E5M2.UNPACK_B R24, R24 ;  /* 0x00000018ff18723e */ /* 0x000fc400020004ff */
[----:B------:R-:W-:Y:S01]  /*48a10*/  F2FP.F16.E5M2.UNPACK_B R25, R25 ;  /* 0x00000019ff19723e */ /* 0x000fe200020004ff */
[----:B------:R-:W3:Y:S04]  /*48a20*/  LDL.LU.64 R20, [R1+0x4488] ;  /* 0x0044880001147983 */ /* 0x000ee80000300a00 */
[----:B------:R-:W-:Y:S04]  /*48a30*/  STL.64 [R1+0x43d8], R26 ;  /* 0x0043d81a01007387 */ /* 0x000fe80000100a00 */
[----:B------:R0:W-:Y:S01]  /*48a40*/  STL.64 [R1+0x43d0], R24 ;  /* 0x0043d01801007387 */ /* 0x0001e20000100a00 */
[----:B--2---:R-:W-:Y:S01]  /*48a50*/  HMMA.16816.F32 R12, R16, R24, R12 ;  /* 0x00000018100c723c */ /* 0x004fe2000000180c */
[----:B----4-:R-:W-:-:S02]  /*48a60*/  F2FP.F16.E5M2.UNPACK_B R22, R22 ;  /* 0x00000016ff16723e */ /* 0x010fc400020004ff */
[----:B------:R-:W-:-:S07]  /*48a70*/  F2FP.F16.E5M2.UNPACK_B R23, R23 ;  /* 0x00000017ff17723e */ /* 0x000fce00020004ff */
[----:B------:R-:W-:-:S13]  /*48a80*/  HMMA.16816.F32 R8, R16, R22, R8 ;  /* 0x000000161008723c */ /* 0x000fda0000001808 */
[----:B------:R1:W-:Y:S04]  /*48a90*/  STL.64 [R1+0xb0], R12 ;  /* 0x0000b00c01007387 */ /* 0x0003e80000100a00 */
[----:B------:R2:W-:Y:S04]  /*48aa0*/  STL.64 [R1+0xb8], R14 ;  /* 0x0000b80e01007387 */ /* 0x0005e80000100a00 */
[----:B0-----:R-:W4:Y:S04]  /*48ab0*/  LDL.LU.64 R24, [R1+0x580] ;  /* 0x0005800001187983 */ /* 0x001f280000300a00 */
[----:B------:R-:W4:Y:S04]  /*48ac0*/  LDL.LU.64 R26, [R1+0x588] ;  /* 0x00058800011a7983 */ /* 0x000f280000300a00 */
[----:B-1----:R-:W4:Y:S04]  /*48ad0*/  LDL.LU.64 R12, [R1+0x570] ;  /* 0x00057000010c7983 */ /* 0x002f280000300a00 */
[----:B--2---:R-:W2:Y:S04]  /*48ae0*/  LDL.LU.64 R14, [R1+0x578] ;  /* 0x00057800010e7983 */ /* 0x004ea80000300a00 */
[----:B------:R-:W-:Y:S04]  /*48af0*/  STL.64 [R1+0xc0], R8 ;  /* 0x0000c00801007387 */ /* 0x000fe80000100a00 */
[----:B------:R0:W-:Y:S04]  /*48b00*/  STL.64 [R1+0xc8], R10 ;  /* 0x0000c80a01007387 */ /* 0x0001e80000100a00 */
[----:B0-----:R-:W2:Y:S04]  /*48b10*/  LDL.LU.64 R10, [R1+0x4480] ;  /* 0x00448000010a7983 */ /* 0x001ea80000300a00 */
[----:B------:R-:W2:Y:S01]  /*48b20*/  LDL.LU.64 R8, [R1+0x4478] ;  /* 0x0044780001087983 */ /* 0x000ea20000300a00 */
[----:B------:R-:W-:-:S02]  /*48b30*/  F2FP.F16.E5M2.UNPACK_B R2, R2 ;  /* 0x00000002ff02723e */ /* 0x000fc400020004ff */
[----:B------:R-:W-:Y:S01]  /*48b40*/  F2FP.F16.E5M2.UNPACK_B R3, R3 ;  /* 0x00000003ff03723e */ /* 0x000fe200020004ff */
[----:B------:R-:W-:Y:S04]  /*48b50*/  STL.64 [R1+0x4458], R22 ;  /* 0x0044581601007387 */ /* 0x000fe80000100a00 */
[----:B---3--:R0:W-:Y:S04]  /*48b60*/  STL.64 [R1+0x4450], R20 ;  /* 0x0044501401007387 */ /* 0x0081e80000100a00 */
[----:B0-----:R-:W3:Y:S04]  /*48b70*/  LDL.LU.64 R20, [R1+0x760] ;  /* 0x0007600001147983 */ /* 0x001ee80000300a00 */
[----:B------:R-:W3:Y:S01]  /*48b80*/  LDL.LU.64 R22, [R1+0x768] ;  /* 0x0007680001167983 */ /* 0x000ee20000300a00 */
[----:B----4-:R-:W-:Y:S01]  /*48b90*/  HMMA.16816.F32 R24, R16, R2, R24 ;  /* 0x000000021018723c */ /* 0x010fe20000001818 */
[----:B--2---:R-:W-:-:S02]  /*48ba0*/  F2FP.F16.E5M2.UNPACK_B R8, R8 ;  /* 0x00000008ff08723e */ /* 0x004fc400020004ff */
[----:B------:R-:W-:-:S07]  /*48bb0*/  F2FP.F16.E5M2.UNPACK_B R9, R9 ;  /* 0x00000009ff09723e */ /* 0x000fce00020004ff */
[----:B------:R-:W-:-:S13]  /*48bc0*/  HMMA.16816.F32 R12, R16, R8, R12 ;  /* 0x00000008100c723c */ /* 0x000fda000000180c */
[----:B------:R0:W-:Y:S04]  /*48bd0*/  STL.64 [R1+0xd0], R24 ;  /* 0x0000d01801007387 */ /* 0x0001e80000100a00 */
[----:B------:R1:W-:Y:S04]  /*48be0*/  STL.64 [R1+0xd8], R26 ;  /* 0x0000d81a01007387 */ /* 0x0003e80000100a00 */
[----:B0-----:R-:W2:Y:S04]  /*48bf0*/  LDL.LU.64 R24, [R1+0x770] ;  /* 0x0007700001187983 */ /* 0x001ea80000300a00 */
[----:B-1----:R-:W2:Y:S04]  /*48c00*/  LDL.LU.64 R26, [R1+0x778] ;  /* 0x00077800011a7983 */ /* 0x002ea80000300a00 */
[----:B------:R0:W-:Y:S04]  /*48c10*/  STL [R1+0x43cc], R2 ;  /* 0x0043cc0201007387 */ /* 0x0001e80000100800 */
[----:B0-----:R-:W4:Y:S04]  /*48c20*/  LDL.LU R2, [R1+0x79c] ;  /* 0x00079c0001027983 */ /* 0x001f280000300800 */
[----:B------:R0:W-:Y:S04]  /*48c30*/  STL [R1+0x43c8], R3 ;  /* 0x0043c80301007387 */ /* 0x0001e80000100800 */
[----:B0-----:R-:W2:Y:S04]  /*48c40*/  LDL.LU R3, [R1+0x7b0] ;  /* 0x0007b00001037983 */ /* 0x001ea80000300800 */
[----:B------:R-:W-:Y:S04]  /*48c50*/  STL.64 [R1+0xe0], R12 ;  /* 0x0000e00c01007387 */ /* 0x000fe80000100a00 */
[----:B------:R0:W-:Y:S04]  /*48c60*/  STL.64 [R1+0xe8], R14 ;  /* 0x0000e80e01007387 */ /* 0x0001e80000100a00 */
[----:B0-----:R-:W2:Y:S04]  /*48c70*/  LDL.LU.64 R14, [R1+0x4470] ;  /* 0x00447000010e7983 */ /* 0x001ea80000300a00 */
[----:B------:R-:W3:Y:S01]  /*48c80*/  LDL.LU.64 R12, [R1+0x4468] ;  /* 0x00446800010c7983 */ /* 0x000ee20000300a00 */
[----:B------:R-:W-:Y:S01]  /*48c90*/  F2FP.F16.E5M2.UNPACK_B R10, R10 ;  /* 0x0000000aff0a723e */ /* 0x000fe200020004ff */
[----:B----4-:R-:W-:-:S02]  /*48ca0*/  IMAD R5, R5, 0x100, R2 ;  /* 0x0000010005057824 */ /* 0x010fc400078e0202 */
[----:B---3--:R-:W-:Y:S02]  /*48cb0*/  IMAD R4, R4, 0x100, R13 ;  /* 0x0000010004047824 */ /* 0x008fe400078e020d */
[----:B------:R-:W-:Y:S01]  /*48cc0*/  IMAD R6, R6, 0x100, R12 ;  /* 0x0000010006067824 */ /* 0x000fe200078e020c */
[----:B------:R-:W3:Y:S04]  /*48cd0*/  LDL.LU R13, [R1+0x4464] ;  /* 0x00446400010d7983 */ /* 0x000ee80000300800 */
[----:B------:R-:W4:Y:S04]  /*48ce0*/  LDL R2, [R1+0x730] ;  /* 0x0007300001027983 */ /* 0x000f280000100800 */
[----:B------:R-:W2:Y:S01]  /*48cf0*/  LDL.LU R12, [R1+0x4460] ;  /* 0x00446000010c7983 */ /* 0x000ea20000300800 */
[----:B------:R-:W-:-:S07]  /*48d00*/  F2FP.F16.E5M2.UNPACK_B R11, R11 ;  /* 0x0000000bff0b723e */ /* 0x000fce00020004ff */
[----:B------:R-:W-:-:S15]  /*48d10*/  HMMA.16816.F32 R20, R16, R10, R20 ;  /* 0x0000000a1014723c */ /* 0x000fde0000001814 */
[----:B------:R-:W-:-:S08]  /*48d20*/  NOP ;  /* 0x0000000000007918 */ /* 0x000fd00000000000 */
[----:B------:R-:W-:Y:S04]  /*48d30*/  STL.64 [R1+0xf0], R20 ;  /* 0x0000f01401007387 */ /* 0x000fe80000100a00 */
[----:B------:R0:W-:Y:S04]  /*48d40*/  STL.64 [R1+0xf8], R22 ;  /* 0x0000f81601007387 */ /* 0x0001e80000100a00 */
[----:B0-----:R-:W4:Y:S04]  /*48d50*/  LDL.LU.64 R22, [R1+0x4458] ;  /* 0x0044580001167983 */ /* 0x001f280000300a00 */
[----:B------:R-:W4:Y:S04]  /*48d60*/  LDL.LU.64 R20, [R1+0x4450] ;  /* 0x0044500001147983 */ /* 0x000f280000300a00 */
[----:B------:R-:W-:Y:S04]  /*48d70*/  STL.64 [R1+0x43c0], R10 ;  /* 0x0043c00a01007387 */ /* 0x000fe80000100a00 */
[----:B------:R0:W-:Y:S01]  /*48d80*/  STL.64 [R1+0x43b8], R8 ;  /* 0x0043b80801007387 */ /* 0x0001e20000100a00 */
[----:B---3--:R-:W-:-:S02]  /*48d90*/  F2FP.F16.E5M2.UNPACK_B R13, R13 ;  /* 0x0000000dff0d723e */ /* 0x008fc400020004ff */
[----:B--2---:R-:W-:-:S07]  /*48da0*/  F2FP.F16.E5M2.UNPACK_B R12, R12 ;  /* 0x0000000cff0c723e */ /* 0x004fce00020004ff */
[----:B0-----:R-:W-:Y:S01]  /*48db0*/  HMMA.16816.F32 R8, R16, R12, R24 ;  /* 0x0000000c1008723c */ /* 0x001fe20000001818 */
[----:B------:R-:W2:-:S15]  /*48dc0*/  LDL R24, [R1+0x8] ;  /* 0x0000080001187983 */ /* 0x000e9e0000100800 */
[----:B------:R-:W-:-:S07]  /*48dd0*/  NOP ;  /* 0x0000000000007918 */ /* 0x000fce0000000000 */
[----:B------:R-:W-:Y:S04]  /*48de0*/  STL.64 [R1+0x100], R8 ;  /* 0x0001000801007387 */ /* 0x000fe80000100a00 */
[----:B------:R-:W-:Y:S04]  /*48df0*/  STL.64 [R1+0x108], R10 ;  /* 0x0001080a01007387 */ /* 0x000fe80000100a00 */
[----:B------:R-:W3:Y:S04]  /*48e00*/  LDL R26, [R1] ;  /* 0x00000000011a7983 */ /* 0x000ee80000100800 */
[----:B------:R-:W3:Y:S04]  /*48e10*/  LDL R27, [R1+0x4] ;  /* 0x00000400011b7983 */ /* 0x000ee80000100800 */
[----:B------:R-:W2:Y:S04]  /*48e20*/  LDL R25, [R1+0xc] ;  /* 0x00000c0001197983 */ /* 0x000ea80000100800 */
[----:B---3--:R0:W-:Y:S04]  /*48e30*/  STL.64 [R1+0x43f0], R26 ;  /* 0x0043f01a01007387 */ /* 0x0081e80000100a00 */
[----:B0-----:R-:W3:Y:S04]  /*48e40*/  LDL R26, [R1+0x10] ;  /* 0x00001000011a7983 */ /* 0x001ee80000100800 */
[----:B------:R-:W3:Y:S04]  /*48e50*/  LDL R27, [R1+0x14] ;  /* 0x00001400011b7983 */ /* 0x000ee80000100800 */
[----:B---3--:R-:W-:Y:S04]  /*48e60*/  STL.64 [R1+0x4410], R26 ;  /* 0x0044101a01007387 */ /* 0x008fe80000100a00 */
[----:B--2---:R0:W-:Y:S04]  /*48e70*/  STL.64 [R1+0x4408], R24 ;  /* 0x0044081801007387 */ /* 0x0041e80000100a00 */
[----:B0-----:R-:W2:Y:S04]  /*48e80*/  LDL.LU.64 R24, [R1+0x5f0] ;  /* 0x0005f00001187983 */ /* 0x001ea80000300a00 */
[----:B------:R-:W3:Y:S01]  /*48e90*/  LDL.LU.64 R26, [R1+0x5f8] ;  /* 0x0005f800011a7983 */ /* 0x000ee20000300a00 */
[----:B------:R-:W-:-:S02]  /*48ea0*/  F2FP.F16.E5M2.UNPACK_B R14, R14 ;  /* 0x0000000eff0e723e */ /* 0x000fc400020004ff */
[----:B------:R-:W-:Y:S01]  /*48eb0*/  F2FP.F16.E5M2.UNPACK_B R15, R15 ;  /* 0x0000000fff0f723e */ /* 0x000fe200020004ff */
[----:B---3--:R-:W-:Y:S04]  /*48ec0*/  STL.64 [R1+0x4440], R26 ;  /* 0x0044401a01007387 */ /* 0x008fe80000100a00 */
[----:B--2---:R0:W-:Y:S04]  /*48ed0*/  STL.64 [R1+0x4438], R24 ;  /* 0x0044381801007387 */ /* 0x0041e80000100a00 */
[----:B0-----:R-:W2:Y:S04]  /*48ee0*/  LDL.LU.64 R24, [R1+0x750] ;  /* 0x0007500001187983 */ /* 0x001ea80000300a00 */
[----:B------:R-:W2:Y:S01]  /*48ef0*/  LDL.LU.64 R26, [R1+0x758] ;  /* 0x00075800011a7983 */ /* 0x000ea20000300a00 */
[----:B------:R-:W-:-:S03]  /*48f00*/  F2FP.F16.E5M2.UNPACK_B R9, R0 ;  /* 0x00000000ff09723e */ /* 0x000fc600020004ff */
[----:B------:R-:W3:Y:S01]  /*48f10*/  LDL.LU R0, [R1+0x4448] ;  /* 0x0044480001007983 */ /* 0x000ee20000300800 */
[----:B----4-:R-:W-:Y:S01]  /*48f20*/  F2FP.F16.E5M2.UNPACK_B R8, R2 ;  /* 0x00000002ff08723e */ /* 0x010fe200020004ff */
[----:B--2---:R-:W-:-:S15]  /*48f30*/  HMMA.16816.F32 R24, R16, R14, R24 ;  /* 0x0000000e1018723c */ /* 0x004fde0000001818 */
[----:B------:R-:W-:-:S08]  /*48f40*/  NOP ;  /* 0x0000000000007918 */ /* 0x000fd00000000000 */
[----:B------:R-:W-:Y:S04]  /*48f50*/  STL.64 [R1+0x240], R24 ;  /* 0x0002401801007387 */ /* 0x000fe80000100a00 */
[----:B------:R0:W-:Y:S04]  /*48f60*/  STL.64 [R1+0x248], R26 ;  /* 0x0002481a01007387 */ /* 0x0001e80000100a00 */
[----:B0-----:R-:W2:Y:S04]  /*48f70*/  LDL.LU.64 R26, [R1+0x4440] ;  /* 0x00444000011a7983 */ /* 0x001ea80000300a00 */
[----:B------:R-:W2:Y:S04]  /*48f80*/  LDL.LU.64 R24, [R1+0x4438] ;  /* 0x0044380001187983 */ /* 0x000ea80000300a00 */
[----:B------:R-:W-:Y:S04]  /*48f90*/  STL.64 [R1+0x43a0], R14 ;  /* 0x0043a00e01007387 */ /* 0x000fe80000100a00 */
[----:B------:R-:W-:Y:S04]  /*48fa0*/  STL [R1+0x28], R8 ;  /* 0x0000280801007387 */ /* 0x000fe80000100800 */
[----:B------:R0:W-:Y:S04]  /*48fb0*/  STL.64 [R1+0x4398], R12 ;  /* 0x0043980c01007387 */ /* 0x0001e80000100a00 */
[----:B------:R-:W-:Y:S04]  /*48fc0*/  STL [R1+0x2c], R9 ;  /* 0x00002c0901007387 */ /* 0x000fe80000100800 */
[----:B0-----:R-:W4:Y:S04]  /*48fd0*/  LDL.LU.64 R12, [R1+0x530] ;  /* 0x00053000010c7983 */ /* 0x001f280000300a00 */
[----:B------:R-:W3:Y:S01]  /*48fe0*/  LDL.LU.64 R14, [R1+0x538] ;  /* 0x00053800010e7983 */ /* 0x000ee20000300a00 */
[----:B------:R-:W-:-:S02]  /*48ff0*/  F2FP.F16.E5M2.UNPACK_B R20, R20 ;  /* 0x00000014ff14723e */ /* 0x000fc400020004ff */
[----:B------:R-:W-:-:S07]  /*49000*/  F2FP.F16.E5M2.UNPACK_B R21, R21 ;  /* 0x00000015ff15723e */ /* 0x000fce00020004ff */
[C---:B--2---:R-:W-:Y:S01]  /*49010*/  HMMA.16816.F32 R24, R16.reuse, R20, R24 ;  /* 0x000000141018723c */ /* 0x044fe20000001818 */
[----:B---3--:R0:W-:Y:S04]  /*49020*/  STL.64 [R1+0x4420], R14 ;  /* 0x0044200e01007387 */ /* 0x0081e80000100a00 */
[----:B0-----:R-:W2:Y:S04]  /*49030*/  LDL R14, [R1+0x20] ;  /* 0x00002000010e7983 */ /* 0x001ea80000100800 */
[----:B------:R-:W2:Y:S04]  /*49040*/  LDL R15, [R1+0x24] ;  /* 0x00002400010f7983 */ /* 0x000ea80000100800 */
[----:B----4-:R-:W-:Y:S10]  /*49050*/  STL.64 [R1+0x4418], R12 ;  /* 0x0044180c01007387 */ /* 0x010ff40000100a00 */
[----:B------:R0:W-:Y:S04]  /*49060*/  STL.64 [R1+0x230], R24 ;  /* 0x0002301801007387 */ /* 0x0001e80000100a00 */
[----:B------:R1:W-:Y:S04]  /*49070*/  STL.64 [R1+0x238], R26 ;  /* 0x0002381a01007387 */ /* 0x0003e80000100a00 */
[----:B0-----:R-:W3:Y:S04]  /*49080*/  LDL.LU.64 R24, [R1+0x540] ;  /* 0x0005400001187983 */ /* 0x001ee80000300a00 */
[----:B-1----:R-:W4:Y:S04]  /*49090*/  LDL.LU.64 R26, [R1+0x548] ;  /* 0x00054800011a7983 */ /* 0x002f280000300a00 */
[----:B----4-:R-:W-:Y:S04]  /*490a0*/  STL.64 [R1+0x4430], R26 ;  /* 0x0044301a01007387 */ /* 0x010fe80000100a00 */
[----:B---3--:R0:W-:Y:S04]  /*490b0*/  STL.64 [R1+0x4428], R24 ;  /* 0x0044281801007387 */ /* 0x0081e80000100a00 */
[----:B0-----:R-:W2:Y:S04]  /*490c0*/  LDL.LU.64 R24, [R1+0x550] ;  /* 0x0005500001187983 */ /* 0x001ea80000300a00 */
[----:B------:R-:W2:Y:S04]  /*490d0*/  LDL.LU.64 R26, [R1+0x558] ;  /* 0x00055800011a7983 */ /* 0x000ea80000300a00 */
[----:B------:R-:W-:Y:S04]  /*490e0*/  STL.64 [R1+0x43e8], R22 ;  /* 0x0043e81601007387 */ /* 0x000fe80000100a00 */
[----:B------:R0:W-:Y:S04]  /*490f0*/  STL.64 [R1+0x43e0], R20 ;  /* 0x0043e01401007387 */ /* 0x0001e80000100a00 */
[----:B0-----:R-:W3:Y:S04]  /*49100*/  LDL.LU.64 R20, [R1+0x560] ;  /* 0x0005600001147983 */ /* 0x001ee80000300a00 */
[----:B------:R-:W3:Y:S02]  /*49110*/  LDL.LU.64 R22, [R1+0x568] ;  /* 0x0005680001167983 */ /* 0x000ee40000300a00 */
[----:B---3--:R-:W-:-:S15]  /*49120*/  HMMA.16816.F32 R16, R16, R8, R20 ;  /* 0x000000081010723c */ /* 0x008fde0000001814 */
[----:B------:R-:W-:-:S08]  /*49130*/  NOP ;  /* 0x0000000000007918 */ /* 0x000fd00000000000 */
[----:B------:R-:W-:Y:S04]  /*49140*/  STL.64 [R1+0x200], R16 ;  /* 0x0002001001007387 */ /* 0x000fe80000100a00 */
[----:B------:R0:W-:Y:S04]  /*49150*/  STL.64 [R1+0x208], R18 ;  /* 0x0002081201007387 */ /* 0x0001e80000100a00 */
[----:B0-----:R-:W3:Y:S04]  /*49160*/  LDL R18, [R1+0x18] ;  /* 0x0000180001127983 */ /* 0x001ee80000100800 */
[----:B------:R-:W4:Y:S04]  /*49170*/  LDL.LU.64 R20, [R1+0x510] ;  /* 0x0005100001147983 */ /* 0x000f280000300a00 */
[----:B------:R-:W3:Y:S01]  /*49180*/  LDL.LU.64 R22, [R1+0x518] ;  /* 0x0005180001167983 */ /* 0x000ee20000300a00 */
[----:B------:R-:W-:Y:S01]  /*49190*/  IMAD R7, R7, 0x100, R3 ;  /* 0x0000010007077824 */ /* 0x000fe200078e0203 */
[----:B------:R-:W-:-:S02]  /*491a0*/  F2FP.F16.E5M2.UNPACK_B R4, R4 ;  /* 0x00000004ff04723e */ /* 0x000fc400020004ff */
[----:B------:R-:W-:Y:S02]  /*491b0*/  F2FP.F16.E5M2.UNPACK_B R5, R5 ;  /* 0x00000005ff05723e */ /* 0x000fe400020004ff */
[----:B------:R-:W-:Y:S02]  /*491c0*/  F2FP.F16.E5M2.UNPACK_B R6, R6 ;  /* 0x00000006ff06723e */ /* 0x000fe400020004ff */
[----:B------:R-:W-:Y:S01]  /*491d0*/  F2FP.F16.E5M2.UNPACK_B R7, R7 ;  /* 0x00000007ff07723e */ /* 0x000fe200020004ff */
[----:B------:R-:W-:Y:S02]  /*491e0*/  IMAD.MOV.U32 R2, RZ, RZ, R8 ;  /* 0x000000ffff027224 */ /* 0x000fe400078e0008 */
[----:B------:R-:W-:-:S04]  /*491f0*/  IMAD.MOV.U32 R3, RZ, RZ, R9 ;  /* 0x000000ffff037224 */ /* 0x000fc800078e0009 */
[----:B--2---:R-:W-:Y:S01]  /*49200*/  HMMA.16816.F32 R12, R4, R14, R24 ;  /* 0x0000000e040c723c */ /* 0x004fe20000001818 */
[----:B---3--:R-:W-:Y:S04]  /*49210*/  STL.64 [R1+0x4400], R22 ;  /* 0x0044001601007387 */ /* 0x008fe80000100a00 */
[----:B----4-:R0:W-:Y:S04]  /*49220*/  STL.64 [R1+0x43f8], R20 ;  /* 0x0043f81401007387 */ /* 0x0101e80000100a00 */
[----:B0-----:R-:W2:Y:S04]  /*49230*/  LDL.LU.64 R20, [R1+0x520] ;  /* 0x0005200001147983 */ /* 0x001ea80000300a00 */
[----:B------:R-:W2:Y:S04]  /*49240*/  LDL.LU.64 R22, [R1+0x528] ;  /* 0x0005280001167983 */ /* 0x000ea80000300a00 */
[----:B------:R-:W3:Y:S04]  /*49250*/  LDL.LU.64 R8, [R1+0x500] ;  /* 0x0005000001087983 */ /* 0x000ee80000300a00 */
[----:B------:R-:W3:Y:S04]  /*49260*/  LDL.LU.64 R10, [R1+0x508] ;  /* 0x00050800010a7983 */ /* 0x000ee80000300a00 */
[----:B------:R-:W4:Y:S04]  /*49270*/  LDL.LU.64 R26, [R1+0x4430] ;  /* 0x00443000011a7983 */ /* 0x000f280000300a00 */
[----:B------:R-:W4:Y:S01]  /*49280*/  LDL.LU.64 R24, [R1+0x4428] ;  /* 0x0044280001187983 */ /* 0x000f220000300a00 */
[----:B------:R-:W-:-:S03]  /*49290*/  IMAD.MOV.U32 R19, RZ, RZ, R0 ;  /* 0x000000ffff137224 */ /* 0x000fc600078e0000 */
[----:B------:R-:W-:Y:S04]  /*492a0*/  STL.64 [R1+0x1f0], R12 ;  /* 0x0001f00c01007387 */ /* 0x000fe80000100a00 */
[----:B------:R0:W-:Y:S04]  /*492b0*/  STL.64 [R1+0x1f8], R14 ;  /* 0x0001f80e01007387 */ /* 0x0001e80000100a00 */
[----:B0-----:R-:W2:Y:S04]  /*492c0*/  LDL.LU.64 R14, [R1+0x4420] ;  /* 0x00442000010e7983 */ /* 0x001ea80000300a00 */
[----:B------:R-:W2:Y:S01]  /*492d0*/  LDL.LU.64 R12, [R1+0x4418] ;  /* 0x00441800010c7983 */ /* 0x000ea20000300a00 */
[----:B----4-:R-:W-:Y:S03]  /*492e0*/  HMMA.16816.F32 R16, R4, R18, R24 ;  /* 0x000000120410723c */ /* 0x010fe60000001818 */
[----:B------:R-:W2:Y:S04]  /*492f0*/  LDL.LU.64 R26, [R1+0x4410] ;  /* 0x00441000011a7983 */ /* 0x000ea80000300a00 */
[----:B------:R-:W4:-:S15]  /*49300*/  LDL.LU.64 R24, [R1+0x4408] ;  /* 0x0044080001187983 */ /* 0x000f1e0000300a00 */
[----:B------:R-:W-:-:S01]  /*49310*/  NOP ;  /* 0x0000000000007918 */ /* 0x000fc20000000000 */
[----:B------:R-:W-:Y:S04]  /*49320*/  STL.64 [R1+0x1e0], R16 ;  /* 0x0001e01001007387 */ /* 0x000fe80000100a00 */
[----:B------:R2:W-:Y:S02]  /*49330*/  STL.64 [R1+0x1e8], R18 ;  /* 0x0001e81201007387 */ /* 0x0005e40000100a00 */
[C---:B--2---:R-:W-:Y:S06]  /*49340*/  HMMA.16816.F32 R16, R4.reuse, R26, R12 ;  /* 0x0000001a0410723c */ /* 0x044fec000000180c */
[----:B----4-:R-:W-:Y:S01]  /*49350*/  HMMA.16816.F32 R24, R4, R24, R20 ;  /* 0x000000180418723c */ /* 0x010fe20000001814 */
[----:B------:R-:W2:Y:S04]  /*49360*/  LDL.LU.64 R12, [R1+0x4e0] ;  /* 0x0004e000010c7983 */ /* 0x000ea80000300a00 */
[----:B------:R-:W2:-:S12]  /*49370*/  LDL.LU.64 R14, [R1+0x4e8] ;  /* 0x0004e800010e7983 */ /* 0x000e980000300a00 */
[----:B------:R0:W-:Y:S04]  /*49380*/  STL.64 [R1+0x1d0], R16 ;  /* 0x0001d01001007387 */ /* 0x0001e80000100a00 */
[----:B------:R-:W-:Y:S04]  /*49390*/  STL.64 [R1+0x1d8], R18 ;  /* 0x0001d81201007387 */ /* 0x000fe80000100a00 */
[----:B0-----:R-:W4:Y:S04]  /*493a0*/  LDL.LU R16, [R1+0x8f0] ;  /* 0x0008f00001107983 */ /* 0x001f280000300800 */
[----:B------:R-:W4:Y:S04]  /*493b0*/  LDL.LU R17, [R1+0x904] ;  /* 0x0009040001117983 */ /* 0x000f280000300800 */
[----:B------:R-:W2:Y:S04]  /*493c0*/  LDL.LU R0, [R1+0x900] ;  /* 0x0009000001007983 */ /* 0x000ea80000300800 */
[----:B------:R-:W3:Y:S04]  /*493d0*/  LDL.LU.64 R22, [R1+0x4400] ;  /* 0x0044000001167983 */ /* 0x000ee80000300a00 */
[----:B------:R-:W3:Y:S04]  /*493e0*/  LDL.LU.64 R20, [R1+0x43f8] ;  /* 0x0043f80001147983 */ /* 0x000ee80000300a00 */
[----:B------:R-:W-:Y:S04]  /*493f0*/  STL.64 [R1+0x1c0], R24 ;  /* 0x0001c01801007387 */ /* 0x000fe80000100a00 */
[----:B------:R0:W-:Y:S04]  /*49400*/  STL.64 [R1+0x1c8], R26 ;  /* 0x0001c81a01007387 */ /* 0x0001e80000100a00 */
[----:B0-----:R-:W3:Y:S04]  /*49410*/  LDL.LU.64 R26, [R1+0x43f0] ;  /* 0x0043f000011a7983 */ /* 0x001ee80000300a00 */
[----:B------:R-:W4:Y:S04]  /*49420*/  LDL.LU R18, [R1+0x920] ;  /* 0x0009200001127983 */ /* 0x000f280000300800 */
[----:B------:R-:W4:Y:S01]  /*49430*/  LDL.LU R19, [R1+0x92c] ;  /* 0x00092c0001137983 */ /* 0x000f220000300800 */
[C---:B---3--:R-:W-:Y:S03]  /*49440*/  HMMA.16816.F32 R24, R4.reuse, R26, R20 ;  /* 0x0000001a0418723c */ /* 0x048fe60000001814 */
[----:B----4-:R-:W-:Y:S04]  /*49450*/  STL.64 [R1+0x43b0], R18 ;  /* 0x0043b01201007387 */ /* 0x010fe80000100a00 */
[----:B------:R0:W-:Y:S04]  /*49460*/  STL.64 [R1+0x43a8], R16 ;  /* 0x0043a81001007387 */ /* 0x0001e80000100a00 */
[----:B0-----:R-:W3:Y:S04]  /*49470*/  LDL.LU.64 R16, [R1+0x4f0] ;  /* 0x0004f00001107983 */ /* 0x001ee80000300a00 */
[----:B------:R-:W3:Y:S04]  /*49480*/  LDL.LU.64 R18, [R1+0x4f8] ;  /* 0x0004f80001127983 */ /* 0x000ee80000300a00 */
[----:B------:R-:W4:Y:S04]  /*49490*/  LDL.LU.64 R22, [R1+0x43e8] ;  /* 0x0043e80001167983 */ /* 0x000f280000300a00 */
[----:B------:R-:W4:Y:S04]  /*494a0*/  LDL.LU.64 R20, [R1+0x43e0] ;  /* 0x0043e00001147983 */ /* 0x000f280000300a00 */
[----:B------:R-:W-:Y:S04]  /*494b0*/  STL.64 [R1+0x1b0], R24 ;  /* 0x0001b01801007387 */ /* 0x000fe80000100a00 */
[----:B------:R0:W-:Y:S04]  /*494c0*/  STL.64 [R1+0x1b8], R26 ;  /* 0x0001b81a01007387 */ /* 0x0001e80000100a00 */
[----:B0-----:R-:W3:Y:S04]  /*494d0*/  LDL.LU.64 R26, [R1+0x43d8] ;  /* 0x0043d800011a7983 */ /* 0x001ee80000300a00 */
[----:B------:R-:W2:Y:S01]  /*494e0*/  LDL.LU.64 R24, [R1+0x43d0] ;  /* 0x0043d00001187983 */ /* 0x000ea20000300a00 */
[----:B------:R-:W-:-:S15]  /*494f0*/  HMMA.16816.F32 R8, R4, R28, R8 ;  /* 0x0000001c0408723c */ /* 0x000fde0000001808 */
[----:B------:R-:W-:-:S08]  /*49500*/  NOP ;  /* 0x0000000000007918 */ /* 0x000fd00000000000 */
[----:B------:R0:W-:Y:S04]  /*49510*/  STL.64 [R1+0x1a0], R8 ;  /* 0x0001a00801007387 */ /* 0x0001e80000100a00 */
[----:B------:R1:W-:Y:S04]  /*49520*/  STL.64 [R1+0x1a8], R10 ;  /* 0x0001a80a01007387 */ /* 0x0003e80000100a00 */
[----:B0-----:R-:W4:Y:S04]  /*49530*/  LDL.LU.64 R8, [R1+0x4d0] ;  /* 0x0004d00001087983 */ /* 0x001f280000300a00 */
[----:B-1----:R-:W4:Y:S04]  /*49540*/  LDL.LU.64 R10, [R1+0x4d8] ;  /* 0x0004d800010a7983 */ /* 0x002f280000300a00 */
[----:B------:R0:W-:Y:S04]  /*49550*/  STL.64 [R1+0x4338], R28 ;  /* 0x0043381c01007387 */ /* 0x0001e80000100a00 */
[----:B0-----:R-:W4:Y:S04]  /*49560*/  LDL.LU R28, [R1+0x924] ;  /* 0x00092400011c7983 */ /* 0x001f280000300800 */
[----:B------:R-:W4:Y:S01]  /*49570*/  LDL.LU R29, [R1+0x934] ;  /* 0x00093400011d7983 */ /* 0x000f220000300800 */
[C---:B---3--:R-:W-:Y:S06]  /*49580*/  HMMA.16816.F32 R16, R4.reuse, R26, R16 ;  /* 0x0000001a0410723c */ /* 0x048fec0000001810 */
[----:B--2---:R-:W-:-:S15]  /*49590*/  HMMA.16816.F32 R12, R4, R24, R12 ;  /* 0x00000018040c723c */ /* 0x004fde000000180c */
[----:B------:R-:W-:-:S02]  /*495a0*/  NOP ;  /* 0x0000000000007918 */ /* 0x000fc40000000000 */
[----:B------:R0:W-:Y:S04]  /*495b0*/  STL.64 [R1+0x190], R16 ;  /* 0x0001901001007387 */ /* 0x0001e80000100a00 */
[----:B------:R1:W-:Y:S04]  /*495c0*/  STL.64 [R1+0x198], R18 ;  /* 0x0001981201007387 */ /* 0x0003e80000100a00 */
[----:B0-----:R-:W2:Y:S04]  /*495d0*/  LDL.LU.64 R16, [R1+0x4b0] ;  /* 0x0004b00001107983 */ /* 0x001ea80000300a00 */
[----:B-1----:R-:W2:Y:S04]  /*495e0*/  LDL.LU.64 R18, [R1+0x4b8] ;  /* 0x0004b80001127983 */ /* 0x002ea80000300a00 */
[----:B------:R0:W-:Y:S04]  /*495f0*/  STL.64 [R1+0x180], R12 ;  /* 0x0001800c01007387 */ /* 0x0001e80000100a00 */
[----:B------:R1:W-:Y:S04]  /*49600*/  STL.64 [R1+0x188], R14 ;  /* 0x0001880e01007387 */ /* 0x0003e80000100a00 */
[----:B0-----:R-:W3:Y:S04]  /*49610*/  LDL.LU.64 R12, [R1+0x4a0] ;  /* 0x0004a000010c7983 */ /* 0x001ee80000300a00 */
[----:B-1----:R-:W3:Y:S04]  /*49620*/  LDL.LU.64 R14, [R1+0x4a8] ;  /* 0x0004a800010e7983 */ /* 0x002ee80000300a00 */
[----:B------:R0:W-:Y:S04]  /*49630*/  STL.64 [R1+0x4330], R26 ;  /* 0x0043301a01007387 */ /* 0x0001e80000100a00 */
[----:B0-----:R-:W2:Y:S01]  /*49640*/  LDL.LU.64 R26, [R1+0x20] ;  /* 0x00002000011a7983 */ /* 0x001ea20000300a00 */
[----:B----4-:R-:W-:Y:S03]  /*49650*/  HMMA.16816.F32 R8, R4, R22, R8 ;  /* 0x000000160408723c */ /* 0x010fe60000001808 */
[----:B------:R0:W-:Y:S02]  /*49660*/  STL.64 [R1+0x4328], R24 ;  /* 0x0043281801007387 */ /* 0x0001e40000100a00 */
[----:B0-----:R-:W-:-:S02]  /*49670*/  IMAD.MOV.U32 R24, RZ, RZ, R2 ;  /* 0x000000ffff187224 */ /* 0x001fc400078e0002 */
[----:B------:R-:W-:Y:S01]  /*49680*/  IMAD.MOV.U32 R25, RZ, RZ, R3 ;  /* 0x000000ffff197224 */ /* 0x000fe200078e0003 */
[----:B------:R-:W4:Y:S04]  /*49690*/  LDL.LU R2, [R1+0x43cc] ;  /* 0x0043cc0001027983 */ /* 0x000f280000300800 */
[----:B------:R-:W4:Y:S04]  /*496a0*/  LDL.LU R3, [R1+0x43c8] ;  /* 0x0043c80001037983 */ /* 0x000f280000300800 */
[----:B--2---:R-:W-:Y:S04]  /*496b0*/  STL.64 [R1+0x4380], R26 ;  /* 0x0043801a01007387 */ /* 0x004fe80000100a00 */
[----:B------:R0:W-:Y:S04]  /*496c0*/  STL.64 [R1+0x4378], R24 ;  /* 0x0043781801007387 */ /* 0x0001e80000100a00 */
[----:B0-----:R-:W2:Y:S04]  /*496d0*/  LDL.LU.64 R24, [R1+0x740] ;  /* 0x0007400001187983 */ /* 0x001ea80000300a00 */
[----:B------:R-:W2:Y:S04]  /*496e0*/  LDL.LU.64 R26, [R1+0x748] ;  /* 0x00074800011a7983 */ /* 0x000ea80000300a00 */
[----:B------:R-:W-:Y:S04]  /*496f0*/  STL.64 [R1+0x170], R8 ;  /* 0x0001700801007387 */ /* 0x000fe80000100a00 */
[----:B------:R0:W-:Y:S04]  /*49700*/  STL.64 [R1+0x178], R10 ;  /* 0x0001780a01007387 */ /* 0x0001e80000100a00 */
[----:B0-----:R-:W3:Y:S04]  /*49710*/  LDL.LU.64 R10, [R1+0x43c0] ;  /* 0x0043c000010a7983 */ /* 0x001ee80000300a00 */
[----:B------:R-:W4:Y:S04]  /*49720*/  LDL.LU.64 R8, [R1+0x43b8] ;  /* 0x0043b80001087983 */ /* 0x000f280000300a00 */
[----:B------:R-:W-:Y:S04]  /*49730*/  STL.64 [R1+0x4390], R22 ;  /* 0x0043901601007387 */ /* 0x000fe80000100a00 */
[----:B------:R0:W-:Y:S04]  /*49740*/  STL.64 [R1+0x4388], R20 ;  /* 0x0043881401007387 */ /* 0x0001e80000100a00 */
[----:B0-----:R-:W2:Y:S04]  /*49750*/  LDL.LU.64 R20, [R1+0x4c0] ;  /* 0x0004c00001147983 */ /* 0x001ea80000300a00 */
[----:B------:R-:W2:Y:S01]  /*49760*/  LDL.LU.64 R22, [R1+0x4c8] ;  /* 0x0004c80001167983 */ /* 0x000ea20000300a00 */
[C---:B----4-:R-:W-:Y:S06]  /*49770*/  HMMA.16816.F32 R16, R4.reuse, R8, R16 ;  /* 0x000000080410723c */ /* 0x050fec0000001810 */
[C---:B---3--:R-:W-:Y:S06]  /*49780*/  HMMA.16816.F32 R12, R4.reuse, R10, R12 ;  /* 0x0000000a040c723c */ /* 0x048fec000000180c */
[----:B--2---:R-:W-:-:S15]  /*49790*/  HMMA.16816.F32 R20, R4, R2, R20 ;  /* 0x000000020414723c */ /* 0x004fde0000001814 */
[----:B------:R-:W-:-:S08]  /*497a0*/  NOP ;  /* 0x0000000000007918 */ /* 0x000fd00000000000 */
[----:B------:R0:W-:Y:S04]  /*497b0*/  STL.64 [R1+0x160], R20 ;  /* 0x0001601401007387 */ /* 0x0001e80000100a00 */
[----:B------:R1:W-:Y:S04]  /*497c0*/  STL.64 [R1+0x168], R22 ;  /* 0x0001681601007387 */ /* 0x0003e80000100a00 */
[----:B0-----:R-:W2:Y:S04]  /*497d0*/  LDL.LU.64 R20, [R1+0x620] ;  /* 0x0006200001147983 */ /* 0x001ea80000300a00 */
[----:B-1----:R-:W2:Y:S04]  /*497e0*/  LDL.LU.64 R22, [R1+0x628] ;  /* 0x0006280001167983 */ /* 0x002ea80000300a00 */
[----:B------:R-:W-:Y:S04]  /*497f0*/  STL.64 [R1+0x150], R16 ;  /* 0x0001501001007387 */ /* 0x000fe80000100a00 */
[----:B------:R0:W-:Y:S04]  /*49800*/  STL.64 [R1+0x158], R18 ;  /* 0x0001581201007387 */ /* 0x0001e80000100a00 */
[----:B0-----:R-:W3:Y:S04]  /*49810*/  LDL.LU.64 R18, [R1+0x43b0] ;  /* 0x0043b00001127983 */ /* 0x001ee80000300a00 */
[----:B------:R-:W4:Y:S04]  /*49820*/  LDL.LU.64 R16, [R1+0x43a8] ;  /* 0x0043a80001107983 */ /* 0x000f280000300a00 */
[----:B------:R-:W-:Y:S04]  /*49830*/  STL.64 [R1+0x140], R12 ;  /* 0x0001400c01007387 */ /* 0x000fe80000100a00 */
[----:B------:R0:W-:Y:S04]  /*49840*/  STL.64 [R1+0x148], R14 ;  /* 0x0001480e01007387 */ /* 0x0001e80000100a00 */
[----:B0-----:R-:W2:Y:S04]  /*49850*/  LDL.LU.64 R14, [R1+0x43a0] ;  /* 0x0043a000010e7983 */ /* 0x001ea80000300a00 */
[----:B------:R-:W3:Y:S04]  /*49860*/  LDL.LU.64 R12, [R1+0x4398] ;  /* 0x00439800010c7983 */ /* 0x000ee80000300a00 */
[----:B------:R0:W-:Y:S04]  /*49870*/  STL [R1+0x42f4], R10 ;  /* 0x0042f40a01007387 */ /* 0x0001e80000100800 */
[----:B0-----:R-:W4:Y:S04]  /*49880*/  LDL.LU R10, [R1+0x8f8] ;  /* 0x0008f800010a7983 */ /* 0x001f280000300800 */
[----:B------:R-:W-:Y:S01]  /*49890*/  STL [R1+0x42f0], R11 ;  /* 0x0042f00b01007387 */ /* 0x000fe20000100800 */
[C---:B---3--:R-:W-:Y:S06]  /*498a0*/  HMMA.16816.F32 R24, R4.reuse, R12, R24 ;  /* 0x0000000c0418723c */ /* 0x048fec0000001818 */
[----:B--2---:R-:W-:Y:S01]  /*498b0*/  HMMA.16816.F32 R20, R4, R14, R20 ;  /* 0x0000000e0414723c */ /* 0x004fe20000001814 */
[----:B----4-:R-:W-:-:S15]  /*498c0*/  IMAD R17, R0, 0x100, R17 ;  /* 0x0000010000117824 */ /* 0x010fde00078e0211 */
[----:B------:R-:W-:-:S01]  /*498d0*/  NOP ;  /* 0x0000000000007918 */ /* 0x000fc20000000000 */
[----:B------:R0:W-:Y:S01]  /*498e0*/  STL.64 [R1+0x130], R24 ;  /* 0x0001301801007387 */ /* 0x0001e20000100a00 */
[----:B------:R-:W-:-:S03]  /*498f0*/  IMAD.MOV.U32 R0, RZ, RZ, R27 ;  /* 0x000000ffff007224 */ /* 0x000fc600078e001b */
[----:B------:R1:W-:Y:S04]  /*49900*/  STL [R1+0x138], R26 ;  /* 0x0001381a01007387 */ /* 0x0003e80000100800 */
[----:B0-----:R-:W2:Y:S04]  /*49910*/  LDL.LU.64 R24, [R1+0x5e0] ;  /* 0x0005e00001187983 */ /* 0x001ea80000300a00 */
[----:B-1----:R-:W2:Y:S04]  /*49920*/  LDL.LU.64 R26, [R1+0x5e8] ;  /* 0x0005e800011a7983 */ /* 0x002ea80000300a00 */
[----:B------:R-:W-:Y:S04]  /*49930*/  STL [R1+0x4068], R0 ;  /* 0x0040680001007387 */ /* 0x000fe80000100800 */
[----:B------:R-:W-:Y:S04]  /*49940*/  STL.64 [R1+0x220], R20 ;  /* 0x0002201401007387 */ /* 0x000fe80000100a00 */
[----:B------:R0:W-:Y:S04]  /*49950*/  STL.64 [R1+0x228], R22 ;  /* 0x0002281601007387 */ /* 0x0001e80000100a00 */
[----:B0-----:R-:W3:Y:S04]  /*49960*/  LDL.LU.64 R22, [R1+0x4390] ;  /* 0x0043900001167983 */ /* 0x001ee80000300a00 */
[----:B------:R-:W2:Y:S01]  /*49970*/  LDL.LU.64 R20, [R1+0x4388] ;  /* 0x0043880001147983 */ /* 0x000ea20000300a00 */
[----:B------:R-:W-:-:S02]  /*49980*/  IMAD R18, R18, 0x100, R28 ;  /* 0x0000010012127824 */ /* 0x000fc400078e021c */
[----:B------:R-:W-:Y:S02]  /*49990*/  IMAD R19, R19, 0x100, R29 ;  /* 0x0000010013137824 */ /* 0x000fe400078e021d */
[----:B------:R-:W4:Y:S04]  /*499a0*/  LDL.LU.64 R28, [R1+0x8] ;  /* 0x00000800011c7983 */ /* 0x000f280000300a00 */
[----:B------:R0:W-:Y:S04]  /*499b0*/  STL.64 [R1+0x42e8], R14 ;  /* 0x0042e80e01007387 */ /* 0x0001e80000100a00 */
[----:B0-----:R-:W3:Y:S04]  /*499c0*/  LDL R14, [R1] ;  /* 0x00000000010e7983 */ /* 0x001ee80000100800 */
[----:B------:R-:W3:Y:S04]  /*499d0*/  LDL R15, [R1+0x4] ;  /* 0x00000400010f7983 */ /* 0x000ee80000100800 */
[----:B------:R0:W-:Y:S01]  /*499e0*/  STL.64 [R1+0x42e0], R12 ;  /* 0x0042e00c01007387 */ /* 0x0001e20000100a00 */
[----:B--2---:R-:W-:Y:S03]  /*499f0*/  HMMA.16816.F32 R24, R4, R20, R24 ;  /* 0x000000140418723c */ /* 0x004fe60000001818 */
[----:B---3--:R1:W-:Y:S04]  /*49a00*/  STL.64 [R1+0x4340], R14 ;  /* 0x0043400e01007387 */ /* 0x0083e80000100a00 */
[----:B0-----:R-:W2:Y:S04]  /*49a10*/  LDL.LU.64 R12, [R1+0x450] ;  /* 0x00045000010c7983 */ /* 0x001ea80000300a00 */
[----:B-1----:R-:W2:-:S12]  /*49a20*/  LDL.LU.64 R14, [R1+0x458] ;  /* 0x00045800010e7983 */ /* 0x002e980000300a00 */
[----:B------:R-:W-:Y:S04]  /*49a30*/  STL.64 [R1+0x210], R24 ;  /* 0x0002101801007387 */ /* 0x000fe80000100a00 */
[----:B------:R0:W-:Y:S04]  /*49a40*/  STL.64 [R1+0x218], R26 ;  /* 0x0002181a01007387 */ /* 0x0001e80000100a00 */
[----:B0-----:R-:W2:Y:S04]  /*49a50*/  LDL.LU.64 R26, [R1+0x4380] ;  /* 0x00438000011a7983 */ /* 0x001ea80000300a00 */
[----:B------:R-:W3:Y:S04]  /*49a60*/  LDL.LU.64 R24, [R1+0x4378] ;  /* 0x0043780001187983 */ /* 0x000ee80000300a00 */
[----:B------:R-:W-:Y:S04]  /*49a70*/  STL.64 [R1+0x4310], R22 ;  /* 0x0043101601007387 */ /* 0x000fe80000100a00 */
[----:B------:R0:W-:Y:S04]  /*49a80*/  STL.64 [R1+0x4308], R20 ;  /* 0x0043081401007387 */ /* 0x0001e80000100a00 */
[----:B0-----:R-:W3:Y:S04]  /*49a90*/  LDL.LU.64 R20, [R1+0x490] ;  /* 0x0004900001147983 */ /* 0x001ee80000300a00 */
[----:B------:R-:W3:Y:S01]  /*49aa0*/  LDL.LU.64 R22, [R1+0x498] ;  /* 0x0004980001167983 */ /* 0x000ee20000300a00 */
[----:B------:R-:W-:Y:S01]  /*49ab0*/  IMAD R16, R16, 0x100, R10 ;  /* 0x0000010010107824 */ /* 0x000fe200078e020a */
[----:B------:R-:W-:-:S02]  /*49ac0*/  F2FP.F16.E5M2.UNPACK_B R17, R17 ;  /* 0x00000011ff11723e */ /* 0x000fc400020004ff */
[----:B------:R-:W-:Y:S02]  /*49ad0*/  F2FP.F16.E5M2.UNPACK_B R18, R18 ;  /* 0x00000012ff12723e */ /* 0x000fe400020004ff */
[----:B------:R-:W-:Y:S02]  /*49ae0*/  F2FP.F16.E5M2.UNPACK_B R19, R19 ;  /* 0x00000013ff13723e */ /* 0x000fe400020004ff */
[----:B------:R-:W-:Y:S01]  /*49af0*/  F2FP.F16.E5M2.UNPACK_B R16, R16 ;  /* 0x00000010ff10723e */ /* 0x000fe200020004ff */
[----:B---3--:R-:W-:-:S15]  /*49b00*/  HMMA.16816.F32 R4, R4, R24, R20 ;  /* 0x000000180404723c */ /* 0x008fde0000001814 */
[----:B------:R-:W-:-:S08]  /*49b10*/  NOP ;  /* 0x0000000000007918 */ /* 0x000fd00000000000 */
[----:B------:R-:W-:Y:S04]  /*49b20*/  STL.64 [R1+0x120], R4 ;  /* 0x0001200401007387 */ /* 0x000fe80000100a00 */
[----:B------:R2:W-:Y:S01]  /*49b30*/  STL [R1+0x128], R6 ;  /* 0x0001280601007387 */ /* 0x0005e20000100800 */
[----:B------:R-:W-:Y:S02]  /*49b40*/  IMAD.MOV.U32 R0, RZ, RZ, R7 ;  /* 0x000000ffff007224 */ /* 0x000fe400078e0007 */
[----:B--2---:R-:W-:Y:S03]  /*49b50*/  HMMA.16816.F32 R4, R16, R26, R12 ;  /* 0x0000001a1004723c */ /* 0x004fe6000000180c */
[----:B------:R-:W-:-:S15]  /*49b60*/  STL [R1+0x4140], R0 ;  /* 0x0041400001007387 */ /* 0x000fde0000100800 */
[----:B------:R-:W-:-:S05]  /*49b70*/  NOP ;  /* 0x0000000000007918 */ /* 0x000fca0000000000 */
[----:B------:R-:W-:Y:S04]  /*49b80*/  STL.64 [R1+0x110], R4 ;  /* 0x0001100401007387 */ /* 0x000fe80000100a00 */
[----:B------:R-:W-:Y:S04]  /*49b90*/  STL.64 [R1+0x118], R6 ;  /* 0x0001180601007387 */ /* 0x000fe80000100a00 */
[----:B------:R-:W2:Y:S04]  /*49ba0*/  LDL.LU.64 R12, [R1+0x270] ;  /* 0x00027000010c7983 */ /* 0x000ea80000300a00 */
[----:B------:R-:W3:Y:S04]  /*49bb0*/  LDL.LU.64 R14, [R1+0x278] ;  /* 0x00027800010e7983 */ /* 0x000ee80000300a00 */
[----:B---3--:R-:W-:Y:S04]  /*49bc0*/  STL.64 [R1+0x4350], R14 ;  /* 0x0043500e01007387 */ /* 0x008fe80000100a00 */
[----:B--2---:R0:W-:Y:S04]  /*49bd0*/  STL.64 [R1+0x4348], R12 ;  /* 0x0043480c01007387 */ /* 0x0041e80000100a00 */
[----:B0-----:R-:W2:Y:S04]  /*49be0*/  LDL.LU.64 R12, [R1+0x330] ;  /* 0x00033000010c7983 */ /* 0x001ea80000300a00 */
[----:B------:R-:W3:Y:S04]  /*49bf0*/  LDL.LU.64 R14, [R1+0x338] ;  /* 0x00033800010e7983 */ /* 0x000ee80000300a00 */
[----:B---3--:R0:W-:Y:S04]  /*49c00*/  STL.64 [R1+0x4360], R14 ;  /* 0x0043600e01007387 */ /* 0x0081e80000100a00 */
[----:B0-----:R-:W3:Y:S04]  /*49c10*/  LDL R14, [R1+0x18] ;  /* 0x00001800010e7983 */ /* 0x001ee80000100800 */
[----:B------:R-:W3:Y:S04]  /*49c20*/  LDL R15, [R1+0x1c] ;  /* 0x00001c00010f7983 */ /* 0x000ee80000100800 */
[----:B--2---:R-:W-:Y:S04]  /*49c30*/  STL.64 [R1+0x4358], R12 ;  /* 0x0043580c01007387 */ /* 0x004fe80000100a00 */
[----:B------:R-:W2:Y:S04]  /*49c40*/  LDL.LU.64 R4, [R1+0x280] ;  /* 0x0002800001047983 */ /* 0x000ea80000300a00 */
[----:B------:R-:W4:Y:S01]  /*49c50*/  LDL.LU.64 R6, [R1+0x288] ;  /* 0x0002880001067983 */ /* 0x000f220000300a00 */
[----:B------:R-:W-:-:S02]  /*49c60*/  IMAD.MOV.U32 R10, RZ, RZ, R26 ;  /* 0x000000ffff0a7224 */ /* 0x000fc400078e001a */
[----:B------:R-:W-:Y:S01]  /*49c70*/  IMAD.MOV.U32 R11, RZ, RZ, R27 ;  /* 0x000000ffff0b7224 */ /* 0x000fe200078e001b */
[----:B----4-:R-:W-:Y:S04]  /*49c80*/  STL.64 [R1+0x4370], R6 ;  /* 0x0043700601007387 */ /* 0x010fe80000100a00 */
[----:B--2---:R0:W-:Y:S04]  /*49c90*/  STL.64 [R1+0x4368], R4 ;  /* 0x0043680401007387 */ /* 0x0041e80000100a00 */
[----:B0-----:R-:W3:Y:S04]  /*49ca0*/  LDL.LU.64 R4, [R1+0x340] ;  /* 0x0003400001047983 */ /* 0x001ee80000300a00 */
[----:B------:R-:W3:Y:S04]  /*49cb0*/  LDL.LU.64 R6, [R1+0x348] ;  /* 0x0003480001067983 */ /* 0x000ee80000300a00 */
[----:B------:R-:W2:Y:S04]  /*49cc0*/  LDL.LU.64 R24, [R1+0x290] ;  /* 0x0002900001187983 */ /* 0x000ea80000300a00 */
[----:B------:R-:W2:Y:S04]  /*49cd0*/  LDL.LU.64 R26, [R1+0x298] ;  /* 0x00029800011a7983 */ /* 0x000ea80000300a00 */
[----:B------:R-:W4:Y:S04]  /*49ce0*/  LDL.LU.64 R20, [R1+0x2c0] ;  /* 0x0002c00001147983 */ /* 0x000f280000300a00 */
[----:B------:R-:W2:Y:S01]  /*49cf0*/  LDL.LU.64 R22, [R1+0x2c8] ;  /* 0x0002c80001167983 */ /* 0x000ea20000300a00 */
[C---:B---3--:R-:W-:Y:S03]  /*49d00*/  HMMA.16816.F32 R12, R16.reuse, R14, R4 ;  /* 0x0000000e100c723c */ /* 0x048fe60000001804 */
[----:B--2---:R-:W-:Y:S04]  /*49d10*/  STL.64 [R1+0x4320], R22 ;  /* 0x0043201601007387 */ /* 0x004fe80000100a00 */
[----:B----4-:R0:W-:Y:S04]  /*49d20*/  STL.64 [R1+0x4318], R20 ;  /* 0x0043181401007387 */ /* 0x0101e80000100a00 */
[----:B0-----:R-:W2:Y:S04]  /*49d30*/  LDL.LU.64 R20, [R1+0x2b0] ;  /* 0x0002b00001147983 */ /* 0x001ea80000300a00 */
[----:B------:R-:W2:Y:S04]  /*49d40*/  LDL.LU.64 R22, [R1+0x2b8] ;  /* 0x0002b80001167983 */ /* 0x000ea80000300a00 */
[----:B------:R0:W-:Y:S04]  /*49d50*/  STL.64 [R1+0x4300], R10 ;  /* 0x0043000a01007387 */ /* 0x0001e80000100a00 */
[----:B0-----:R-:W3:Y:S04]  /*49d60*/  LDL R10, [R1+0x10] ;  /* 0x00001000010a7983 */ /* 0x001ee80000100800 */
[----:B------:R-:W3:Y:S04]  /*49d70*/  LDL R11, [R1+0x14] ;  /* 0x00001400010b7983 */ /* 0x000ee80000100800 */
[----:B------:R-:W-:Y:S04]  /*49d80*/  STL.64 [R1+0x42f8], R8 ;  /* 0x0042f80801007387 */ /* 0x000fe80000100a00 */
[----:B------:R-:W4:Y:S04]  /*49d90*/  LDL.LU.64 R6, [R1+0x4370] ;  /* 0x0043700001067983 */ /* 0x000f280000300a00 */
[----:B------:R-:W4:Y:S04]  /*49da0*/  LDL.LU.64 R4, [R1+0x4368] ;  /* 0x0043680001047983 */ /* 0x000f280000300a00 */
[----:B------:R-:W-:Y:S04]  /*49db0*/  STL.64 [R1+0x250], R12 ;  /* 0x0002500c01007387 */ /* 0x000fe80000100a00 */
[----:B------:R0:W-:Y:S04]  /*49dc0*/  STL.64 [R1+0x258], R14 ;  /* 0x0002580e01007387 */ /* 0x0001e80000100a00 */
[----:B0-----:R-:W3:Y:S04]  /*49dd0*/  LDL.LU.64 R14, [R1+0x4360] ;  /* 0x00436000010e7983 */ /* 0x001ee80000300a00 */
[----:B------:R-:W3:Y:S02]  /*49de0*/  LDL.LU.64 R12, [R1+0x4358] ;  /* 0x00435800010c7983 */ /* 0x000ee40000300a00 */
[----:B---3--:R-:W-:Y:S02]  /*49df0*/  HMMA.16816.F32 R8, R16, R10, R12 ;  /* 0x0000000a1008723c */ /* 0x008fe4000000180c */
[----:B------:R-:W3:Y:S04]  /*49e00*/  LDL.LU.64 R14, [R1+0x4350] ;  /* 0x00435000010e7983 */ /* 0x000ee80000300a00 */
[----:B------:R-:W3:-:S15]  /*49e10*/  LDL.LU.64 R12, [R1+0x4348] ;  /* 0x00434800010c7983 */ /* 0x000ede0000300a00 */
[----:B------:R-:W-:-:S02]  /*49e20*/  NOP ;  /* 0x0000000000007918 */ /* 0x000fc40000000000 */
[----:B------:R0:W-:Y:S04]  /*49e30*/  STL.64 [R1+0x260], R8 ;  /* 0x0002600801007387 */ /* 0x0001e80000100a00 */
[----:B------:R1:W-:Y:S04]  /*49e40*/  STL.64 [R1+0x268], R10 ;  /* 0x0002680a01007387 */ /* 0x0003e80000100a00 */
[----:B0-----:R-:W2:Y:S04]  /*49e50*/  LDL.LU.64 R8, [R1+0x2e0] ;  /* 0x0002e00001087983 */ /* 0x001ea80000300a00 */
[----:B-1----:R-:W2:Y:S01]  /*49e60*/  LDL.LU.64 R10, [R1+0x2e8] ;  /* 0x0002e800010a7983 */ /* 0x002ea20000300a00 */
[----:B---3--:R-:W-:-:S15]  /*49e70*/  HMMA.16816.F32 R12, R16, R28, R12 ;  /* 0x0000001c100c723c */ /* 0x008fde000000180c */
[----:B------:R-:W-:-:S08]  /*49e80*/  NOP ;  /* 0x0000000000007918 */ /* 0x000fd00000000000 */
[----:B------:R-:W-:Y:S04]  /*49e90*/  STL.64 [R1+0x270], R12 ;  /* 0x0002700c01007387 */ /* 0x000fe80000100a00 */
[----:B------:R0:W-:Y:S04]  /*49ea0*/  STL.64 [R1+0x278], R14 ;  /* 0x0002780e01007387 */ /* 0x0001e80000100a00 */
[----:B0-----:R-:W4:Y:S01]  /*49eb0*/  LDL.LU.64 R14, [R1+0x4340] ;  /* 0x00434000010e7983 */ /* 0x001f220000300a00 */
[----:B------:R-:W-:Y:S02]  /*49ec0*/  IMAD.MOV.U32 R13, RZ, RZ, R28 ;  /* 0x000000ffff0d7224 */ /* 0x000fe400078e001c */
[----:B------:R-:W-:-:S02]  /*49ed0*/  IMAD.MOV.U32 R12, RZ, RZ, R29 ;  /* 0x000000ffff0c7224 */ /* 0x000fc400078e001d */
[----:B------:R-:W3:Y:S01]  /*49ee0*/  LDL.LU.64 R28, [R1+0x4338] ;  /* 0x00433800011c7983 */ /* 0x000ee20000300a00 */
[C---:B----4-:R-:W-:Y:S06]  /*49ef0*/  HMMA.16816.F32 R4, R16.reuse, R14, R4 ;  /* 0x0000000e1004723c */ /* 0x050fec0000001804 */
[----:B---3--:R-:W-:-:S15]  /*49f00*/  HMMA.16816.F32 R24, R16, R28, R24 ;  /* 0x0000001c1018723c */ /* 0x008fde0000001818 */
[----:B------:R-:W-:-:S02]  /*49f10*/  NOP ;  /* 0x0000000000007918 */ /* 0x000fc40000000000 */
[----:B------:R-:W-:Y:S04]  /*49f20*/  STL.64 [R1+0x280], R4 ;  /* 0x0002800401007387 */ /* 0x000fe80000100a00 */
[----:B------:R0:W-:Y:S04]  /*49f30*/  STL.64 [R1+0x288], R6 ;  /* 0x0002880601007387 */ /* 0x0001e80000100a00 */
[----:B0-----:R-:W3:Y:S04]  /*49f40*/  LDL.LU R6, [R1+0xa70] ;  /* 0x000a700001067983 */ /* 0x001ee80000300800 */
[----:B------:R-:W4:Y:S04]  /*49f50*/  LDL.LU R7, [R1+0xa7c] ;  /* 0x000a7c0001077983 */ /* 0x000f280000300800 */
[----:B------:R-:W-:Y:S04]  /*49f60*/  STL.64 [R1+0x290], R24 ;  /* 0x0002901801007387 */ /* 0x000fe80000100a00 */
[----:B------:R0:W-:Y:S04]  /*49f70*/  STL.64 [R1+0x298], R26 ;  /* 0x0002981a01007387 */ /* 0x0001e80000100a00 */
[----:B0-----:R-:W2:Y:S04]  /*49f80*/  LDL.LU.64 R26, [R1+0x4330] ;  /* 0x00433000011a7983 */ /* 0x001ea80000300a00 */
[----:B------:R-:W3:Y:S01]  /*49f90*/  LDL.LU.64 R24, [R1+0x4328] ;  /* 0x0043280001187983 */ /* 0x000ee20000300a00 */
[----:B--2---:R-:W-:-:S15]  /*49fa0*/  HMMA.16816.F32 R20, R16, R26, R20 ;  /* 0x0000001a1014723c */ /* 0x004fde0000001814 */
[----:B------:R-:W-:-:S08]  /*49fb0*/  NOP ;  /* 0x0000000000007918 */ /* 0x000fd00000000000 */
        /* <DEDUP_REMOVED lines=8> */
[----:B0-----:R-:W2:Y:S04]  /*4a040*/  LDL.LU.64 R22, [R1+0x4310] ;  /* 0x0043100001167983 */ /* 0x001ea80000300a00 */
[----:B------:R-:W3:Y:S04]  /*4a050*/  LDL.LU.64 R20, [R1+0x4308] ;  /* 0x0043080001147983 */ /* 0x000ee80000300a00 */
[----:B------:R-:W4:Y:S04]  /*4a060*/  LDL.LU R0, [R1+0xa40] ;  /* 0x000a400001007983 */ /* 0x000f280000300800 */
[----:B------:R-:W4:Y:S04]  /*4a070*/  LDL.LU R4, [R1+0xa3c] ;  /* 0x000a3c0001047983 */ /* 0x000f280000300800 */
[----:B------:R-:W4:Y:S04]  /*4a080*/  LDL.LU R5, [R1+0xa4c] ;  /* 0x000a4c0001057983 */ /* 0x000f280000300800 */
[----:B------:R-:W-:Y:S04]  /*4a090*/  STL.64 [R1+0x4278], R26 ;  /* 0x0042781a01007387 */ /* 0x000fe80000100a00 */
[----:B------:R0:W-:Y:S04]  /*4a0a0*/  STL.64 [R1+0x4270], R24 ;  /* 0x0042701801007387 */ /* 0x0001e80000100a00 */
[----:B0-----:R-:W4:Y:S04]  /*4a0b0*/  LDL.LU.64 R24, [R1+0x300] ;  /* 0x0003000001187983 */ /* 0x001f280000300a00 */
[----:B------:R-:W4:Y:S01]  /*4a0c0*/  LDL.LU.64 R26, [R1+0x308] ;  /* 0x00030800011a7983 */ /* 0x000f220000300a00 */
[----:B--2---:R-:W-:-:S15]  /*4a0d0*/  HMMA.16816.F32 R8, R16, R22, R8 ;  /* 0x000000161008723c */ /* 0x004fde0000001808 */
[----:B------:R-:W-:-:S08]  /*4a0e0*/  NOP ;  /* 0x0000000000007918 */ /* 0x000fd00000000000 */
[----:B------:R-:W-:Y:S04]  /*4a0f0*/  STL.64 [R1+0x2e0], R8 ;  /* 0x0002e00801007387 */ /* 0x000fe80000100a00 */
[----:B------:R0:W-:Y:S04]  /*4a100*/  STL.64 [R1+0x2e8], R10 ;  /* 0x0002e80a01007387 */ /* 0x0001e80000100a00 */
[----:B0-----:R-:W2:Y:S04]  /*4a110*/  LDL.LU.64 R10, [R1+0x4300] ;  /* 0x00430000010a7983 */ /* 0x001ea80000300a00 */
[----:B------:R-:W2:Y:S04]  /*4a120*/  LDL.LU.64 R8, [R1+0x42f8] ;  /* 0x0042f80001087983 */ /* 0x000ea80000300a00 */
[----:B------:R-:W-:Y:S04]  /*4a130*/  STL.64 [R1+0x42d8], R22 ;  /* 0x0042d81601007387 */ /* 0x000fe80000100a00 */
[----:B---3--:R0:W-:Y:S04]  /*4a140*/  STL.64 [R1+0x42d0], R20 ;  /* 0x0042d01401007387 */ /* 0x0081e80000100a00 */
[----:B0-----:R-:W2:Y:S04]  /*4a150*/  LDL.LU.64 R20, [R1+0x310] ;  /* 0x0003100001147983 */ /* 0x001ea80000300a00 */
[----:B------:R-:W2:Y:S01]  /*4a160*/  LDL.LU.64 R22, [R1+0x318] ;  /* 0x0003180001167983 */ /* 0x000ea20000300a00 */
[----:B----4-:R-:W-:-:S15]  /*4a170*/  HMMA.16816.F32 R24, R16, R2, R24 ;  /* 0x000000021018723c */ /* 0x010fde0000001818 */
[----:B------:R-:W-:-:S08]  /*4a180*/  NOP ;  /* 0x0000000000007918 */ /* 0x000fd00000000000 */
[----:B------:R-:W-:Y:S04]  /*4a190*/  STL.64 [R1+0x300], R24 ;  /* 0x0003001801007387 */ /* 0x000fe80000100a00 */
[----:B------:R0:W-:Y:S02]  /*4a1a0*/  STL.64 [R1+0x308], R26 ;  /* 0x0003081a01007387 */ /* 0x0001e40000100a00 */
[----:B0-----:R-:W-:Y:S02]  /*4a1b0*/  IMAD.MOV.U32 R26, RZ, RZ, R13 ;  /* 0x000000ffff1a7224 */ /* 0x001fe400078e000d */
[----:B------:R-:W-:Y:S02]  /*4a1c0*/  IMAD.MOV.U32 R27, RZ, RZ, R12 ;  /* 0x000000ffff1b7224 */ /* 0x000fe400078e000c */
[----:B------:R-:W3:Y:S04]  /*4a1d0*/  LDL.LU.64 R12, [R1+0x320] ;  /* 0x00032000010c7983 */ /* 0x000ee80000300a00 */
[----:B------:R-:W3:Y:S04]  /*4a1e0*/  LDL.LU.64 R14, [R1+0x328] ;  /* 0x00032800010e7983 */ /* 0x000ee80000300a00 */
[----:B------:R-:W4:Y:S01]  /*4a1f0*/  LDL.LU R24, [R1+0x10] ;  /* 0x0000100001187983 */ /* 0x000f220000300800 */
[----:B--2---:R-:W-:-:S15]  /*4a200*/  HMMA.16816.F32 R20, R16, R8, R20 ;  /* 0x000000081014723c */ /* 0x004fde0000001814 */
[----:B------:R-:W-:-:S08]  /*4a210*/  NOP ;  /* 0x0000000000007918 */ /* 0x000fd00000000000 */
[----:B------:R0:W-:Y:S04]  /*4a220*/  STL.64 [R1+0x310], R20 ;  /* 0x0003101401007387 */ /* 0x0001e80000100a00 */
[----:B------:R1:W-:Y:S04]  /*4a230*/  STL.64 [R1+0x318], R22 ;  /* 0x0003181601007387 */ /* 0x0003e80000100a00 */
[----:B------:R-:W4:Y:S04]  /*4a240*/  LDL.LU R25, [R1+0x14] ;  /* 0x0000140001197983 */ /* 0x000f280000300800 */
[----:B0-----:R-:W2:Y:S04]  /*4a250*/  LDL.LU.64 R20, [R1+0x610] ;  /* 0x0006100001147983 */ /* 0x001ea80000300a00 */
[----:B-1----:R-:W2:Y:S04]  /*4a260*/  LDL.LU.64 R22, [R1+0x618] ;  /* 0x0006180001167983 */ /* 0x002ea80000300a00 */
[----:B------:R0:W-:Y:S02]  /*4a270*/  STL.64 [R1+0x4298], R26 ;  /* 0x0042981a01007387 */ /* 0x0001e40000100a00 */
[----:B0-----:R-:W-:-:S02]  /*4a280*/  IMAD.MOV.U32 R26, RZ, RZ, R10 ;  /* 0x000000ffff1a7224 */ /* 0x001fc400078e000a */
[----:B------:R-:W-:Y:S01]  /*4a290*/  IMAD.MOV.U32 R27, RZ, RZ, R11 ;  /* 0x000000ffff1b7224 */ /* 0x000fe200078e000b */
[----:B------:R-:W3:Y:S04]  /*4a2a0*/  LDL.LU R10, [R1+0x42f4] ;  /* 0x0042f400010a7983 */ /* 0x000ee80000300800 */
[----:B------:R-:W3:Y:S04]  /*4a2b0*/  LDL.LU R11, [R1+0x42f0] ;  /* 0x0042f000010b7983 */ /* 0x000ee80000300800 */
[----:B----4-:R0:W-:Y:S04]  /*4a2c0*/  STL.64 [R1+0x4290], R24 ;  /* 0x0042901801007387 */ /* 0x0101e80000100a00 */
[----:B0-----:R-:W4:Y:S04]  /*4a2d0*/  LDL R24, [R1+0x28] ;  /* 0x0000280001187983 */ /* 0x001f280000100800 */
[----:B------:R-:W4:Y:S01]  /*4a2e0*/  LDL R25, [R1+0x2c] ;  /* 0x00002c0001197983 */ /* 0x000f220000100800 */
[----:B---3--:R-:W-:Y:S03]  /*4a2f0*/  HMMA.16816.F32 R12, R16, R10, R12 ;  /* 0x0000000a100c723c */ /* 0x008fe6000000180c */
[----:B------:R0:W-:Y:S04]  /*4a300*/  STL.64 [R1+0x42c8], R26 ;  /* 0x0042c81a01007387 */ /* 0x0001e80000100a00 */
[----:B0-----:R-:W3:Y:S04]  /*4a310*/  LDL.LU R26, [R1+0xa74] ;  /* 0x000a7400011a7983 */ /* 0x001ee80000300800 */
[----:B------:R-:W2:Y:S04]  /*4a320*/  LDL.LU R27, [R1+0xa84] ;  /* 0x000a8400011b7983 */ /* 0x000ea80000300800 */
[----:B----4-:R0:W-:Y:S04]  /*4a330*/  STL.64 [R1+0x42c0], R24 ;  /* 0x0042c01801007387 */ /* 0x0101e80000100a00 */
[----:B0-----:R-:W4:Y:S04]  /*4a340*/  LDL.LU R25, [R1+0xa50] ;  /* 0x000a500001197983 */ /* 0x001f280000300800 */
[----:B------:R-:W-:Y:S04]  /*4a350*/  STL.64 [R1+0x320], R12 ;  /* 0x0003200c01007387 */ /* 0x000fe80000100a00 */
[----:B------:R0:W-:Y:S04]  /*4a360*/  STL.64 [R1+0x328], R14 ;  /* 0x0003280e01007387 */ /* 0x0001e80000100a00 */
[----:B0-----:R-:W4:Y:S04]  /*4a370*/  LDL.LU.64 R14, [R1+0x42e8] ;  /* 0x0042e800010e7983 */ /* 0x001f280000300a00 */
[----:B------:R-:W4:Y:S04]  /*4a380*/  LDL.LU.64 R12, [R1+0x42e0] ;  /* 0x0042e000010c7983 */ /* 0x000f280000300a00 */
[----:B------:R-:W-:Y:S04]  /*4a390*/  STL.64 [R1+0x4238], R10 ;  /* 0x0042380a01007387 */ /* 0x000fe80000100a00 */
[----:B------:R0:W-:Y:S04]  /*4a3a0*/  STL.64 [R1+0x4230], R8 ;  /* 0x0042300801007387 */ /* 0x0001e80000100a00 */
[----:B0-----:R-:W4:Y:S04]  /*4a3b0*/  LDL.LU.64 R8, [R1+0x600] ;  /* 0x0006000001087983 */ /* 0x001f280000300a00 */
[----:B------:R-:W4:Y:S01]  /*4a3c0*/  LDL.LU.64 R10, [R1+0x608] ;  /* 0x00060800010a7983 */ /* 0x000f220000300a00 */
[----:B------:R-:W-:-:S03]  /*4a3d0*/  IMAD R4, R4, 0x100, R0 ;  /* 0x0000010004047824 */ /* 0x000fc600078e0200 */
[----:B------:R-:W4:Y:S01]  /*4a3e0*/  LDL.LU R0, [R1+0xbdc] ;  /* 0x000bdc0001007983 */ /* 0x000f220000300800 */
[----:B---3--:R-:W-:Y:S02]  /*4a3f0*/  IMAD R6, R6, 0x100, R26 ;  /* 0x0000010006067824 */ /* 0x008fe400078e021a */
[----:B--2---:R-:W-:Y:S01]  /*4a400*/  IMAD R7, R7, 0x100, R27 ;  /* 0x0000010007077824 */ /* 0x004fe200078e021b */
[C---:B----4-:R-:W-:Y:S06]  /*4a410*/  HMMA.16816.F32 R20, R16.reuse, R12, R20 ;  /* 0x0000000c1014723c */ /* 0x050fec0000001814 */
[----:B------:R-:W-:Y:S01]  /*4a420*/  HMMA.16816.F32 R8, R16, R14, R8 ;  /* 0x0000000e1008723c */ /* 0x000fe20000001808 */
[----:B------:R-:W-:-:S15]  /*4a430*/  IMAD R5, R5, 0x100, R25 ;  /* 0x0000010005057824 */ /* 0x000fde00078e0219 */
[----:B------:R-:W-:-:S01]  /*4a440*/  NOP ;  /* 0x0000000000007918 */ /* 0x000fc20000000000 */
[----:B------:R-:W-:Y:S04]  /*4a450*/  STL.64 [R1+0x330], R20 ;  /* 0x0003301401007387 */ /* 0x000fe80000100a00 */
[----:B------:R0:W-:Y:S04]  /*4a460*/  STL.64 [R1+0x338], R22 ;  /* 0x0003381601007387 */ /* 0x0001e80000100a00 */
[----:B0-----:R-:W2:Y:S04]  /*4a470*/  LDL.LU.64 R22, [R1+0x42d8] ;  /* 0x0042d80001167983 */ /* 0x001ea80000300a00 */
[----:B------:R-:W3:Y:S04]  /*4a480*/  LDL.LU.64 R20, [R1+0x42d0] ;  /* 0x0042d00001147983 */ /* 0x000ee80000300a00 */
[----:B------:R-:W3:Y:S04]  /*4a490*/  LDL.LU.64 R24, [R1+0x5d0] ;  /* 0x0005d00001187983 */ /* 0x000ee80000300a00 */
[----:B------:R-:W3:Y:S04]  /*4a4a0*/  LDL.LU.64 R26, [R1+0x5d8] ;  /* 0x0005d800011a7983 */ /* 0x000ee80000300a00 */
[----:B------:R0:W-:Y:S04]  /*4a4b0*/  STL.64 [R1+0x340], R8 ;  /* 0x0003400801007387 */ /* 0x0001e80000100a00 */
[----:B------:R1:W-:Y:S04]  /*4a4c0*/  STL.64 [R1+0x348], R10 ;  /* 0x0003480a01007387 */ /* 0x0003e80000100a00 */
[----:B0-----:R-:W4:Y:S04]  /*4a4d0*/  LDL.LU.64 R8, [R1+0x3f0] ;  /* 0x0003f00001087983 */ /* 0x001f280000300a00 */
[----:B-1----:R-:W2:Y:S04]  /*4a4e0*/  LDL.LU.64 R10, [R1+0x3f8] ;  /* 0x0003f800010a7983 */ /* 0x002ea80000300a00 */
[----:B--2---:R-:W-:Y:S04]  /*4a4f0*/  STL.64 [R1+0x42a8], R10 ;  /* 0x0042a80a01007387 */ /* 0x004fe80000100a00 */
[----:B----4-:R0:W-:Y:S04]  /*4a500*/  STL.64 [R1+0x42a0], R8 ;  /* 0x0042a00801007387 */ /* 0x0101e80000100a00 */
[----:B0-----:R-:W2:Y:S04]  /*4a510*/  LDL.LU.64 R8, [R1+0x470] ;  /* 0x0004700001087983 */ /* 0x001ea80000300a00 */
[----:B------:R-:W4:Y:S01]  /*4a520*/  LDL.LU.64 R10, [R1+0x478] ;  /* 0x00047800010a7983 */ /* 0x000f220000300a00 */
[C---:B---3--:R-:W-:Y:S03]  /*4a530*/  HMMA.16816.F32 R24, R16.reuse, R20, R24 ;  /* 0x000000141018723c */ /* 0x048fe60000001818 */
[----:B----4-:R-:W-:Y:S04]  /*4a540*/  STL.64 [R1+0x42b8], R10 ;  /* 0x0042b80a01007387 */ /* 0x010fe80000100a00 */
[----:B--2---:R0:W-:Y:S04]  /*4a550*/  STL.64 [R1+0x42b0], R8 ;  /* 0x0042b00801007387 */ /* 0x0041e80000100a00 */
[----:B0-----:R-:W2:Y:S04]  /*4a560*/  LDL.LU.64 R8, [R1+0x480] ;  /* 0x0004800001087983 */ /* 0x001ea80000300a00 */
[----:B------:R-:W2:Y:S04]  /*4a570*/  LDL.LU.64 R10, [R1+0x488] ;  /* 0x00048800010a7983 */ /* 0x000ea80000300a00 */
[----:B------:R-:W-:Y:S04]  /*4a580*/  STL.64 [R1+0x4218], R14 ;  /* 0x0042180e01007387 */ /* 0x000fe80000100a00 */
[----:B------:R0:W-:Y:S04]  /*4a590*/  STL.64 [R1+0x4210], R12 ;  /* 0x0042100c01007387 */ /* 0x0001e80000100a00 */
[----:B0-----:R-:W3:Y:S04]  /*4a5a0*/  LDL.LU.64 R12, [R1+0x410] ;  /* 0x00041000010c7983 */ /* 0x001ee80000300a00 */
[----:B------:R-:W3:Y:S04]  /*4a5b0*/  LDL.LU.64 R14, [R1+0x418] ;  /* 0x00041800010e7983 */ /* 0x000ee80000300a00 */
[----:B------:R-:W-:Y:S04]  /*4a5c0*/  STL.64 [R1+0x450], R24 ;  /* 0x0004501801007387 */ /* 0x000fe80000100a00 */
[----:B------:R0:W-:Y:S04]  /*4a5d0*/  STL.64 [R1+0x458], R26 ;  /* 0x0004581a01007387 */ /* 0x0001e80000100a00 */
[----:B0-----:R-:W4:Y:S04]  /*4a5e0*/  LDL.LU.64 R26, [R1+0x42c8] ;  /* 0x0042c800011a7983 */ /* 0x001f280000300a00 */
[----:B------:R-:W2:Y:S04]  /*4a5f0*/  LDL.LU.64 R24, [R1+0x42c0] ;  /* 0x0042c00001187983 */ /* 0x000ea80000300a00 */
[----:B------:R0:W-:Y:S04]  /*4a600*/  STL.64 [R1+0x4258], R22 ;  /* 0x0042581601007387 */ /* 0x0001e80000100a00 */
[----:B0-----:R-:W3:Y:S04]  /*4a610*/  LDL.LU R22, [R1+0x18] ;  /* 0x0000180001167983 */ /* 0x001ee80000300800 */
[----:B------:R-:W3:Y:S04]  /*4a620*/  LDL.LU R23, [R1+0x1c] ;  /* 0x00001c0001177983 */ /* 0x000ee80000300800 */
[----:B------:R-:W-:Y:S01]  /*4a630*/  STL.64 [R1+0x4250], R20 ;  /* 0x0042501401007387 */ /* 0x000fe20000100a00 */
[----:B--2---:R-:W-:Y:S03]  /*4a640*/  HMMA.16816.F32 R16, R16, R24, R8 ;  /* 0x000000181010723c */ /* 0x004fe60000001808 */
[----:B------:R-:W4:Y:S04]  /*4a650*/  LDL.LU.64 R10, [R1+0x42b8] ;  /* 0x0042b800010a7983 */ /* 0x000f280000300a00 */
[----:B------:R-:W4:-:S15]  /*4a660*/  LDL.LU.64 R8, [R1+0x42b0] ;  /* 0x0042b00001087983 */ /* 0x000f1e0000300a00 */
[----:B------:R-:W-:-:S01]  /*4a670*/  NOP ;  /* 0x0000000000007918 */ /* 0x000fc20000000000 */
[----:B------:R0:W-:Y:S04]  /*4a680*/  STL.64 [R1+0x440], R16 ;  /* 0x0004401001007387 */ /* 0x0001e80000100a00 */
[----:B------:R1:W-:Y:S04]  /*4a690*/  STL.64 [R1+0x448], R18 ;  /* 0x0004481201007387 */ /* 0x0003e80000100a00 */
[----:B0-----:R-:W3:Y:S04]  /*4a6a0*/  LDL.LU.64 R16, [R1+0x420] ;  /* 0x0004200001107983 */ /* 0x001ee80000300a00 */
[----:B-1----:R-:W3:Y:S01]  /*4a6b0*/  LDL.LU.64 R18, [R1+0x428] ;  /* 0x0004280001127983 */ /* 0x002ee20000300a00 */
[----:B------:R-:W-:-:S02]  /*4a6c0*/  F2FP.F16.E5M2.UNPACK_B R4, R4 ;  /* 0x00000004ff04723e */ /* 0x000fc400020004ff */
[----:B------:R-:W-:Y:S02]  /*4a6d0*/  F2FP.F16.E5M2.UNPACK_B R5, R5 ;  /* 0x00000005ff05723e */ /* 0x000fe400020004ff */
[----:B------:R-:W-:Y:S02]  /*4a6e0*/  F2FP.F16.E5M2.UNPACK_B R6, R6 ;  /* 0x00000006ff06723e */ /* 0x000fe400020004ff */
[----:B------:R-:W-:-:S07]  /*4a6f0*/  F2FP.F16.E5M2.UNPACK_B R7, R7 ;  /* 0x00000007ff07723e */ /* 0x000fce00020004ff */
[----:B----4-:R-:W-:Y:S01]  /*4a700*/  HMMA.16816.F32 R24, R4, R26, R8 ;  /* 0x0000001a0418723c */ /* 0x010fe20000001808 */
[----:B------:R-:W2:Y:S04]  /*4a710*/  LDL.LU.64 R10, [R1+0x42a8] ;  /* 0x0042a800010a7983 */ /* 0x000ea80000300a00 */
[----:B------:R-:W2:-:S15]  /*4a720*/  LDL.LU.64 R8, [R1+0x42a0] ;  /* 0x0042a00001087983 */ /* 0x000e9e0000300a00 */
[----:B------:R-:W-:-:S03]  /*4a730*/  NOP ;  /* 0x0000000000007918 */ /* 0x000fc60000000000 */
[----:B------:R-:W-:Y:S04]  /*4a740*/  STL.64 [R1+0x430], R24 ;  /* 0x0004301801007387 */ /* 0x000fe80000100a00 */
[----:B------:R0:W-:Y:S04]  /*4a750*/  STL.64 [R1+0x438], R26 ;  /* 0x0004381a01007387 */ /* 0x0001e80000100a00 */
[----:B0-----:R-:W2:Y:S04]  /*4a760*/  LDL.LU.64 R26, [R1+0x4298] ;  /* 0x00429800011a7983 */ /* 0x001ea80000300a00 */
[----:B------:R-:W4:Y:S01]  /*4a770*/  LDL.LU.64 R24, [R1+0x4290] ;  /* 0x0042900001187983 */ /* 0x000f220000300a00 */
[----:B---3--:R-:W-:Y:S03]  /*4a780*/  HMMA.16816.F32 R20, R4, R22, R16 ;  /* 0x000000160414723c */ /* 0x008fe60000001810 */
[----:B------:R-:W3:Y:S04]  /*4a790*/  LDL.LU.64 R16, [R1+0x460] ;  /* 0x0004600001107983 */ /* 0x000ee80000300a00 */
[----:B------:R-:W2:-:S15]  /*4a7a0*/  LDL.LU.64 R18, [R1+0x468] ;  /* 0x0004680001127983 */ /* 0x000e9e0000300a00 */
[----:B------:R-:W-:-:S01]  /*4a7b0*/  NOP ;  /* 0x0000000000007918 */ /* 0x000fc20000000000 */
[----:B------:R-:W-:Y:S04]  /*4a7c0*/  STL.64 [R1+0x420], R20 ;  /* 0x0004201401007387 */ /* 0x000fe80000100a00 */
[----:B------:R-:W-:Y:S01]  /*4a7d0*/  STL.64 [R1+0x428], R22 ;  /* 0x0004281601007387 */ /* 0x000fe20000100a00 */
[C---:B----4-:R-:W-:Y:S03]  /*4a7e0*/  HMMA.16816.F32 R12, R4.reuse, R24, R12 ;  /* 0x00000018040c723c */ /* 0x050fe6000000180c */
[----:B--2---:R0:W-:Y:S03]  /*4a7f0*/  STL.64 [R1+0x4208], R18 ;  /* 0x0042081201007387 */ /* 0x0041e60000100a00 */
[C---:B------:R-:W-:Y:S01]  /*4a800*/  HMMA.16816.F32 R8, R4.reuse, R26, R8 ;  /* 0x0000001a0408723c */ /* 0x040fe20000001808 */
[----:B0-----:R-:W2:Y:S04]  /*4a810*/  LDL.LU R18, [R1] ;  /* 0x0000000001127983 */ /* 0x001ea80000300800 */
[----:B------:R-:W2:Y:S04]  /*4a820*/  LDL.LU R19, [R1+0x4] ;  /* 0x0000040001137983 */ /* 0x000ea80000300800 */
[----:B---3--:R-:W-:Y:S04]  /*4a830*/  STL.64 [R1+0x4200], R16 ;  /* 0x0042001001007387 */ /* 0x008fe80000100a00 */
[----:B------:R-:W3:Y:S04]  /*4a840*/  LDL.LU.64 R24, [R1+0x3b0] ;  /* 0x0003b00001187983 */ /* 0x000ee80000300a00 */
[----:B------:R-:W-:Y:S04]  /*4a850*/  STL.64 [R1+0x410], R12 ;  /* 0x0004100c01007387 */ /* 0x000fe80000100a00 */
[----:B------:R-:W-:Y:S04]  /*4a860*/  STL.64 [R1+0x418], R14 ;  /* 0x0004180e01007387 */ /* 0x000fe80000100a00 */
[----:B------:R-:W4:Y:S04]  /*4a870*/  LDL.LU.64 R26, [R1+0x3b8] ;  /* 0x0003b800011a7983 */ /* 0x000f280000300a00 */
[----:B------:R-:W-:Y:S04]  /*4a880*/  STL.64 [R1+0x400], R8 ;  /* 0x0004000801007387 */ /* 0x000fe80000100a00 */
[----:B------:R-:W-:Y:S04]  /*4a890*/  STL.64 [R1+0x408], R10 ;  /* 0x0004080a01007387 */ /* 0x000fe80000100a00 */
[----:B----4-:R-:W-:Y:S04]  /*4a8a0*/  STL.64 [R1+0x4288], R26 ;  /* 0x0042881a01007387 */ /* 0x010fe80000100a00 */
[----:B---3--:R0:W-:Y:S04]  /*4a8b0*/  STL.64 [R1+0x4280], R24 ;  /* 0x0042801801007387 */ /* 0x0081e80000100a00 */
[----:B0-----:R-:W2:Y:S04]  /*4a8c0*/  LDL.LU.64 R24, [R1+0x3c0] ;  /* 0x0003c00001187983 */ /* 0x001ea80000300a00 */
[----:B------:R-:W2:Y:S04]  /*4a8d0*/  LDL.LU.64 R26, [R1+0x3c8] ;  /* 0x0003c800011a7983 */ /* 0x000ea80000300a00 */
[----:B------:R-:W3:Y:S04]  /*4a8e0*/  LDL.LU.64 R20, [R1+0x390] ;  /* 0x0003900001147983 */ /* 0x000ee80000300a00 */
[----:B------:R-:W4:Y:S04]  /*4a8f0*/  LDL.LU.64 R22, [R1+0x398] ;  /* 0x0003980001167983 */ /* 0x000f280000300a00 */
[----:B----4-:R-:W-:Y:S04]  /*4a900*/  STL.64 [R1+0x4268], R22 ;  /* 0x0042681601007387 */ /* 0x010fe80000100a00 */
[----:B---3--:R0:W-:Y:S04]  /*4a910*/  STL.64 [R1+0x4260], R20 ;  /* 0x0042601401007387 */ /* 0x0081e80000100a00 */
[----:B0-----:R-:W3:Y:S04]  /*4a920*/  LDL.LU.64 R20, [R1+0x3a0] ;  /* 0x0003a00001147983 */ /* 0x001ee80000300a00 */
[----:B------:R-:W3:Y:S04]  /*4a930*/  LDL.LU.64 R22, [R1+0x3a8] ;  /* 0x0003a80001167983 */ /* 0x000ee80000300a00 */
[----:B------:R-:W4:Y:S04]  /*4a940*/  LDL.LU.64 R8, [R1+0x370] ;  /* 0x0003700001087983 */ /* 0x000f280000300a00 */
[----:B------:R-:W2:Y:S04]  /*4a950*/  LDL.LU.64 R10, [R1+0x378] ;  /* 0x00037800010a7983 */ /* 0x000ea80000300a00 */
[----:B--2---:R-:W-:Y:S04]  /*4a960*/  STL.64 [R1+0x4248], R10 ;  /* 0x0042480a01007387 */ /* 0x004fe80000100a00 */
[----:B----4-:R0:W-:Y:S04]  /*4a970*/  STL.64 [R1+0x4240], R8 ;  /* 0x0042400801007387 */ /* 0x0101e80000100a00 */
[----:B0-----:R-:W2:Y:S04]  /*4a980*/  LDL.LU.64 R8, [R1+0x380] ;  /* 0x0003800001087983 */ /* 0x001ea80000300a00 */
[----:B------:R-:W2:Y:S04]  /*4a990*/  LDL.LU.64 R10, [R1+0x388] ;  /* 0x00038800010a7983 */ /* 0x000ea80000300a00 */
[----:B------:R-:W4:Y:S04]  /*4a9a0*/  LDL.LU.64 R12, [R1+0x350] ;  /* 0x00035000010c7983 */ /* 0x000f280000300a00 */
[----:B------:R-:W3:Y:S01]  /*4a9b0*/  LDL.LU.64 R14, [R1+0x358] ;  /* 0x00035800010e7983 */ /* 0x000ee20000300a00 */
[C---:B------:R-:W-:Y:S03]  /*4a9c0*/  HMMA.16816.F32 R16, R4.reuse, R18, R24 ;  /* 0x000000120410723c */ /* 0x040fe60000001818 */
[----:B---3--:R-:W-:Y:S04]  /*4a9d0*/  STL.64 [R1+0x4228], R14 ;  /* 0x0042280e01007387 */ /* 0x008fe80000100a00 */
[----:B----4-:R0:W-:Y:S04]  /*4a9e0*/  STL.64 [R1+0x4220], R12 ;  /* 0x0042200c01007387 */ /* 0x0101e80000100a00 */
[----:B0-----:R-:W3:Y:S04]  /*4a9f0*/  LDL.LU.64 R12, [R1+0x360] ;  /* 0x00036000010c7983 */ /* 0x001ee80000300a00 */
[----:B------:R-:W3:Y:S04]  /*4aa00*/  LDL.LU.64 R14, [R1+0x368] ;  /* 0x00036800010e7983 */ /* 0x000ee80000300a00 */
[----:B------:R-:W4:Y:S04]  /*4aa10*/  LDL.LU.64 R26, [R1+0x4288] ;  /* 0x00428800011a7983 */ /* 0x000f280000300a00 */
[----:B------:R-:W4:Y:S04]  /*4aa20*/  LDL.LU.64 R24, [R1+0x4280] ;  /* 0x0042800001187983 */ /* 0x000f280000300a00 */
[----:B------:R0:W-:Y:S04]  /*4aa30*/  STL.64 [R1+0x3f0], R16 ;  /* 0x0003f01001007387 */ /* 0x0001e80000100a00 */
[----:B------:R1:W-:Y:S04]  /*4aa40*/  STL.64 [R1+0x3f8], R18 ;  /* 0x0003f81201007387 */ /* 0x0003e80000100a00 */
[----:B0-----:R-:W3:Y:S04]  /*4aa50*/  LDL.LU.64 R16, [R1+0x2f0] ;  /* 0x0002f00001107983 */ /* 0x001ee80000300a00 */
[----:B-1----:R-:W3:Y:S01]  /*4aa60*/  LDL.LU.64 R18, [R1+0x2f8] ;  /* 0x0002f80001127983 */ /* 0x002ee20000300a00 */
[----:B----4-:R-:W-:-:S15]  /*4aa70*/  HMMA.16816.F32 R24, R4, R28, R24 ;  /* 0x0000001c0418723c */ /* 0x010fde0000001818 */
[----:B------:R-:W-:-:S08]  /*4aa80*/  NOP ;  /* 0x0000000000007918 */ /* 0x000fd00000000000 */
[----:B------:R-:W-:Y:S04]  /*4aa90*/  STL.64 [R1+0x3e0], R24 ;  /* 0x0003e01801007387 */ /* 0x000fe80000100a00 */
[----:B------:R0:W-:Y:S04]  /*4aaa0*/  STL.64 [R1+0x3e8], R26 ;  /* 0x0003e81a01007387 */ /* 0x0001e80000100a00 */
[----:B0-----:R-:W4:Y:S04]  /*4aab0*/  LDL.LU.64 R26, [R1+0x4278] ;  /* 0x00427800011a7983 */ /* 0x001f280000300a00 */
[----:B------:R-:W2:Y:S04]  /*4aac0*/  LDL.LU.64 R24, [R1+0x4270] ;  /* 0x0042700001187983 */ /* 0x000ea80000300a00 */
[----:B------:R-:W3:Y:S04]  /*4aad0*/  LDL.LU R28, [R1+0xbd0] ;  /* 0x000bd000011c7983 */ /* 0x000ee80000300800 */
[----:B------:R-:W3:Y:S01]  /*4aae0*/  LDL.LU R29, [R1+0xbe4] ;  /* 0x000be400011d7983 */ /* 0x000ee20000300800 */
[----:B----4-:R-:W-:-:S15]  /*4aaf0*/  HMMA.16816.F32 R20, R4, R26, R20 ;  /* 0x0000001a0414723c */ /* 0x010fde0000001814 */
[----:B------:R-:W-:-:S08]  /*4ab00*/  NOP ;  /* 0x0000000000007918 */ /* 0x000fd00000000000 */
[----:B------:R-:W-:Y:S04]  /*4ab10*/  STL.64 [R1+0x3d0], R20 ;  /* 0x0003d01401007387 */ /* 0x000fe80000100a00 */
[----:B------:R0:W-:Y:S04]  /*4ab20*/  STL.64 [R1+0x3d8], R22 ;  /* 0x0003d81601007387 */ /* 0x0001e80000100a00 */
[----:B0-----:R-:W2:Y:S04]  /*4ab30*/  LDL.LU.64 R22, [R1+0x4268] ;  /* 0x0042680001167983 */ /* 0x001ea80000300a00 */
[----:B------:R-:W2:Y:S04]  /*4ab40*/  LDL.LU.64 R20, [R1+0x4260] ;  /* 0x0042600001147983 */ /* 0x000ea80000300a00 */
[----:B------:R-:W4:Y:S04]  /*4ab50*/  LDL.LU R26, [R1+0xbc0] ;  /* 0x000bc000011a7983 */ /* 0x000f280000300800 */
[----:B------:R-:W4:Y:S01]  /*4ab60*/  LDL.LU R27, [R1+0xbd4] ;  /* 0x000bd400011b7983 */ /* 0x000f220000300800 */
[----:B--2---:R-:W-:-:S15]  /*4ab70*/  HMMA.16816.F32 R20, R4, R24, R20 ;  /* 0x000000180414723c */ /* 0x004fde0000001814 */
[----:B------:R-:W-:-:S08]  /*4ab80*/  NOP ;  /* 0x0000000000007918 */ /* 0x000fd00000000000 */
[----:B------:R-:W-:Y:S04]  /*4ab90*/  STL.64 [R1+0x3c0], R20 ;  /* 0x0003c01401007387 */ /* 0x000fe80000100a00 */
[----:B------:R0:W-:Y:S04]  /*4aba0*/  STL.64 [R1+0x3c8], R22 ;  /* 0x0003c81601007387 */ /* 0x0001e80000100a00 */
[----:B0-----:R-:W2:Y:S04]  /*4abb0*/  LDL.LU.64 R22, [R1+0x4258] ;  /* 0x0042580001167983 */ /* 0x001ea80000300a00 */
[----:B------:R-:W4:Y:S04]  /*4abc0*/  LDL.LU.64 R20, [R1+0x4250] ;  /* 0x0042500001147983 */ /* 0x000f280000300a00 */
[----:B------:R-:W4:Y:S04]  /*4abd0*/  LDL.LU R24, [R1+0xbb0] ;  /* 0x000bb00001187983 */ /* 0x000f280000300800 */
[----:B------:R-:W4:Y:S01]  /*4abe0*/  LDL.LU R25, [R1+0xbc4] ;  /* 0x000bc40001197983 */ /* 0x000f220000300800 */
[----:B--2---:R-:W-:-:S15]  /*4abf0*/  HMMA.16816.F32 R8, R4, R22, R8 ;  /* 0x000000160408723c */ /* 0x004fde0000001808 */
[----:B------:R-:W-:-:S08]  /*4ac00*/  NOP ;  /* 0x0000000000007918 */ /* 0x000fd00000000000 */
[----:B------:R-:W-:Y:S04]  /*4ac10*/  STL.64 [R1+0x3b0], R8 ;  /* 0x0003b00801007387 */ /* 0x000fe80000100a00 */
[----:B------:R0:W-:Y:S04]  /*4ac20*/  STL.64 [R1+0x3b8], R10 ;  /* 0x0003b80a01007387 */ /* 0x0001e80000100a00 */
[----:B0-----:R-:W2:Y:S04]  /*4ac30*/  LDL.LU.64 R10, [R1+0x4248] ;  /* 0x00424800010a7983 */ /* 0x001ea80000300a00 */
[----:B------:R-:W2:Y:S04]  /*4ac40*/  LDL.LU.64 R8, [R1+0x4240] ;  /* 0x0042400001087983 */ /* 0x000ea80000300a00 */
[----:B------:R-:W4:Y:S01]  /*4ac50*/  LDL.LU R23, [R1+0xbb8] ;  /* 0x000bb80001177983 */ /* 0x000f220000300800 */
[----:B--2---:R-:W-:-:S15]  /*4ac60*/  HMMA.16816.F32 R8, R4, R2, R8 ;  /* 0x000000020408723c */ /* 0x004fde0000001808 */
[----:B------:R-:W-:-:S08]  /*4ac70*/  NOP ;  /* 0x0000000000007918 */ /* 0x000fd00000000000 */
[----:B------:R-:W-:Y:S04]  /*4ac80*/  STL.64 [R1+0x3a0], R8 ;  /* 0x0003a00801007387 */ /* 0x000fe80000100a00 */
[----:B------:R0:W-:Y:S04]  /*4ac90*/  STL.64 [R1+0x3a8], R10 ;  /* 0x0003a80a01007387 */ /* 0x0001e80000100a00 */
[----:B0-----:R-:W2:Y:S04]  /*4aca0*/  LDL.LU.64 R10, [R1+0x4238] ;  /* 0x00423800010a7983 */ /* 0x001ea80000300a00 */
[----:B------:R-:W3:Y:S02]  /*4acb0*/  LDL.LU.64 R8, [R1+0x4230] ;  /* 0x0042300001087983 */ /* 0x000ee40000300a00 */
[----:B---3--:R-:W-:-:S15]  /*4acc0*/  HMMA.16816.F32 R12, R4, R8, R12 ;  /* 0x00000008040c723c */ /* 0x008fde000000180c */
[----:B------:R-:W-:-:S08]  /*4acd0*/  NOP ;  /* 0x0000000000007918 */ /* 0x000fd00000000000 */
[----:B------:R-:W-:Y:S04]  /*4ace0*/  STL.64 [R1+0x390], R12 ;  /* 0x0003900c01007387 */ /* 0x000fe80000100a00 */
[----:B------:R0:W-:Y:S04]  /*4acf0*/  STL.64 [R1+0x398], R14 ;  /* 0x0003980e01007387 */ /* 0x0001e80000100a00 */
[----:B0-----:R-:W2:Y:S04]  /*4ad00*/  LDL.LU.64 R14, [R1+0x4228] ;  /* 0x00422800010e7983 */ /* 0x001ea80000300a00 */
[----:B------:R-:W2:Y:S02]  /*4ad10*/  LDL.LU.64 R12, [R1+0x4220] ;  /* 0x00422000010c7983 */ /* 0x000ea40000300a00 */
[----:B--2---:R-:W-:Y:S02]  /*4ad20*/  HMMA.16816.F32 R8, R4, R10, R12 ;  /* 0x0000000a0408723c */ /* 0x004fe4000000180c */
[----:B------:R-:W2:Y:S04]  /*4ad30*/  LDL.LU.64 R14, [R1+0x4218] ;  /* 0x00421800010e7983 */ /* 0x000ea80000300a00 */
        /* <DEDUP_REMOVED lines=10> */
[----:B0-----:R-:W3:Y:S04]  /*4ade0*/  LDL.LU.64 R18, [R1+0x4208] ;  /* 0x0042080001127983 */ /* 0x001ee80000300a00 */
[----:B------:R-:W3:Y:S01]  /*4adf0*/  LDL.LU.64 R16, [R1+0x4200] ;  /* 0x0042000001107983 */ /* 0x000ee20000300a00 */
[----:B--2---:R-:W-:Y:S01]  /*4ae00*/  HMMA.16816.F32 R8, R4, R14, R8 ;  /* 0x0000000e0408723c */ /* 0x004fe20000001808 */
[----:B----4-:R-:W-:-:S02]  /*4ae10*/  IMAD R2, R24, 0x100, R23 ;  /* 0x0000010018027824 */ /* 0x010fc400078e0217 */
[----:B------:R-:W-:-:S15]  /*4ae20*/  IMAD R3, R26, 0x100, R25 ;  /* 0x000001001a037824 */ /* 0x000fde00078e0219 */
[----:B------:R-:W-:-:S05]  /*4ae30*/  NOP ;  /* 0x0000000000007918 */ /* 0x000fca0000000000 */
[----:B------:R0:W-:Y:S04]  /*4ae40*/  STL.64 [R1+0x360], R8 ;  /* 0x0003600801007387 */ /* 0x0001e80000100a00 */
[----:B------:R-:W-:Y:S04]  /*4ae50*/  STL.64 [R1+0x368], R10 ;  /* 0x0003680a01007387 */ /* 0x000fe80000100a00 */
[----:B------:R-:W2:Y:S01]  /*4ae60*/  LDL.LU R24, [R1+0x70] ;  /* 0x0000700001187983 */ /* 0x000ea20000300800 */
[----:B0-----:R-:W-:Y:S02]  /*4ae70*/  IMAD R8, R28, 0x100, R27 ;  /* 0x000001001c087824 */ /* 0x001fe400078e021b */
[----:B------:R-:W-:Y:S01]  /*4ae80*/  IMAD R9, R0, 0x100, R29 ;  /* 0x0000010000097824 */ /* 0x000fe200078e021d */
[----:B---3--:R-:W-:-:S15]  /*4ae90*/  HMMA.16816.F32 R12, R4, R20, R16 ;  /* 0x00000014040c723c */ /* 0x008fde0000001810 */
[----:B------:R-:W-:-:S08]  /*4aea0*/  NOP ;  /* 0x0000000000007918 */ /* 0x000fd00000000000 */
[----:B------:R-:W-:Y:S04]  /*4aeb0*/  STL.64 [R1+0x350], R12 ;  /* 0x0003500c01007387 */ /* 0x000fe80000100a00 */
[----:B------:R0:W-:Y:S04]  /*4aec0*/  STL.64 [R1+0x358], R14 ;  /* 0x0003580e01007387 */ /* 0x0001e80000100a00 */
[----:B------:R-:W2:Y:S04]  /*4aed0*/  LDL.LU R25, [R1+0x74] ;  /* 0x0000740001197983 */ /* 0x000ea80000300800 */
[----:B------:R-:W3:Y:S04]  /*4aee0*/  LDL.LU R26, [R1+0x78] ;  /* 0x00007800011a7983 */ /* 0x000ee80000300800 */
[----:B------:R-:W3:Y:S04]  /*4aef0*/  LDL.LU R27, [R1+0x7c] ;  /* 0x00007c00011b7983 */ /* 0x000ee80000300800 */
[----:B------:R-:W4:Y:S04]  /*4af00*/  LDL.LU R20, [R1+0x630] ;  /* 0x0006300001147983 */ /* 0x000f280000300800 */
[----:B------:R-:W4:Y:S04]  /*4af10*/  LDL.LU R21, [R1+0x634] ;  /* 0x0006340001157983 */ /* 0x000f280000300800 */
[----:B------:R-:W4:Y:S04]  /*4af20*/  LDL.LU R0, [R1+0x644] ;  /* 0x0006440001007983 */ /* 0x000f280000300800 */
[----:B0-----:R-:W2:Y:S04]  /*4af30*/  LDL.LU R14, [R1+0x650] ;  /* 0x00065000010e7983 */ /* 0x001ea80000300800 */
[----:B------:R-:W2:Y:S04]  /*4af40*/  LDL.LU R15, [R1+0x654] ;  /* 0x00065400010f7983 */ /* 0x000ea80000300800 */
[----:B--2---:R0:W-:Y:S04]  /*4af50*/  STL.64 [R1+0x41e8], R14 ;  /* 0x0041e80e01007387 */ /* 0x0041e80000100a00 */
[----:B0-----:R-:W2:Y:S04]  /*4af60*/  LDL.LU R14, [R1+0x28] ;  /* 0x00002800010e7983 */ /* 0x001ea80000300800 */
[----:B------:R-:W2:Y:S04]  /*4af70*/  LDL.LU R15, [R1+0x2c] ;  /* 0x00002c00010f7983 */ /* 0x000ea80000300800 */
[----:B---3--:R-:W-:Y:S04]  /*4af80*/  STL.64 [R1+0x41e0], R26 ;  /* 0x0041e01a01007387 */ /* 0x008fe80000100a00 */
[----:B------:R0:W-:Y:S04]  /*4af90*/  STL.64 [R1+0x41d8], R24 ;  /* 0x0041d81801007387 */ /* 0x0001e80000100a00 */
[----:B0-----:R-:W3:Y:S04]  /*4afa0*/  LDL.LU R24, [R1+0x50] ;  /* 0x0000500001187983 */ /* 0x001ee80000300800 */
[----:B------:R-:W3:Y:S04]  /*4afb0*/  LDL.LU R25, [R1+0x54] ;  /* 0x0000540001197983 */ /* 0x000ee80000300800 */
[----:B------:R-:W4:Y:S04]  /*4afc0*/  LDL.LU R26, [R1+0x58] ;  /* 0x00005800011a7983 */ /* 0x000f280000300800 */
[----:B------:R-:W4:Y:S04]  /*4afd0*/  LDL.LU R27, [R1+0x5c] ;  /* 0x00005c00011b7983 */ /* 0x000f280000300800 */
[----:B----4-:R-:W-:Y:S04]  /*4afe0*/  STL.64 [R1+0x41f8], R26 ;  /* 0x0041f81a01007387 */ /* 0x010fe80000100a00 */
[----:B---3--:R0:W-:Y:S04]  /*4aff0*/  STL.64 [R1+0x41f0], R24 ;  /* 0x0041f01801007387 */ /* 0x0081e80000100a00 */
[----:B0-----:R-:W2:Y:S04]  /*4b000*/  LDL.LU.64 R24, [R1+0x2a0] ;  /* 0x0002a00001187983 */ /* 0x001ea80000300a00 */
[----:B------:R-:W2:Y:S04]  /*4b010*/  LDL.LU.64 R26, [R1+0x2a8] ;  /* 0x0002a800011a7983 */ /* 0x000ea80000300a00 */
[----:B------:R-:W3:Y:S04]  /*4b020*/  LDL.LU R12, [R1+0x670] ;  /* 0x00067000010c7983 */ /* 0x000ee80000300800 */
[----:B------:R-:W4:Y:S04]  /*4b030*/  LDL.LU R13, [R1+0x674] ;  /* 0x00067400010d7983 */ /* 0x000f280000300800 */
[----:B------:R-:W4:Y:S04]  /*4b040*/  LDL.LU R22, [R1+0x6c0] ;  /* 0x0006c00001167983 */ /* 0x000f280000300800 */
[----:B------:R-:W4:Y:S04]  /*4b050*/  LDL.LU R23, [R1+0x6c4] ;  /* 0x0006c40001177983 */ /* 0x000f280000300800 */
[----:B------:R-:W4:Y:S04]  /*4b060*/  LDL.LU R28, [R1+0x6e0] ;  /* 0x0006e000011c7983 */ /* 0x000f280000300800 */
[----:B------:R-:W4:Y:S01]  /*4b070*/  LDL.LU R29, [R1+0x6e4] ;  /* 0x0006e400011d7983 */ /* 0x000f220000300800 */
[----:B------:R-:W-:-:S02]  /*4b080*/  F2FP.F16.E5M2.UNPACK_B R16, R2 ;  /* 0x00000002ff10723e */ /* 0x000fc400020004ff */
[----:B------:R-:W-:Y:S01]  /*4b090*/  F2FP.F16.E5M2.UNPACK_B R18, R8 ;  /* 0x00000008ff12723e */ /* 0x000fe200020004ff */
[----:B------:R-:W3:Y:S01]  /*4b0a0*/  LDL.LU R2, [R1+0x640] ;  /* 0x0006400001027983 */ /* 0x000ee20000300800 */
[----:B------:R-:W-:-:S03]  /*4b0b0*/  F2FP.F16.E5M2.UNPACK_B R19, R9 ;  /* 0x00000009ff13723e */ /* 0x000fc600020004ff */
[----:B------:R-:W4:Y:S04]  /*4b0c0*/  LDL.LU R8, [R1+0x60] ;  /* 0x0000600001087983 */ /* 0x000f280000300800 */
[----:B------:R-:W4:Y:S04]  /*4b0d0*/  LDL.LU R9, [R1+0x64] ;  /* 0x0000640001097983 */ /* 0x000f280000300800 */
[----:B------:R-:W4:Y:S04]  /*4b0e0*/  LDL.LU R10, [R1+0x68] ;  /* 0x00006800010a7983 */ /* 0x000f280000300800 */
[----:B------:R-:W4:Y:S01]  /*4b0f0*/  LDL.LU R11, [R1+0x6c] ;  /* 0x00006c00010b7983 */ /* 0x000f220000300800 */
[----:B--2---:R-:W-:Y:S03]  /*4b100*/  HMMA.16816.F32 R4, R4, R14, R24 ;  /* 0x0000000e0404723c */ /* 0x004fe60000001818 */
[----:B------:R-:W2:Y:S04]  /*4b110*/  LDL.LU.64 R26, [R1+0x41f8] ;  /* 0x0041f800011a7983 */ /* 0x000ea80000300a00 */
[----:B------:R-:W2:Y:S04]  /*4b120*/  LDL.LU.64 R24, [R1+0x41f0] ;  /* 0x0041f00001187983 */ /* 0x000ea80000300a00 */
[----:B------:R-:W4:-:S12]  /*4b130*/  LDL.LU.64 R14, [R1+0x41e8] ;  /* 0x0041e800010e7983 */ /* 0x000f180000300a00 */
[----:B------:R0:W-:Y:S04]  /*4b140*/  STL.64 [R1+0x470], R4 ;  /* 0x0004700401007387 */ /* 0x0001e80000100a00 */
[----:B------:R1:W-:Y:S04]  /*4b150*/  STL.64 [R1+0x478], R6 ;  /* 0x0004780601007387 */ /* 0x0003e80000100a00 */
[----:B0-----:R-:W4:Y:S04]  /*4b160*/  LDL.LU R4, [R1+0x40] ;  /* 0x0000400001047983 */ /* 0x001f280000300800 */
[----:B------:R-:W4:Y:S04]  /*4b170*/  LDL.LU R5, [R1+0x44] ;  /* 0x0000440001057983 */ /* 0x000f280000300800 */
[----:B-1----:R-:W4:Y:S04]  /*4b180*/  LDL.LU R6, [R1+0x48] ;  /* 0x0000480001067983 */ /* 0x002f280000300800 */
[----:B------:R-:W4:Y:S01]  /*4b190*/  LDL.LU R7, [R1+0x4c] ;  /* 0x00004c0001077983 */ /* 0x000f220000300800 */
[----:B------:R-:W-:-:S02]  /*4b1a0*/  F2FP.F16.E5M2.UNPACK_B R17, R3 ;  /* 0x00000003ff11723e */ /* 0x000fc400020004ff */
[----:B------:R-:W-:Y:S02]  /*4b1b0*/  F2FP.F16.E5M2.UNPACK_B R20, R20.H1 ;  /* 0x00000014ff14723e */ /* 0x000fe400030004ff */
[----:B------:R-:W-:Y:S02]  /*4b1c0*/  F2FP.F16.E5M2.UNPACK_B R21, R21.H1 ;  /* 0x00000015ff15723e */ /* 0x000fe400030004ff */
[----:B---3--:R-:W-:Y:S02]  /*4b1d0*/  F2FP.F16.E5M2.UNPACK_B R2, R2.H1 ;  /* 0x00000002ff02723e */ /* 0x008fe400030004ff */
[----:B------:R-:W-:Y:S01]  /*4b1e0*/  F2FP.F16.E5M2.UNPACK_B R3, R0.H1 ;  /* 0x00000000ff03723e */ /* 0x000fe200030004ff */
[----:B------:R-:W-:Y:S04]  /*4b1f0*/  STL [R1+0x30], R20 ;  /* 0x0000301401007387 */ /* 0x000fe80000100800 */
[----:B------:R-:W-:Y:S01]  /*4b200*/  STL [R1+0x34], R21 ;  /* 0x0000341501007387 */ /* 0x000fe20000100800 */
[----:B------:R-:W-:Y:S01]  /*4b210*/  IMAD.MOV.U32 R0, RZ, RZ, R21 ;  /* 0x000000ffff007224 */ /* 0x000fe200078e0015 */
[C---:B--2---:R-:W-:Y:S06]  /*4b220*/  HMMA.16816.F32 R24, R16.reuse, R2, R24 ;  /* 0x000000021018723c */ /* 0x044fec0000001818 */
[----:B----4-:R-:W-:-:S15]  /*4b230*/  HMMA.16816.F32 R4, R16, R20, R4 ;  /* 0x000000141004723c */ /* 0x010fde0000001804 */
[----:B------:R-:W-:-:S08]  /*4b240*/  NOP ;  /* 0x0000000000007918 */ /* 0x000fd00000000000 */
[----:B------:R-:W-:Y:S04]  /*4b250*/  STL.64 [R1+0x490], R4 ;  /* 0x0004900401007387 */ /* 0x000fe80000100a00 */
[----:B------:R0:W-:Y:S04]  /*4b260*/  STL.64 [R1+0x498], R6 ;  /* 0x0004980601007387 */ /* 0x0001e80000100a00 */
[----:B------:R-:W-:Y:S04]  /*4b270*/  STL.64 [R1+0x18], R2 ;  /* 0x0000180201007387 */ /* 0x000fe80000100a00 */
[----:B------:R-:W-:Y:S01]  /*4b280*/  STL [R1+0x4148], R0 ;  /* 0x0041480001007387 */ /* 0x000fe20000100800 */
[----:B0-----:R-:W-:-:S05]  /*4b290*/  IMAD.MOV.U32 R7, RZ, RZ, R20 ;  /* 0x000000ffff077224 */ /* 0x001fca00078e0014 */
[----:B------:R-:W-:Y:S04]  /*4b2a0*/  STL [R1+0x4144], R7 ;  /* 0x0041440701007387 */ /* 0x000fe80000100800 */
[----:B------:R-:W-:Y:S04]  /*4b2b0*/  STL.64 [R1+0x4a0], R24 ;  /* 0x0004a01801007387 */ /* 0x000fe80000100a00 */
[----:B------:R0:W-:Y:S04]  /*4b2c0*/  STL.64 [R1+0x4a8], R26 ;  /* 0x0004a81a01007387 */ /* 0x0001e80000100a00 */
[----:B0-----:R-:W2:Y:S04]  /*4b2d0*/  LDL.LU.64 R26, [R1+0x41e0] ;  /* 0x0041e000011a7983 */ /* 0x001ea80000300a00 */
[----:B------:R-:W2:Y:S01]  /*4b2e0*/  LDL.LU.64 R24, [R1+0x41d8] ;  /* 0x0041d80001187983 */ /* 0x000ea20000300a00 */
[----:B------:R-:W-:-:S02]  /*4b2f0*/  F2FP.F16.E5M2.UNPACK_B R4, R14.H1 ;  /* 0x0000000eff04723e */ /* 0x000fc400030004ff */
[----:B------:R-:W-:-:S07]  /*4b300*/  F2FP.F16.E5M2.UNPACK_B R5, R15.H1 ;  /* 0x0000000fff05723e */ /* 0x000fce00030004ff */
[----:B------:R-:W-:Y:S01]  /*4b310*/  HMMA.16816.F32 R8, R16, R4, R8 ;  /* 0x000000041008723c */ /* 0x000fe20000001808 */
[----:B------:R-:W-:Y:S02]  /*4b320*/  IMAD.MOV.U32 R14, RZ, RZ, R3 ;  /* 0x000000ffff0e7224 */ /* 0x000fe400078e0003 */
[----:B------:R-:W-:Y:S01]  /*4b330*/  IMAD.MOV.U32 R15, RZ, RZ, R2 ;  /* 0x000000ffff0f7224 */ /* 0x000fe200078e0002 */
[----:B------:R-:W-:Y:S02]  /*4b340*/  F2FP.F16.E5M2.UNPACK_B R2, R12.H1 ;  /* 0x0000000cff02723e */ /* 0x000fe400030004ff */
[----:B------:R-:W-:Y:S01]  /*4b350*/  F2FP.F16.E5M2.UNPACK_B R3, R13.H1 ;  /* 0x0000000dff03723e */ /* 0x000fe200030004ff */
[----:B------:R0:W-:Y:S04]  /*4b360*/  STL.64 [R1+0x10], R4 ;  /* 0x0000100401007387 */ /* 0x0001e80000100a00 */
[----:B------:R-:W-:Y:S04]  /*4b370*/  STL [R1+0x4150], R14 ;  /* 0x0041500e01007387 */ /* 0x000fe80000100800 */
[----:B------:R-:W-:Y:S01]  /*4b380*/  STL [R1+0x414c], R15 ;  /* 0x00414c0f01007387 */ /* 0x000fe20000100800 */
[----:B------:R-:W-:-:S07]  /*4b390*/  IMAD.MOV.U32 R20, RZ, RZ, R5 ;  /* 0x000000ffff147224 */ /* 0x000fce00078e0005 */
[----:B------:R-:W-:Y:S04]  /*4b3a0*/  STL.64 [R1+0x4c0], R8 ;  /* 0x0004c00801007387 */ /* 0x000fe80000100a00 */
[----:B------:R-:W-:Y:S01]  /*4b3b0*/  STL.64 [R1+0x4c8], R10 ;  /* 0x0004c80a01007387 */ /* 0x000fe20000100a00 */
[----:B------:R-:W-:Y:S01]  /*4b3c0*/  IMAD.MOV.U32 R21, RZ, RZ, R4 ;  /* 0x000000ffff157224 */ /* 0x000fe200078e0004 */
[----:B------:R-:W-:Y:S02]  /*4b3d0*/  F2FP.F16.E5M2.UNPACK_B R0, R22.H1 ;  /* 0x00000016ff00723e */ /* 0x000fe400030004ff */
[----:B------:R-:W-:Y:S04]  /*4b3e0*/  STL.64 [R1+0x8], R2 ;  /* 0x0000080201007387 */ /* 0x000fe80000100a00 */
[----:B------:R-:W-:Y:S01]  /*4b3f0*/  STL [R1+0x4158], R20 ;  /* 0x0041581401007387 */ /* 0x000fe20000100800 */
[----:B0-----:R-:W-:-:S03]  /*4b400*/  F2FP.F16.E5M2.UNPACK_B R4, R23.H1 ;  /* 0x00000017ff04723e */ /* 0x001fc600030004ff */
[----:B------:R-:W-:Y:S04]  /*4b410*/  STL [R1+0x4154], R21 ;  /* 0x0041541501007387 */ /* 0x000fe80000100800 */
[----:B------:R0:W-:Y:S01]  /*4b420*/  STL [R1], R0 ;  /* 0x0000000001007387 */ /* 0x0001e20000100800 */
[----:B------:R-:W-:Y:S02]  /*4b430*/  F2FP.F16.E5M2.UNPACK_B R28, R28.H1 ;  /* 0x0000001cff1c723e */ /* 0x000fe400030004ff */
[----:B------:R-:W-:Y:S01]  /*4b440*/  F2FP.F16.E5M2.UNPACK_B R29, R29.H1 ;  /* 0x0000001dff1d723e */ /* 0x000fe200030004ff */
[----:B------:R-:W-:Y:S01]  /*4b450*/  STL [R1+0x4], R4 ;  /* 0x0000040401007387 */ /* 0x000fe20000100800 */
[----:B0-----:R-:W-:Y:S01]  /*4b460*/  IMAD.MOV.U32 R0, RZ, RZ, R2 ;  /* 0x000000ffff007224 */ /* 0x001fe200078e0002 */
[----:B--2---:R-:W-:-:S15]  /*4b470*/  HMMA.16816.F32 R8, R16, R2, R24 ;  /* 0x000000021008723c */ /* 0x004fde0000001818 */
[----:B------:R-:W-:-:S08]  /*4b480*/  NOP ;  /* 0x0000000000007918 */ /* 0x000fd00000000000 */
[----:B------:R-:W-:Y:S04]  /*4b490*/  STL.64 [R1+0x4e0], R8 ;  /* 0x0004e00801007387 */ /* 0x000fe80000100a00 */
[----:B------:R0:W-:Y:S04]  /*4b4a0*/  STL.64 [R1+0x4e8], R10 ;  /* 0x0004e80a01007387 */ /* 0x0001e80000100a00 */
[----:B------:R1:W-:Y:S04]  /*4b4b0*/  STL [R1+0x415c], R0 ;  /* 0x00415c0001007387 */ /* 0x0003e80000100800 */
[----:B------:R-:W-:Y:S04]  /*4b4c0*/  STL.64 [R1+0x41c0], R28 ;  /* 0x0041c01c01007387 */ /* 0x000fe80000100a00 */
[----:B0-----:R-:W2:Y:S04]  /*4b4d0*/  LDL.LU R10, [R1+0x6d0] ;  /* 0x0006d000010a7983 */ /* 0x001ea80000300800 */
[----:B------:R-:W2:Y:S04]  /*4b4e0*/  LDL.LU R11, [R1+0x6d4] ;  /* 0x0006d400010b7983 */ /* 0x000ea80000300800 */
[----:B-1----:R-:W3:Y:S04]  /*4b4f0*/  LDL.LU R0, [R1+0xc68] ;  /* 0x000c680001007983 */ /* 0x002ee80000300800 */
[----:B------:R-:W4:Y:S04]  /*4b500*/  LDL.LU R4, [R1+0xc64] ;  /* 0x000c640001047983 */ /* 0x000f280000300800 */
[----:B------:R-:W2:Y:S04]  /*4b510*/  LDL.LU R20, [R1+0xc70] ;  /* 0x000c700001147983 */ /* 0x000ea80000300800 */
[----:B------:R-:W4:Y:S04]  /*4b520*/  LDL.LU R5, [R1+0xc6c] ;  /* 0x000c6c0001057983 */ /* 0x000f280000300800 */
[----:B------:R-:W2:Y:S04]  /*4b530*/  LDL.LU R21, [R1+0xc78] ;  /* 0x000c780001157983 */ /* 0x000ea80000300800 */
[----:B------:R-:W3:Y:S01]  /*4b540*/  LDL.LU R6, [R1+0xc74] ;  /* 0x000c740001067983 */ /* 0x000ee20000300800 */
[----:B------:R-:W-:-:S05]  /*4b550*/  IMAD.MOV.U32 R7, RZ, RZ, R3 ;  /* 0x000000ffff077224 */ /* 0x000fca00078e0003 */
[----:B---3--:R-:W-:Y:S04]  /*4b560*/  STL.64 [R1+0x4168], R6 ;  /* 0x0041680601007387 */ /* 0x008fe80000100a00 */
[----:B----4-:R0:W-:Y:S04]  /*4b570*/  STL.64 [R1+0x4160], R4 ;  /* 0x0041600401007387 */ /* 0x0101e80000100a00 */
[----:B0-----:R-:W3:Y:S04]  /*4b580*/  LDL.LU R4, [R1+0xe0] ;  /* 0x0000e00001047983 */ /* 0x001ee80000300800 */
[----:B------:R-:W3:Y:S04]  /*4b590*/  LDL.LU R5, [R1+0xe4] ;  /* 0x0000e40001057983 */ /* 0x000ee80000300800 */
[----:B------:R-:W4:Y:S04]  /*4b5a0*/  LDL.LU R6, [R1+0xe8] ;  /* 0x0000e80001067983 */ /* 0x000f280000300800 */
[----:B------:R-:W4:Y:S04]  /*4b5b0*/  LDL.LU R7, [R1+0xec] ;  /* 0x0000ec0001077983 */ /* 0x000f280000300800 */
[----:B------:R-:W2:Y:S04]  /*4b5c0*/  LDL.LU R22, [R1+0x680] ;  /* 0x0006800001167983 */ /* 0x000ea80000300800 */
[----:B------:R-:W2:Y:S04]  /*4b5d0*/  LDL.LU R23, [R1+0x684] ;  /* 0x0006840001177983 */ /* 0x000ea80000300800 */
[----:B--2---:R-:W-:Y:S04]  /*4b5e0*/  STL.64 [R1+0x41a8], R22 ;  /* 0x0041a81601007387 */ /* 0x004fe80000100a00 */
[----:B------:R0:W-:Y:S04]  /*4b5f0*/  STL.64 [R1+0x41a0], R20 ;  /* 0x0041a01401007387 */ /* 0x0001e80000100a00 */
[----:B0-----:R-:W2:Y:S04]  /*4b600*/  LDL.LU R20, [R1+0xa0] ;  /* 0x0000a00001147983 */ /* 0x001ea80000300800 */
[----:B------:R-:W2:Y:S04]  /*4b610*/  LDL.LU R21, [R1+0xa4] ;  /* 0x0000a40001157983 */ /* 0x000ea80000300800 */
[----:B------:R-:W3:Y:S04]  /*4b620*/  LDL.LU R22, [R1+0xa8] ;  /* 0x0000a80001167983 */ /* 0x000ee80000300800 */
[----:B------:R-:W3:Y:S04]  /*4b630*/  LDL.LU R23, [R1+0xac] ;  /* 0x0000ac0001177983 */ /* 0x000ee80000300800 */
[----:B------:R-:W4:Y:S04]  /*4b640*/  LDL.64 R28, [R1] ;  /* 0x00000000011c7983 */ /* 0x000f280000100a00 */
[----:B---3--:R-:W-:Y:S04]  /*4b650*/  STL.64 [R1+0x41b8], R22 ;  /* 0x0041b81601007387 */ /* 0x008fe80000100a00 */
[----:B--2---:R0:W-:Y:S04]  /*4b660*/  STL.64 [R1+0x41b0], R20 ;  /* 0x0041b01401007387 */ /* 0x0041e80000100a00 */
[----:B0-----:R-:W2:Y:S04]  /*4b670*/  LDL.LU R20, [R1+0x90] ;  /* 0x0000900001147983 */ /* 0x001ea80000300800 */
[----:B------:R-:W2:Y:S04]  /*4b680*/  LDL.LU R21, [R1+0x94] ;  /* 0x0000940001157983 */ /* 0x000ea80000300800 */
[----:B------:R-:W3:Y:S04]  /*4b690*/  LDL.LU R22, [R1+0x98] ;  /* 0x0000980001167983 */ /* 0x000ee80000300800 */
[----:B------:R-:W3:Y:S04]  /*4b6a0*/  LDL.LU R23, [R1+0x9c] ;  /* 0x00009c0001177983 */ /* 0x000ee80000300800 */
[----:B---3--:R-:W-:Y:S04]  /*4b6b0*/  STL.64 [R1+0x41d0], R22 ;  /* 0x0041d01601007387 */ /* 0x008fe80000100a00 */
[----:B--2---:R0:W-:Y:S04]  /*4b6c0*/  STL.64 [R1+0x41c8], R20 ;  /* 0x0041c81401007387 */ /* 0x0041e80000100a00 */
[----:B0-----:R-:W4:Y:S04]  /*4b6d0*/  LDL.LU R20, [R1+0x80] ;  /* 0x0000800001147983 */ /* 0x001f280000300800 */
[----:B------:R-:W4:Y:S04]  /*4b6e0*/  LDL.LU R21, [R1+0x84] ;  /* 0x0000840001157983 */ /* 0x000f280000300800 */
[----:B------:R-:W4:Y:S04]  /*4b6f0*/  LDL.LU R22, [R1+0x88] ;  /* 0x0000880001167983 */ /* 0x000f280000300800 */
[----:B------:R-:W4:Y:S04]  /*4b700*/  LDL.LU R23, [R1+0x8c] ;  /* 0x00008c0001177983 */ /* 0x000f280000300800 */
[----:B------:R-:W2:Y:S04]  /*4b710*/  LDL.LU R26, [R1+0x690] ;  /* 0x00069000011a7983 */ /* 0x000ea80000300800 */
[----:B------:R-:W3:Y:S04]  /*4b720*/  LDL.LU R27, [R1+0x694] ;  /* 0x00069400011b7983 */ /* 0x000ee80000300800 */
[----:B------:R-:W3:Y:S04]  /*4b730*/  LDL.LU R24, [R1+0x660] ;  /* 0x0006600001187983 */ /* 0x000ee80000300800 */
[----:B------:R-:W3:Y:S04]  /*4b740*/  LDL.LU R25, [R1+0x664] ;  /* 0x0006640001197983 */ /* 0x000ee80000300800 */
[----:B------:R-:W3:Y:S04]  /*4b750*/  LDL.LU R2, [R1+0x6a0] ;  /* 0x0006a00001027983 */ /* 0x000ee80000300800 */
[----:B------:R-:W3:Y:S04]  /*4b760*/  LDL.LU R3, [R1+0x6a4] ;  /* 0x0006a40001037983 */ /* 0x000ee80000300800 */
[----:B------:R-:W4:Y:S04]  /*4b770*/  LDL.LU R8, [R1+0x6b0] ;  /* 0x0006b00001087983 */ /* 0x000f280000300800 */
[----:B------:R-:W4:Y:S04]  /*4b780*/  LDL.LU R9, [R1+0x6b4] ;  /* 0x0006b40001097983 */ /* 0x000f280000300800 */
[----:B------:R-:W-:Y:S04]  /*4b790*/  STL.64 [R1+0x4188], R10 ;  /* 0x0041880a01007387 */ /* 0x000fe80000100a00 */
[----:B----4-:R0:W-:Y:S04]  /*4b7a0*/  STL.64 [R1+0x4180], R8 ;  /* 0x0041800801007387 */ /* 0x0101e80000100a00 */
[----:B0-----:R-:W4:Y:S04]  /*4b7b0*/  LDL.LU R8, [R1+0xc0] ;  /* 0x0000c00001087983 */ /* 0x001f280000300800 */
[----:B------:R-:W4:Y:S04]  /*4b7c0*/  LDL.LU R9, [R1+0xc4] ;  /* 0x0000c40001097983 */ /* 0x000f280000300800 */
[----:B------:R-:W2:Y:S04]  /*4b7d0*/  LDL.LU R10, [R1+0xc8] ;  /* 0x0000c800010a7983 */ /* 0x000ea80000300800 */
[----:B------:R-:W2:Y:S01]  /*4b7e0*/  LDL.LU R11, [R1+0xcc] ;  /* 0x0000cc00010b7983 */ /* 0x000ea20000300800 */
[----:B------:R-:W-:Y:S06]  /*4b7f0*/  HMMA.16816.F32 R20, R16, R28, R20 ;  /* 0x0000001c1014723c */ /* 0x000fec0000001814 */
[----:B------:R-:W-:-:S02]  /*4b800*/  IMAD.MOV.U32 R14, RZ, RZ, R28 ;  /* 0x000000ffff0e7224 */ /* 0x000fc400078e001c */
[----:B------:R-:W-:Y:S01]  /*4b810*/  IMAD.MOV.U32 R15, RZ, RZ, R29 ;  /* 0x000000ffff0f7224 */ /* 0x000fe200078e001d */
[----:B--2---:R-:W-:Y:S04]  /*4b820*/  STL.64 [R1+0x4198], R10 ;  /* 0x0041980a01007387 */ /* 0x004fe80000100a00 */
[----:B----4-:R0:W-:Y:S04]  /*4b830*/  STL.64 [R1+0x4190], R8 ;  /* 0x0041900801007387 */ /* 0x0101e80000100a00 */
[----:B0-----:R-:W2:Y:S04]  /*4b840*/  LDL.LU R8, [R1+0xb0] ;  /* 0x0000b00001087983 */ /* 0x001ea80000300800 */
[----:B------:R-:W2:Y:S04]  /*4b850*/  LDL.LU R9, [R1+0xb4] ;  /* 0x0000b40001097983 */ /* 0x000ea80000300800 */
[----:B------:R-:W2:Y:S04]  /*4b860*/  LDL.LU R10, [R1+0xb8] ;  /* 0x0000b800010a7983 */ /* 0x000ea80000300800 */
[----:B------:R-:W2:Y:S04]  /*4b870*/  LDL.LU R11, [R1+0xbc] ;  /* 0x0000bc00010b7983 */ /* 0x000ea80000300800 */
[----:B------:R-:W-:Y:S04]  /*4b880*/  STL.64 [R1+0x4178], R6 ;  /* 0x0041780601007387 */ /* 0x000fe80000100a00 */
[----:B------:R0:W-:Y:S04]  /*4b890*/  STL.64 [R1+0x4170], R4 ;  /* 0x0041700401007387 */ /* 0x0001e80000100a00 */
[----:B0-----:R-:W4:Y:S04]  /*4b8a0*/  LDL.LU R4, [R1+0xd0] ;  /* 0x0000d00001047983 */ /* 0x001f280000300800 */
[----:B------:R-:W4:Y:S04]  /*4b8b0*/  LDL.LU R5, [R1+0xd4] ;  /* 0x0000d40001057983 */ /* 0x000f280000300800 */
[----:B------:R-:W4:Y:S04]  /*4b8c0*/  LDL.LU R6, [R1+0xd8] ;  /* 0x0000d80001067983 */ /* 0x000f280000300800 */
[----:B------:R-:W4:Y:S04]  /*4b8d0*/  LDL.LU R7, [R1+0xdc] ;  /* 0x0000dc0001077983 */ /* 0x000f280000300800 */
[----:B------:R-:W4:Y:S04]  /*4b8e0*/  LDL.LU R12, [R1+0x6f0] ;  /* 0x0006f000010c7983 */ /* 0x000f280000300800 */
[----:B------:R-:W4:Y:S04]  /*4b8f0*/  LDL.LU R13, [R1+0x6f4] ;  /* 0x0006f400010d7983 */ /* 0x000f280000300800 */
[----:B------:R-:W-:Y:S04]  /*4b900*/  STL.64 [R1+0x500], R20 ;  /* 0x0005001401007387 */ /* 0x000fe80000100a00 */
[----:B------:R0:W-:Y:S04]  /*4b910*/  STL.64 [R1+0x508], R22 ;  /* 0x0005081601007387 */ /* 0x0001e80000100a00 */
[----:B0-----:R-:W3:Y:S04]  /*4b920*/  LDL.LU.64 R22, [R1+0x41d0] ;  /* 0x0041d00001167983 */ /* 0x001ee80000300a00 */
[----:B------:R-:W3:Y:S04]  /*4b930*/  LDL.LU.64 R20, [R1+0x41c8] ;  /* 0x0041c80001147983 */ /* 0x000ee80000300a00 */
[----:B------:R-:W3:Y:S02]  /*4b940*/  LDL.LU.64 R28, [R1+0x41c0] ;  /* 0x0041c000011c7983 */ /* 0x000ee40000300a00 */
[----:B---3--:R-:W-:-:S15]  /*4b950*/  HMMA.16816.F32 R20, R16, R28, R20 ;  /* 0x0000001c1014723c */ /* 0x008fde0000001814 */
[----:B------:R-:W-:-:S08]  /*4b960*/  NOP ;  /* 0x0000000000007918 */ /* 0x000fd00000000000 */
[----:B------:R-:W-:Y:S04]  /*4b970*/  STL.64 [R1+0x510], R20 ;  /* 0x0005101401007387 */ /* 0x000fe80000100a00 */
[----:B------:R0:W-:Y:S04]  /*4b980*/  STL.64 [R1+0x518], R22 ;  /* 0x0005181601007387 */ /* 0x0001e80000100a00 */
[----:B0-----:R-:W3:Y:S04]  /*4b990*/  LDL.LU.64 R22, [R1+0x41b8] ;  /* 0x0041b80001167983 */ /* 0x001ee80000300a00 */
[----:B------:R-:W3:Y:S01]  /*4b9a0*/  LDL.LU.64 R20, [R1+0x41b0] ;  /* 0x0041b00001147983 */ /* 0x000ee20000300a00 */
[----:B------:R-:W-:-:S02]  /*4b9b0*/  F2FP.F16.E5M2.UNPACK_B R26, R26.H1 ;  /* 0x0000001aff1a723e */ /* 0x000fc400030004ff */
[----:B------:R-:W-:Y:S02]  /*4b9c0*/  F2FP.F16.E5M2.UNPACK_B R27, R27.H1 ;  /* 0x0000001bff1b723e */ /* 0x000fe400030004ff */
[----:B------:R-:W-:Y:S02]  /*4b9d0*/  F2FP.F16.E5M2.UNPACK_B R24, R24.H1 ;  /* 0x00000018ff18723e */ /* 0x000fe400030004ff */
[----:B------:R-:W-:-:S07]  /*4b9e0*/  F2FP.F16.E5M2.UNPACK_B R25, R25.H1 ;  /* 0x00000019ff19723e */ /* 0x000fce00030004ff */
[C---:B--2---:R-:W-:Y:S06]  /*4b9f0*/  HMMA.16816.F32 R8, R16.reuse, R24, R8 ;  /* 0x000000181008723c */ /* 0x044fec0000001808 */
[----:B---3--:R-:W-:-:S15]  /*4ba00*/  HMMA.16816.F32 R20, R16, R26, R20 ;  /* 0x0000001a1014723c */ /* 0x008fde0000001814 */
[----:B------:R-:W-:-:S08]  /*4ba10*/  NOP ;  /* 0x0000000000007918 */ /* 0x000fd00000000000 */
        /* <DEDUP_REMOVED lines=8> */
[----:B------:R-:W-:-:S02]  /*4baa0*/  F2FP.F16.E5M2.UNPACK_B R2, R2.H1 ;  /* 0x00000002ff02723e */ /* 0x000fc400030004ff */
[----:B------:R-:W-:-:S07]  /*4bab0*/  F2FP.F16.E5M2.UNPACK_B R3, R3.H1 ;  /* 0x00000003ff03723e */ /* 0x000fce00030004ff */
[----:B----4-:R-:W-:Y:S01]  /*4bac0*/  HMMA.16816.F32 R4, R16, R2, R4 ;  /* 0x000000021004723c */ /* 0x010fe20000001804 */
[----:B------:R-:W-:Y:S04]  /*4bad0*/  STL.64 [R1+0x4078], R26 ;  /* 0x0040781a01007387 */ /* 0x000fe80000100a00 */
[----:B------:R0:W-:Y:S04]  /*4bae0*/  STL.64 [R1+0x4070], R24 ;  /* 0x0040701801007387 */ /* 0x0001e80000100a00 */
[----:B0-----:R-:W4:Y:S04]  /*4baf0*/  LDL.LU R24, [R1+0xf0] ;  /* 0x0000f00001187983 */ /* 0x001f280000300800 */
[----:B------:R-:W4:Y:S04]  /*4bb00*/  LDL.LU R25, [R1+0xf4] ;  /* 0x0000f40001197983 */ /* 0x000f280000300800 */
[----:B------:R-:W4:Y:S04]  /*4bb10*/  LDL.LU R26, [R1+0xf8] ;  /* 0x0000f800011a7983 */ /* 0x000f280000300800 */
[----:B------:R-:W4:Y:S01]  /*4bb20*/  LDL.LU R27, [R1+0xfc] ;  /* 0x0000fc00011b7983 */ /* 0x000f220000300800 */
[----:B--2---:R-:W-:-:S02]  /*4bb30*/  F2FP.F16.E5M2.UNPACK_B R22, R22.H1 ;  /* 0x00000016ff16723e */ /* 0x004fc400030004ff */
[----:B------:R-:W-:-:S07]  /*4bb40*/  F2FP.F16.E5M2.UNPACK_B R23, R23.H1 ;  /* 0x00000017ff17723e */ /* 0x000fce00030004ff */
        /* <DEDUP_REMOVED lines=8> */
[----:B0-----:R-:W4:Y:S04]  /*4bbd0*/  LDL.LU.64 R6, [R1+0x4178] ;  /* 0x0041780001067983 */ /* 0x001f280000300a00 */
[----:B------:R-:W4:Y:S01]  /*4bbe0*/  LDL.LU.64 R4, [R1+0x4170] ;  /* 0x0041700001047983 */ /* 0x000f220000300a00 */
[----:B---3--:R-:W-:-:S02]  /*4bbf0*/  F2FP.F16.E5M2.UNPACK_B R8, R8.H1 ;  /* 0x00000008ff08723e */ /* 0x008fc400030004ff */
[----:B------:R-:W-:-:S07]  /*4bc00*/  F2FP.F16.E5M2.UNPACK_B R9, R9.H1 ;  /* 0x00000009ff09723e */ /* 0x000fce00030004ff */
[----:B----4-:R-:W-:-:S15]  /*4bc10*/  HMMA.16816.F32 R4, R16, R8, R4 ;  /* 0x000000081004723c */ /* 0x010fde0000001804 */
[----:B------:R-:W-:-:S08]  /*4bc20*/  NOP ;  /* 0x0000000000007918 */ /* 0x000fd00000000000 */
[----:B------:R-:W-:Y:S04]  /*4bc30*/  STL.64 [R1+0x5a0], R4 ;  /* 0x0005a00401007387 */ /* 0x000fe80000100a00 */
[----:B------:R0:W-:Y:S04]  /*4bc40*/  STL.64 [R1+0x5a8], R6 ;  /* 0x0005a80601007387 */ /* 0x0001e80000100a00 */
[----:B0-----:R-:W3:Y:S04]  /*4bc50*/  LDL.LU.64 R6, [R1+0x4168] ;  /* 0x0041680001067983 */ /* 0x001ee80000300a00 */
[----:B------:R-:W4:Y:S01]  /*4bc60*/  LDL.LU.64 R4, [R1+0x4160] ;  /* 0x0041600001047983 */ /* 0x000f220000300a00 */
[----:B--2---:R-:W-:-:S02]  /*4bc70*/  F2FP.F16.E5M2.UNPACK_B R10, R10.H1 ;  /* 0x0000000aff0a723e */ /* 0x004fc400030004ff */
[----:B------:R-:W-:-:S07]  /*4bc80*/  F2FP.F16.E5M2.UNPACK_B R11, R11.H1 ;  /* 0x0000000bff0b723e */ /* 0x000fce00030004ff */
[----:B------:R-:W-:Y:S01]  /*4bc90*/  HMMA.16816.F32 R24, R16, R10, R24 ;  /* 0x0000000a1018723c */ /* 0x000fe20000001818 */
[----:B----4-:R-:W-:Y:S02]  /*4bca0*/  IMAD R4, R4, 0x100, R0 ;  /* 0x0000010004047824 */ /* 0x010fe400078e0200 */
[----:B------:R-:W-:Y:S01]  /*4bcb0*/  IMAD R5, R5, 0x100, R20 ;  /* 0x0000010005057824 */ /* 0x000fe200078e0214 */
[----:B------:R-:W2:Y:S04]  /*4bcc0*/  LDL.LU R0, [R1+0x415c] ;  /* 0x00415c0001007983 */ /* 0x000ea80000300800 */
[----:B------:R-:W4:Y:S01]  /*4bcd0*/  LDL.LU R20, [R1+0x4158] ;  /* 0x0041580001147983 */ /* 0x000f220000300800 */
[----:B---3--:R-:W-:-:S03]  /*4bce0*/  IMAD R6, R6, 0x100, R21 ;  /* 0x0000010006067824 */ /* 0x008fc600078e0215 */
[----:B------:R-:W3:Y:S11]  /*4bcf0*/  LDL.LU R21, [R1+0x4154] ;  /* 0x0041540001157983 */ /* 0x000ef60000300800 */
[----:B------:R0:W-:Y:S04]  /*4bd00*/  STL.64 [R1+0x5c0], R24 ;  /* 0x0005c01801007387 */ /* 0x0001e80000100a00 */
[----:B------:R1:W-:Y:S04]  /*4bd10*/  STL.64 [R1+0x5c8], R26 ;  /* 0x0005c81a01007387 */ /* 0x0003e80000100a00 */
[----:B0-----:R-:W2:Y:S04]  /*4bd20*/  LDL.LU R24, [R1+0x1a0] ;  /* 0x0001a00001187983 */ /* 0x001ea80000300800 */
[----:B------:R-:W2:Y:S04]  /*4bd30*/  LDL.LU R25, [R1+0x1a4] ;  /* 0x0001a40001197983 */ /* 0x000ea80000300800 */
[----:B-1----:R-:W4:Y:S04]  /*4bd40*/  LDL.LU R26, [R1+0x1a8] ;  /* 0x0001a800011a7983 */ /* 0x002f280000300800 */
[----:B------:R-:W4:Y:S04]  /*4bd50*/  LDL.LU R27, [R1+0x1ac] ;  /* 0x0001ac00011b7983 */ /* 0x000f280000300800 */
[----:B----4-:R0:W-:Y:S02]  /*4bd60*/  STL.64 [R1+0x4088], R26 ;  /* 0x0040881a01007387 */ /* 0x0101e40000100a00 */
[----:B0-----:R-:W-:-:S02]  /*4bd70*/  IMAD.MOV.U32 R26, RZ, RZ, R14 ;  /* 0x000000ffff1a7224 */ /* 0x001fc400078e000e */
[----:B------:R-:W-:Y:S01]  /*4bd80*/  IMAD.MOV.U32 R27, RZ, RZ, R15 ;  /* 0x000000ffff1b7224 */ /* 0x000fe200078e000f */
[----:B------:R-:W4:Y:S04]  /*4bd90*/  LDL.LU R14, [R1+0x4150] ;  /* 0x00415000010e7983 */ /* 0x000f280000300800 */
[----:B------:R-:W4:Y:S04]  /*4bda0*/  LDL.LU R15, [R1+0x414c] ;  /* 0x00414c00010f7983 */ /* 0x000f280000300800 */
[----:B--2---:R0:W-:Y:S02]  /*4bdb0*/  STL.64 [R1+0x4080], R24 ;  /* 0x0040801801007387 */ /* 0x0041e40000100a00 */
[----:B0-----:R-:W-:-:S02]  /*4bdc0*/  IMAD.MOV.U32 R24, RZ, RZ, R0 ;  /* 0x000000ffff187224 */ /* 0x001fc400078e0000 */
[----:B------:R-:W-:Y:S01]  /*4bdd0*/  IMAD.MOV.U32 R25, RZ, RZ, R7 ;  /* 0x000000ffff197224 */ /* 0x000fe200078e0007 */
[----:B------:R-:W2:Y:S04]  /*4bde0*/  LDL.LU R0, [R1+0x4148] ;  /* 0x0041480001007983 */ /* 0x000ea80000300800 */
[----:B------:R-:W2:Y:S04]  /*4bdf0*/  LDL.LU R7, [R1+0x4144] ;  /* 0x0041440001077983 */ /* 0x000ea80000300800 */
[----:B------:R-:W-:Y:S04]  /*4be00*/  STL.64 [R1+0x40a0], R26 ;  /* 0x0040a01a01007387 */ /* 0x000fe80000100a00 */
[----:B------:R-:W-:Y:S04]  /*4be10*/  STL.64 [R1+0x40b8], R24 ;  /* 0x0040b81801007387 */ /* 0x000fe80000100a00 */
[----:B------:R-:W-:Y:S04]  /*4be20*/  STL.64 [R1+0x4050], R10 ;  /* 0x0040500a01007387 */ /* 0x000fe80000100a00 */
[----:B------:R0:W-:Y:S04]  /*4be30*/  STL.64 [R1+0x4048], R8 ;  /* 0x0040480801007387 */ /* 0x0001e80000100a00 */
[----:B0-----:R-:W4:Y:S04]  /*4be40*/  LDL.LU R8, [R1+0x180] ;  /* 0x0001800001087983 */ /* 0x001f280000300800 */
[----:B------:R-:W4:Y:S04]  /*4be50*/  LDL.LU R9, [R1+0x184] ;  /* 0x0001840001097983 */ /* 0x000f280000300800 */
[----:B------:R-:W2:Y:S04]  /*4be60*/  LDL.LU R10, [R1+0x188] ;  /* 0x00018800010a7983 */ /* 0x000ea80000300800 */
[----:B------:R-:W2:Y:S01]  /*4be70*/  LDL.LU R11, [R1+0x18c] ;  /* 0x00018c00010b7983 */ /* 0x000ea20000300800 */
[----:B---3--:R-:W-:-:S02]  /*4be80*/  IMAD.MOV.U32 R26, RZ, RZ, R21 ;  /* 0x000000ffff1a7224 */ /* 0x008fc400078e0015 */
[----:B------:R-:W-:-:S05]  /*4be90*/  IMAD.MOV.U32 R27, RZ, RZ, R20 ;  /* 0x000000ffff1b7224 */ /* 0x000fca00078e0014 */
[----:B------:R-:W-:Y:S04]  /*4bea0*/  STL.64 [R1+0x40d0], R26 ;  /* 0x0040d01a01007387 */ /* 0x000fe80000100a00 */
[----:B--2---:R-:W-:Y:S04]  /*4beb0*/  STL.64 [R1+0x4098], R10 ;  /* 0x0040980a01007387 */ /* 0x004fe80000100a00 */
[----:B----4-:R0:W-:Y:S04]  /*4bec0*/  STL.64 [R1+0x4090], R8 ;  /* 0x0040900801007387 */ /* 0x0101e80000100a00 */
[----:B0-----:R-:W2:Y:S04]  /*4bed0*/  LDL.LU R8, [R1+0x1b0] ;  /* 0x0001b00001087983 */ /* 0x001ea80000300800 */
[----:B------:R-:W2:Y:S04]  /*4bee0*/  LDL.LU R9, [R1+0x1b4] ;  /* 0x0001b40001097983 */ /* 0x000ea80000300800 */
[----:B------:R-:W3:Y:S04]  /*4bef0*/  LDL.LU R10, [R1+0x1b8] ;  /* 0x0001b800010a7983 */ /* 0x000ee80000300800 */
[----:B------:R-:W3:Y:S01]  /*4bf00*/  LDL.LU R11, [R1+0x1bc] ;  /* 0x0001bc00010b7983 */ /* 0x000ee20000300800 */
[----:B------:R-:W-:-:S02]  /*4bf10*/  IMAD.MOV.U32 R24, RZ, RZ, R15 ;  /* 0x000000ffff187224 */ /* 0x000fc400078e000f */
[----:B------:R-:W-:-:S05]  /*4bf20*/  IMAD.MOV.U32 R25, RZ, RZ, R14 ;  /* 0x000000ffff197224 */ /* 0x000fca00078e000e */
[----:B------:R-:W-:Y:S04]  /*4bf30*/  STL.64 [R1+0x40e8], R24 ;  /* 0x0040e81801007387 */ /* 0x000fe80000100a00 */
        /* <DEDUP_REMOVED lines=8> */
[----:B0-----:R-:W2:Y:S04]  /*4bfc0*/  LDL.LU R8, [R1+0x1d0] ;  /* 0x0001d00001087983 */ /* 0x001ea80000300800 */
[----:B------:R-:W2:Y:S04]  /*4bfd0*/  LDL.LU R9, [R1+0x1d4] ;  /* 0x0001d40001097983 */ /* 0x000ea80000300800 */
[----:B------:R-:W3:Y:S04]  /*4bfe0*/  LDL.LU R10, [R1+0x1d8] ;  /* 0x0001d800010a7983 */ /* 0x000ee80000300800 */
[----:B------:R-:W3:Y:S01]  /*4bff0*/  LDL.LU R11, [R1+0x1dc] ;  /* 0x0001dc00010b7983 */ /* 0x000ee20000300800 */
[----:B------:R-:W-:-:S02]  /*4c000*/  IMAD.MOV.U32 R27, RZ, RZ, R0 ;  /* 0x000000ffff1b7224 */ /* 0x000fc400078e0000 */
[----:B------:R-:W-:Y:S01]  /*4c010*/  IMAD.MOV.U32 R26, RZ, RZ, R7 ;  /* 0x000000ffff1a7224 */ /* 0x000fe200078e0007 */
[----:B---3--:R-:W-:Y:S04]  /*4c020*/  STL.64 [R1+0x40e0], R10 ;  /* 0x0040e00a01007387 */ /* 0x008fe80000100a00 */
[----:B--2---:R0:W-:Y:S04]  /*4c030*/  STL.64 [R1+0x40d8], R8 ;  /* 0x0040d80801007387 */ /* 0x0041e80000100a00 */
[----:B0-----:R-:W2:Y:S04]  /*4c040*/  LDL.LU R8, [R1+0x1e0] ;  /* 0x0001e00001087983 */ /* 0x001ea80000300800 */
[----:B------:R-:W2:Y:S04]  /*4c050*/  LDL.LU R9, [R1+0x1e4] ;  /* 0x0001e40001097983 */ /* 0x000ea80000300800 */
[----:B------:R-:W3:Y:S04]  /*4c060*/  LDL.LU R10, [R1+0x1e8] ;  /* 0x0001e800010a7983 */ /* 0x000ee80000300800 */
[----:B------:R-:W3:Y:S04]  /*4c070*/  LDL.LU R11, [R1+0x1ec] ;  /* 0x0001ec00010b7983 */ /* 0x000ee80000300800 */
[----:B------:R-:W4:Y:S04]  /*4c080*/  LDL.LU R0, [R1+0xc80] ;  /* 0x000c800001007983 */ /* 0x000f280000300800 */
[----:B------:R-:W4:Y:S04]  /*4c090*/  LDL.LU R7, [R1+0xc7c] ;  /* 0x000c7c0001077983 */ /* 0x000f280000300800 */
[----:B------:R-:W2:Y:S04]  /*4c0a0*/  LDL.LU R20, [R1+0x710] ;  /* 0x0007100001147983 */ /* 0x000ea80000300800 */
[----:B------:R-:W2:Y:S04]  /*4c0b0*/  LDL.LU R21, [R1+0x714] ;  /* 0x0007140001157983 */ /* 0x000ea80000300800 */
[----:B------:R-:W-:Y:S04]  /*4c0c0*/  STL.64 [R1+0x4138], R22 ;  /* 0x0041381601007387 */ /* 0x000fe80000100a00 */
[----:B--2---:R0:W-:Y:S04]  /*4c0d0*/  STL.64 [R1+0x4130], R20 ;  /* 0x0041301401007387 */ /* 0x0041e80000100a00 */
[----:B0-----:R-:W2:Y:S04]  /*4c0e0*/  LDL.LU R20, [R1+0x100] ;  /* 0x0001000001147983 */ /* 0x001ea80000300800 */
[----:B------:R-:W2:Y:S04]  /*4c0f0*/  LDL.LU R21, [R1+0x104] ;  /* 0x0001040001157983 */ /* 0x000ea80000300800 */
[----:B------:R-:W2:Y:S04]  /*4c100*/  LDL.LU R22, [R1+0x108] ;  /* 0x0001080001167983 */ /* 0x000ea80000300800 */
[----:B------:R-:W2:Y:S04]  /*4c110*/  LDL.LU R23, [R1+0x10c] ;  /* 0x00010c0001177983 */ /* 0x000ea80000300800 */
[----:B------:R-:W4:Y:S04]  /*4c120*/  LDL.LU R14, [R1+0x700] ;  /* 0x00070000010e7983 */ /* 0x000f280000300800 */
[----:B------:R-:W2:Y:S04]  /*4c130*/  LDL.LU R15, [R1+0x704] ;  /* 0x00070400010f7983 */ /* 0x000ea80000300800 */
[----:B------:R-:W2:Y:S04]  /*4c140*/  LDL.LU R24, [R1+0x730] ;  /* 0x0007300001187983 */ /* 0x000ea80000300800 */
        /* <DEDUP_REMOVED lines=18> */
[----:B------:R-:W4:Y:S01]  /*4c270*/  LDL.LU R11, [R1+0x23c] ;  /* 0x00023c00010b7983 */ /* 0x000f220000300800 */
[----:B------:R-:W-:-:S02]  /*4c280*/  F2FP.F16.E5M2.UNPACK_B R12, R12.H1 ;  /* 0x0000000cff0c723e */ /* 0x000fc400030004ff */
[----:B------:R-:W-:Y:S01]  /*4c290*/  F2FP.F16.E5M2.UNPACK_B R13, R13.H1 ;  /* 0x0000000dff0d723e */ /* 0x000fe200030004ff */
[----:B----4-:R-:W-:Y:S04]  /*4c2a0*/  STL.64 [R1+0x4128], R10 ;  /* 0x0041280a01007387 */ /* 0x010fe80000100a00 */
[----:B---3--:R0:W-:Y:S04]  /*4c2b0*/  STL.64 [R1+0x4120], R8 ;  /* 0x0041200801007387 */ /* 0x0081e80000100a00 */
[----:B0-----:R-:W3:Y:S04]  /*4c2c0*/  LDL.LU R8, [R1+0x240] ;  /* 0x0002400001087983 */ /* 0x001ee80000300800 */
[----:B------:R-:W3:Y:S04]  /*4c2d0*/  LDL.LU R9, [R1+0x244] ;  /* 0x0002440001097983 */ /* 0x000ee80000300800 */
[----:B------:R-:W3:Y:S04]  /*4c2e0*/  LDL.LU R10, [R1+0x248] ;  /* 0x00024800010a7983 */ /* 0x000ee80000300800 */
[----:B------:R-:W3:Y:S01]  /*4c2f0*/  LDL.LU R11, [R1+0x24c] ;  /* 0x00024c00010b7983 */ /* 0x000ee20000300800 */
[----:B------:R-:W-:-:S02]  /*4c300*/  F2FP.F16.E5M2.UNPACK_B R14, R14.H1 ;  /* 0x0000000eff0e723e */ /* 0x000fc400030004ff */
[----:B--2---:R-:W-:Y:S01]  /*4c310*/  F2FP.F16.E5M2.UNPACK_B R15, R15.H1 ;  /* 0x0000000fff0f723e */ /* 0x004fe200030004ff */
[----:B------:R-:W-:Y:S01]  /*4c320*/  HMMA.16816.F32 R20, R16, R12, R20 ;  /* 0x0000000c1014723c */ /* 0x000fe20000001814 */
[----:B------:R-:W-:Y:S02]  /*4c330*/  IMAD R7, R7, 0x100, R0 ;  /* 0x0000010007077824 */ /* 0x000fe400078e0200 */
[----:B------:R-:W2:-:S15]  /*4c340*/  LDL.LU R0, [R1+0x4140] ;  /* 0x0041400001007983 */ /* 0x000e9e0000300800 */
[----:B------:R-:W-:-:S05]  /*4c350*/  NOP ;  /* 0x0000000000007918 */ /* 0x000fca0000000000 */
[----:B------:R-:W-:Y:S04]  /*4c360*/  STL.64 [R1+0x600], R20 ;  /* 0x0006001401007387 */ /* 0x000fe80000100a00 */
[----:B------:R0:W-:Y:S04]  /*4c370*/  STL.64 [R1+0x608], R22 ;  /* 0x0006081601007387 */ /* 0x0001e80000100a00 */
[----:B0-----:R-:W4:Y:S04]  /*4c380*/  LDL.LU.64 R22, [R1+0x4138] ;  /* 0x0041380001167983 */ /* 0x001f280000300a00 */
[----:B------:R-:W2:Y:S04]  /*4c390*/  LDL.LU.64 R20, [R1+0x4130] ;  /* 0x0041300001147983 */ /* 0x000ea80000300a00 */
[----:B------:R-:W-:Y:S01]  /*4c3a0*/  STL [R1+0x4020], R13 ;  /* 0x0040200d01007387 */ /* 0x000fe20000100800 */
[----:B---3--:R-:W-:-:S15]  /*4c3b0*/  HMMA.16816.F32 R8, R16, R14, R8 ;  /* 0x0000000e1008723c */ /* 0x008fde0000001808 */
[----:B------:R-:W-:-:S08]  /*4c3c0*/  NOP ;  /* 0x0000000000007918 */ /* 0x000fd00000000000 */
[----:B------:R-:W-:Y:S04]  /*4c3d0*/  STL.64 [R1+0x620], R8 ;  /* 0x0006200801007387 */ /* 0x000fe80000100a00 */
[----:B------:R0:W-:Y:S04]  /*4c3e0*/  STL.64 [R1+0x628], R10 ;  /* 0x0006280a01007387 */ /* 0x0001e80000100a00 */
[----:B0-----:R-:W3:Y:S04]  /*4c3f0*/  LDL.LU.64 R10, [R1+0x4128] ;  /* 0x00412800010a7983 */ /* 0x001ee80000300a00 */
[----:B------:R-:W3:Y:S01]  /*4c400*/  LDL.LU.64 R8, [R1+0x4120] ;  /* 0x0041200001087983 */ /* 0x000ee20000300a00 */
[----:B--2---:R-:W-:-:S02]  /*4c410*/  F2FP.F16.E5M2.UNPACK_B R20, R20.H1 ;  /* 0x00000014ff14723e */ /* 0x004fc400030004ff */
[----:B------:R-:W-:Y:S02]  /*4c420*/  F2FP.F16.E5M2.UNPACK_B R21, R21.H1 ;  /* 0x00000015ff15723e */ /* 0x000fe400030004ff */
[----:B------:R-:W-:-:S05]  /*4c430*/  F2FP.F16.E5M2.UNPACK_B R24, R24.H1 ;  /* 0x00000018ff18723e */ /* 0x000fca00030004ff */
[----:B------:R-:W-:Y:S01]  /*4c440*/  STL [R1+0x20], R24 ;  /* 0x0000201801007387 */ /* 0x000fe20000100800 */
[----:B---3--:R-:W-:-:S15]  /*4c450*/  HMMA.16816.F32 R8, R16, R20, R8 ;  /* 0x000000141008723c */ /* 0x008fde0000001808 */
[----:B------:R-:W-:-:S08]  /*4c460*/  NOP ;  /* 0x0000000000007918 */ /* 0x000fd00000000000 */
[----:B------:R-:W-:Y:S04]  /*4c470*/  STL.64 [R1+0x610], R8 ;  /* 0x0006100801007387 */ /* 0x000fe80000100a00 */
[----:B------:R0:W-:Y:S04]  /*4c480*/  STL.64 [R1+0x618], R10 ;  /* 0x0006180a01007387 */ /* 0x0001e80000100a00 */
[----:B0-----:R-:W2:Y:S04]  /*4c490*/  LDL.LU.64 R10, [R1+0x4118] ;  /* 0x00411800010a7983 */ /* 0x001ea80000300a00 */
[----:B------:R-:W2:Y:S01]  /*4c4a0*/  LDL.LU.64 R8, [R1+0x4110] ;  /* 0x0041100001087983 */ /* 0x000ea20000300a00 */
[----:B------:R-:W-:-:S05]  /*4c4b0*/  F2FP.F16.E5M2.UNPACK_B R25, R25.H1 ;  /* 0x00000019ff19723e */ /* 0x000fca00030004ff */
[----:B------:R-:W-:Y:S02]  /*4c4c0*/  STL [R1+0x24], R25 ;  /* 0x0000241901007387 */ /* 0x000fe40000100800 */
[----:B--2---:R-:W-:Y:S02]  /*4c4d0*/  HMMA.16816.F32 R16, R16, R24, R8 ;  /* 0x000000181010723c */ /* 0x004fe40000001808 */
[----:B------:R-:W2:Y:S04]  /*4c4e0*/  LDL.LU.64 R10, [R1+0x4108] ;  /* 0x00410800010a7983 */ /* 0x000ea80000300a00 */
[----:B------:R-:W2:Y:S01]  /*4c4f0*/  LDL.LU.64 R8, [R1+0x4100] ;  /* 0x0041000001087983 */ /* 0x000ea20000300a00 */
[----:B------:R-:W-:Y:S02]  /*4c500*/  F2FP.F16.E5M2.UNPACK_B R4, R4 ;  /* 0x00000004ff04723e */ /* 0x000fe400020004ff */
[----:B------:R-:W-:-:S02]  /*4c510*/  F2FP.F16.E5M2.UNPACK_B R5, R5 ;  /* 0x00000005ff05723e */ /* 0x000fc400020004ff */
[----:B------:R-:W-:Y:S02]  /*4c520*/  F2FP.F16.E5M2.UNPACK_B R6, R6 ;  /* 0x00000006ff06723e */ /* 0x000fe400020004ff */
[----:B------:R-:W-:-:S10]  /*4c530*/  F2FP.F16.E5M2.UNPACK_B R7, R7 ;  /* 0x00000007ff07723e */ /* 0x000fd400020004ff */
[----:B------:R0:W-:Y:S04]  /*4c540*/  STL.64 [R1+0x5e0], R16 ;  /* 0x0005e01001007387 */ /* 0x0001e80000100a00 */
[----:B------:R1:W-:Y:S04]  /*4c550*/  STL.64 [R1+0x5e8], R18 ;  /* 0x0005e81201007387 */ /* 0x0003e80000100a00 */
[----:B0-----:R-:W3:Y:S04]  /*4c560*/  LDL.LU R16, [R1+0x190] ;  /* 0x0001900001107983 */ /* 0x001ee80000300800 */
[----:B------:R-:W3:Y:S04]  /*4c570*/  LDL.LU R17, [R1+0x194] ;  /* 0x0001940001117983 */ /* 0x000ee80000300800 */
[----:B-1----:R-:W3:Y:S04]  /*4c580*/  LDL.LU R18, [R1+0x198] ;  /* 0x0001980001127983 */ /* 0x002ee80000300800 */
[----:B------:R-:W3:Y:S01]  /*4c590*/  LDL.LU R19, [R1+0x19c] ;  /* 0x00019c0001137983 */ /* 0x000ee20000300800 */
[----:B--2---:R-:W-:Y:S03]  /*4c5a0*/  HMMA.16816.F32 R24, R4, R26, R8 ;  /* 0x0000001a0418723c */ /* 0x004fe60000001808 */
[----:B------:R-:W2:Y:S04]  /*4c5b0*/  LDL.LU.64 R10, [R1+0x40f8] ;  /* 0x0040f800010a7983 */ /* 0x000ea80000300a00 */
[----:B------:R-:W2:-:S15]  /*4c5c0*/  LDL.LU.64 R8, [R1+0x40f0] ;  /* 0x0040f00001087983 */ /* 0x000e9e0000300a00 */
[----:B------:R-:W-:-:S01]  /*4c5d0*/  NOP ;  /* 0x0000000000007918 */ /* 0x000fc20000000000 */
[----:B------:R0:W-:Y:S04]  /*4c5e0*/  STL.64 [R1+0x5d0], R24 ;  /* 0x0005d01801007387 */ /* 0x0001e80000100a00 */
[----:B------:R2:W-:Y:S04]  /*4c5f0*/  STL.64 [R1+0x5d8], R26 ;  /* 0x0005d81a01007387 */ /* 0x0005e80000100a00 */
[----:B0-----:R-:W2:Y:S02]  /*4c600*/  LDL.LU.64 R24, [R1+0x40e8] ;  /* 0x0040e80001187983 */ /* 0x001ea40000300a00 */
[----:B--2---:R-:W-:Y:S02]  /*4c610*/  HMMA.16816.F32 R24, R4, R24, R8 ;  /* 0x000000180418723c */ /* 0x004fe40000001808 */
[----:B------:R-:W2:Y:S04]  /*4c620*/  LDL.LU.64 R10, [R1+0x40e0] ;  /* 0x0040e000010a7983 */ /* 0x000ea80000300a00 */
[----:B------:R-:W2:-:S15]  /*4c630*/  LDL.LU.64 R8, [R1+0x40d8] ;  /* 0x0040d80001087983 */ /* 0x000e9e0000300a00 */
[----:B------:R-:W-:-:S02]  /*4c640*/  NOP ;  /* 0x0000000000007918 */ /* 0x000fc40000000000 */
[----:B------:R-:W-:Y:S04]  /*4c650*/  STL.64 [R1+0x5b0], R24 ;  /* 0x0005b01801007387 */ /* 0x000fe80000100a00 */
[----:B------:R0:W-:Y:S04]  /*4c660*/  STL.64 [R1+0x5b8], R26 ;  /* 0x0005b81a01007387 */ /* 0x0001e80000100a00 */
[----:B0-----:R-:W2:Y:S02]  /*4c670*/  LDL.LU.64 R26, [R1+0x40d0] ;  /* 0x0040d000011a7983 */ /* 0x001ea40000300a00 */
[----:B--2---:R-:W-:Y:S02]  /*4c680*/  HMMA.16816.F32 R24, R4, R26, R8 ;  /* 0x0000001a0418723c */ /* 0x004fe40000001808 */
[----:B------:R-:W2:Y:S04]  /*4c690*/  LDL.LU.64 R10, [R1+0x40c8] ;  /* 0x0040c800010a7983 */ /* 0x000ea80000300a00 */
[----:B------:R-:W2:-:S15]  /*4c6a0*/  LDL.LU.64 R8, [R1+0x40c0] ;  /* 0x0040c00001087983 */ /* 0x000e9e0000300a00 */
[----:B------:R-:W-:-:S02]  /*4c6b0*/  NOP ;  /* 0x0000000000007918 */ /* 0x000fc40000000000 */
        /* <DEDUP_REMOVED lines=16> */
[----:B0-----:R-:W4:Y:S04]  /*4c7c0*/  LDL.LU.64 R26, [R1+0x4088] ;  /* 0x00408800011a7983 */ /* 0x001f280000300a00 */
[----:B------:R-:W4:Y:S02]  /*4c7d0*/  LDL.LU.64 R24, [R1+0x4080] ;  /* 0x0040800001187983 */ /* 0x000f240000300a00 */
[----:B----4-:R-:W-:-:S15]  /*4c7e0*/  HMMA.16816.F32 R24, R4, R28, R24 ;  /* 0x0000001c0418723c */ /* 0x010fde0000001818 */
[----:B------:R-:W-:-:S08]  /*4c7f0*/  NOP ;  /* 0x0000000000007918 */ /* 0x000fd00000000000 */
[----:B------:R-:W-:Y:S04]  /*4c800*/  STL.64 [R1+0x520], R24 ;  /* 0x0005201801007387 */ /* 0x000fe80000100a00 */
[----:B------:R0:W-:Y:S04]  /*4c810*/  STL.64 [R1+0x528], R26 ;  /* 0x0005281a01007387 */ /* 0x0001e80000100a00 */
[----:B0-----:R-:W3:Y:S04]  /*4c820*/  LDL.LU.64 R26, [R1+0x4078] ;  /* 0x00407800011a7983 */ /* 0x001ee80000300a00 */
[----:B------:R-:W2:Y:S04]  /*4c830*/  LDL.LU.64 R24, [R1+0x4070] ;  /* 0x0040700001187983 */ /* 0x000ea80000300a00 */
[----:B------:R0:W-:Y:S04]  /*4c840*/  STL.64 [R1+0x3fa0], R28 ;  /* 0x003fa01c01007387 */ /* 0x0001e80000100a00 */
[----:B0-----:R-:W4:Y:S01]  /*4c850*/  LDL.64 R28, [R1+0x20] ;  /* 0x00002000011c7983 */ /* 0x001f220000100a00 */
[----:B---3--:R-:W-:-:S15]  /*4c860*/  HMMA.16816.F32 R16, R4, R26, R16 ;  /* 0x0000001a0410723c */ /* 0x008fde0000001810 */
[----:B------:R-:W-:-:S08]  /*4c870*/  NOP ;  /* 0x0000000000007918 */ /* 0x000fd00000000000 */
[----:B------:R-:W-:Y:S04]  /*4c880*/  STL.64 [R1+0x4f0], R16 ;  /* 0x0004f01001007387 */ /* 0x000fe80000100a00 */
[----:B------:R2:W-:Y:S02]  /*4c890*/  STL.64 [R1+0x4f8], R18 ;  /* 0x0004f81201007387 */ /* 0x0005e40000100a00 */
[----:B--2---:R-:W-:Y:S02]  /*4c8a0*/  HMMA.16816.F32 R16, R4, R24, R8 ;  /* 0x000000180410723c */ /* 0x004fe40000001808 */
[----:B------:R-:W2:-:S15]  /*4c8b0*/  LDL.LU R8, [R1+0x160] ;  /* 0x0001600001087983 */ /* 0x000e9e0000300800 */
[----:B------:R-:W-:-:S06]  /*4c8c0*/  NOP ;  /* 0x0000000000007918 */ /* 0x000fcc0000000000 */
[----:B------:R-:W-:Y:S04]  /*4c8d0*/  STL.64 [R1+0x4d0], R16 ;  /* 0x0004d01001007387 */ /* 0x000fe80000100a00 */
[----:B------:R-:W-:Y:S04]  /*4c8e0*/  STL.64 [R1+0x4d8], R18 ;  /* 0x0004d81201007387 */ /* 0x000fe80000100a00 */
[----:B------:R-:W2:Y:S04]  /*4c8f0*/  LDL.LU R9, [R1+0x164] ;  /* 0x0001640001097983 */ /* 0x000ea80000300800 */
[----:B------:R-:W3:Y:S04]  /*4c900*/  LDL.LU R10, [R1+0x168] ;  /* 0x00016800010a7983 */ /* 0x000ee80000300800 */
[----:B------:R-:W3:Y:S04]  /*4c910*/  LDL.LU R11, [R1+0x16c] ;  /* 0x00016c00010b7983 */ /* 0x000ee80000300800 */
[----:B---3--:R-:W-:Y:S04]  /*4c920*/  STL.64 [R1+0x4060], R10 ;  /* 0x0040600a01007387 */ /* 0x008fe80000100a00 */
[----:B--2---:R0:W-:Y:S04]  /*4c930*/  STL.64 [R1+0x4058], R8 ;  /* 0x0040580801007387 */ /* 0x0041e80000100a00 */
[----:B0-----:R-:W2:Y:S04]  /*4c940*/  LDL.LU R8, [R1+0x170] ;  /* 0x0001700001087983 */ /* 0x001ea80000300800 */
[----:B------:R-:W2:Y:S04]  /*4c950*/  LDL.LU R9, [R1+0x174] ;  /* 0x0001740001097983 */ /* 0x000ea80000300800 */
[----:B------:R-:W2:Y:S04]  /*4c960*/  LDL.LU R10, [R1+0x178] ;  /* 0x00017800010a7983 */ /* 0x000ea80000300800 */
[----:B------:R-:W2:Y:S04]  /*4c970*/  LDL.LU R11, [R1+0x17c] ;  /* 0x00017c00010b7983 */ /* 0x000ea80000300800 */
[----:B------:R-:W3:Y:S04]  /*4c980*/  LDL.LU R13, [R1+0xc88] ;  /* 0x000c8800010d7983 */ /* 0x000ee80000300800 */
[----:B------:R-:W-:Y:S04]  /*4c990*/  STL.64 [R1+0x4030], R14 ;  /* 0x0040300e01007387 */ /* 0x000fe80000100a00 */
        /* <DEDUP_REMOVED lines=9> */
[----:B------:R-:W3:Y:S04]  /*4ca30*/  LDL.LU R14, [R1+0x158] ;  /* 0x00015800010e7983 */ /* 0x000ee80000300800 */
[----:B------:R-:W3:Y:S04]  /*4ca40*/  LDL.LU R15, [R1+0x15c] ;  /* 0x00015c00010f7983 */ /* 0x000ee80000300800 */
[----:B------:R-:W4:Y:S04]  /*4ca50*/  LDL.LU R16, [R1+0xc84] ;  /* 0x000c840001107983 */ /* 0x000f280000300800 */
[----:B------:R-:W4:Y:S04]  /*4ca60*/  LDL.LU R17, [R1+0xc8c] ;  /* 0x000c8c0001117983 */ /* 0x000f280000300800 */
[----:B------:R-:W4:Y:S04]  /*4ca70*/  LDL.LU R18, [R1+0xc94] ;  /* 0x000c940001127983 */ /* 0x000f280000300800 */
[----:B------:R-:W4:Y:S04]  /*4ca80*/  LDL.LU R19, [R1+0xc9c] ;  /* 0x000c9c0001137983 */ /* 0x000f280000300800 */
[----:B------:R-:W-:Y:S04]  /*4ca90*/  STL.64 [R1+0x3f98], R26 ;  /* 0x003f981a01007387 */ /* 0x000fe80000100a00 */
[----:B------:R0:W-:Y:S04]  /*4caa0*/  STL.64 [R1+0x3f90], R24 ;  /* 0x003f901801007387 */ /* 0x0001e80000100a00 */
[----:B0-----:R-:W3:Y:S04]  /*4cab0*/  LDL.LU R24, [R1+0x120] ;  /* 0x0001200001187983 */ /* 0x001ee80000300800 */
[----:B------:R-:W3:Y:S04]  /*4cac0*/  LDL.LU R25, [R1+0x124] ;  /* 0x0001240001197983 */ /* 0x000ee80000300800 */
[----:B------:R-:W4:Y:S01]  /*4cad0*/  LDL.LU R26, [R1+0x128] ;  /* 0x00012800011a7983 */ /* 0x000f220000300800 */
[----:B------:R-:W-:-:S03]  /*4cae0*/  IMAD.MOV.U32 R27, RZ, RZ, R0 ;  /* 0x000000ffff1b7224 */ /* 0x000fc600078e0000 */
[----:B------:R-:W3:Y:S01]  /*4caf0*/  LDL.LU R0, [R1+0x4068] ;  /* 0x0040680001007983 */ /* 0x000ee20000300800 */
[C---:B--2---:R-:W-:Y:S03]  /*4cb00*/  HMMA.16816.F32 R8, R4.reuse, R22, R8 ;  /* 0x000000160408723c */ /* 0x044fe60000001808 */
[----:B----4-:R-:W-:Y:S04]  /*4cb10*/  STL.64 [R1+0x4008], R26 ;  /* 0x0040081a01007387 */ /* 0x010fe80000100a00 */
[----:B---3--:R0:W-:Y:S04]  /*4cb20*/  STL.64 [R1+0x4000], R24 ;  /* 0x0040001801007387 */ /* 0x0081e80000100a00 */
        /* <DEDUP_REMOVED lines=17> */
[----:B0-----:R-:W3:Y:S04]  /*4cc40*/  LDL.LU.64 R10, [R1+0x4050] ;  /* 0x00405000010a7983 */ /* 0x001ee80000300a00 */
[----:B------:R-:W4:Y:S04]  /*4cc50*/  LDL.LU.64 R8, [R1+0x4048] ;  /* 0x0040480001087983 */ /* 0x000f280000300a00 */
[----:B------:R0:W-:Y:S04]  /*4cc60*/  STL.64 [R1+0x3fb8], R2 ;  /* 0x003fb80201007387 */ /* 0x0001e80000100a00 */
[----:B0-----:R-:W2:Y:S04]  /*4cc70*/  LDL.LU R2, [R1+0xc98] ;  /* 0x000c980001027983 */ /* 0x001ea80000300800 */
[----:B------:R-:W2:Y:S01]  /*4cc80*/  LDL.LU R3, [R1+0xca0] ;  /* 0x000ca00001037983 */ /* 0x000ea20000300800 */
[----:B----4-:R-:W-:-:S15]  /*4cc90*/  HMMA.16816.F32 R12, R4, R8, R12 ;  /* 0x00000008040c723c */ /* 0x010fde000000180c */
[----:B------:R-:W-:-:S08]  /*4cca0*/  NOP ;  /* 0x0000000000007918 */ /* 0x000fd00000000000 */
[----:B------:R-:W-:Y:S04]  /*4ccb0*/  STL.64 [R1+0x460], R12 ;  /* 0x0004600c01007387 */ /* 0x000fe80000100a00 */
[----:B------:R0:W-:Y:S04]  /*4ccc0*/  STL.64 [R1+0x468], R14 ;  /* 0x0004680e01007387 */ /* 0x0001e80000100a00 */
[----:B0-----:R-:W3:Y:S04]  /*4ccd0*/  LDL.LU.64 R14, [R1+0x4040] ;  /* 0x00404000010e7983 */ /* 0x001ee80000300a00 */
[----:B------:R-:W3:Y:S01]  /*4cce0*/  LDL.LU.64 R12, [R1+0x4038] ;  /* 0x00403800010c7983 */ /* 0x000ee20000300a00 */
[----:B------:R-:W-:Y:S01]  /*4ccf0*/  IMAD.MOV.U32 R27, RZ, RZ, R0 ;  /* 0x000000ffff1b7224 */ /* 0x000fe200078e0000 */
[----:B---3--:R-:W-:-:S15]  /*4cd00*/  HMMA.16816.F32 R12, R4, R10, R12 ;  /* 0x0000000a040c723c */ /* 0x008fde000000180c */
[----:B------:R-:W-:-:S08]  /*4cd10*/  NOP ;  /* 0x0000000000007918 */ /* 0x000fd00000000000 */
[----:B------:R-:W-:Y:S04]  /*4cd20*/  STL.64 [R1+0x2f0], R12 ;  /* 0x0002f00c01007387 */ /* 0x000fe80000100a00 */
[----:B------:R0:W-:Y:S01]  /*4cd30*/  STL [R1+0x2f8], R14 ;  /* 0x0002f80e01007387 */ /* 0x0001e20000100800 */
[----:B------:R-:W-:-:S03]  /*4cd40*/  IMAD.MOV.U32 R0, RZ, RZ, R15 ;  /* 0x000000ffff007224 */ /* 0x000fc600078e000f */
[----:B0-----:R-:W3:Y:S04]  /*4cd50*/  LDL.LU.64 R14, [R1+0x4030] ;  /* 0x00403000010e7983 */ /* 0x001ee80000300a00 */
[----:B------:R-:W4:Y:S04]  /*4cd60*/  LDL.LU.64 R12, [R1+0x4028] ;  /* 0x00402800010c7983 */ /* 0x000f280000300a00 */
[----:B------:R-:W-:Y:S04]  /*4cd70*/  STL.64 [R1+0x3f58], R10 ;  /* 0x003f580a01007387 */ /* 0x000fe80000100a00 */
[----:B------:R0:W-:Y:S04]  /*4cd80*/  STL.64 [R1+0x3f50], R8 ;  /* 0x003f500801007387 */ /* 0x0001e80000100a00 */
[----:B0-----:R-:W3:Y:S04]  /*4cd90*/  LDL.LU R8, [R1+0x210] ;  /* 0x0002100001087983 */ /* 0x001ee80000300800 */
[----:B------:R-:W3:Y:S04]  /*4cda0*/  LDL.LU R9, [R1+0x214] ;  /* 0x0002140001097983 */ /* 0x000ee80000300800 */
[----:B------:R-:W3:Y:S04]  /*4cdb0*/  LDL.LU R10, [R1+0x218] ;  /* 0x00021800010a7983 */ /* 0x000ee80000300800 */
[----:B------:R-:W3:Y:S04]  /*4cdc0*/  LDL.LU R11, [R1+0x21c] ;  /* 0x00021c00010b7983 */ /* 0x000ee80000300800 */
[----:B------:R0:W-:Y:S04]  /*4cdd0*/  STL [R1+0x3d18], R0 ;  /* 0x003d180001007387 */ /* 0x0001e80000100800 */
[----:B0-----:R-:W3:Y:S01]  /*4cde0*/  LDL.LU R0, [R1+0xc90] ;  /* 0x000c900001007983 */ /* 0x001ee20000300800 */
[----:B----4-:R-:W-:-:S03]  /*4cdf0*/  IMAD R16, R16, 0x100, R13 ;  /* 0x0000010010107824 */ /* 0x010fc600078e020d */
[----:B------:R-:W2:Y:S02]  /*4ce00*/  LDL.LU R13, [R1+0x4020] ;  /* 0x00402000010d7983 */ /* 0x000ea40000300800 */
[----:B--2---:R-:W-:-:S15]  /*4ce10*/  HMMA.16816.F32 R24, R4, R12, R24 ;  /* 0x0000000c0418723c */ /* 0x004fde0000001818 */
[----:B------:R-:W-:-:S08]  /*4ce20*/  NOP ;  /* 0x0000000000007918 */ /* 0x000fd00000000000 */
[----:B------:R-:W-:Y:S04]  /*4ce30*/  STL.64 [R1+0x2d0], R24 ;  /* 0x0002d01801007387 */ /* 0x000fe80000100a00 */
[----:B------:R0:W-:Y:S04]  /*4ce40*/  STL.64 [R1+0x2d8], R26 ;  /* 0x0002d81a01007387 */ /* 0x0001e80000100a00 */
[----:B0-----:R-:W3:Y:S04]  /*4ce50*/  LDL.LU.64 R26, [R1+0x4018] ;  /* 0x00401800011a7983 */ /* 0x001ee80000300a00 */
[----:B------:R-:W3:Y:S04]  /*4ce60*/  LDL.LU.64 R24, [R1+0x4010] ;  /* 0x0040100001187983 */ /* 0x000ee80000300a00 */
[----:B------:R-:W-:Y:S04]  /*4ce70*/  STL [R1+0x3f3c], R12 ;  /* 0x003f3c0c01007387 */ /* 0x000fe80000100800 */
[----:B------:R-:W-:Y:S01]  /*4ce80*/  STL [R1+0x3f38], R13 ;  /* 0x003f380d01007387 */ /* 0x000fe20000100800 */
[----:B---3--:R-:W-:-:S15]  /*4ce90*/  HMMA.16816.F32 R24, R4, R14, R24 ;  /* 0x0000000e0418723c */ /* 0x008fde0000001818 */
[----:B------:R-:W-:-:S08]  /*4cea0*/  NOP ;  /* 0x0000000000007918 */ /* 0x000fd00000000000 */
[----:B------:R-:W-:Y:S04]  /*4ceb0*/  STL.64 [R1+0x5f0], R24 ;  /* 0x0005f01801007387 */ /* 0x000fe80000100a00 */
[----:B------:R0:W-:Y:S04]  /*4cec0*/  STL.64 [R1+0x5f8], R26 ;  /* 0x0005f81a01007387 */ /* 0x0001e80000100a00 */
[----:B0-----:R-:W2:Y:S04]  /*4ced0*/  LDL.LU.64 R26, [R1+0x4008] ;  /* 0x00400800011a7983 */ /* 0x001ea80000300a00 */
[----:B------:R-:W2:Y:S01]  /*4cee0*/  LDL.LU.64 R24, [R1+0x4000] ;  /* 0x0040000001187983 */ /* 0x000ea20000300a00 */
[C---:B------:R-:W-:Y:S03]  /*4cef0*/  HMMA.16816.F32 R8, R4.reuse, R20, R8 ;  /* 0x000000140408723c */ /* 0x040fe60000001808 */
[----:B------:R-:W-:Y:S04]  /*4cf00*/  STL [R1+0x3f40], R14 ;  /* 0x003f400e01007387 */ /* 0x000fe80000100800 */
[----:B------:R-:W-:Y:S04]  /*4cf10*/  STL [R1+0x3f20], R15 ;  /* 0x003f200f01007387 */ /* 0x000fe80000100800 */
[----:B------:R-:W-:Y:S04]  /*4cf20*/  STL.64 [R1+0x3f78], R22 ;  /* 0x003f781601007387 */ /* 0x000fe80000100a00 */
[----:B------:R0:W-:Y:S08]  /*4cf30*/  STL.64 [R1+0x3f70], R20 ;  /* 0x003f701401007387 */ /* 0x0001f00000100a00 */
[----:B------:R-:W-:Y:S04]  /*4cf40*/  STL.64 [R1+0x2a0], R8 ;  /* 0x0002a00801007387 */ /* 0x000fe80000100a00 */
[----:B------:R-:W-:Y:S01]  /*4cf50*/  STL.64 [R1+0x2a8], R10 ;  /* 0x0002a80a01007387 */ /* 0x000fe20000100a00 */
[----:B--2---:R-:W-:-:S15]  /*4cf60*/  HMMA.16816.F32 R4, R4, R28, R24 ;  /* 0x0000001c0404723c */ /* 0x004fde0000001818 */
[----:B------:R-:W-:-:S08]  /*4cf70*/  NOP ;  /* 0x0000000000007918 */ /* 0x000fd00000000000 */
[----:B------:R-:W-:Y:S04]  /*4cf80*/  STL.64 [R1+0x240], R4 ;  /* 0x0002400401007387 */ /* 0x000fe80000100a00 */
[----:B------:R-:W-:Y:S04]  /*4cf90*/  STL.64 [R1+0x248], R6 ;  /* 0x0002480601007387 */ /* 0x000fe80000100a00 */
[----:B0-----:R-:W2:Y:S04]  /*4cfa0*/  LDL.LU R20, [R1+0x2c0] ;  /* 0x0002c00001147983 */ /* 0x001ea80000300800 */
[----:B------:R-:W2:Y:S04]  /*4cfb0*/  LDL.LU R21, [R1+0x2c4] ;  /* 0x0002c40001157983 */ /* 0x000ea80000300800 */
[----:B------:R-:W3:Y:S04]  /*4cfc0*/  LDL.LU R22, [R1+0x2c8] ;  /* 0x0002c80001167983 */ /* 0x000ee80000300800 */
[----:B------:R-:W3:Y:S04]  /*4cfd0*/  LDL.LU R23, [R1+0x2cc] ;  /* 0x0002cc0001177983 */ /* 0x000ee80000300800 */
[----:B------:R-:W4:Y:S04]  /*4cfe0*/  LDL.LU R24, [R1+0x290] ;  /* 0x0002900001187983 */ /* 0x000f280000300800 */
[----:B------:R-:W4:Y:S04]  /*4cff0*/  LDL.LU R25, [R1+0x294] ;  /* 0x0002940001197983 */ /* 0x000f280000300800 */
[----:B------:R-:W2:Y:S04]  /*4d000*/  LDL.LU R26, [R1+0x298] ;  /* 0x00029800011a7983 */ /* 0x000ea80000300800 */
[----:B------:R-:W2:Y:S01]  /*4d010*/  LDL.LU R27, [R1+0x29c] ;  /* 0x00029c00011b7983 */ /* 0x000ea20000300800 */
[----:B------:R-:W-:-:S02]  /*4d020*/  IMAD R18, R18, 0x100, R2 ;  /* 0x0000010012127824 */ /* 0x000fc400078e0202 */
[----:B------:R-:W-:Y:S02]  /*4d030*/  IMAD R19, R19, 0x100, R3 ;  /* 0x0000010013137824 */ /* 0x000fe400078e0203 */
[----:B------:R-:W3:Y:S04]  /*4d040*/  LDL.LU.64 R2, [R1+0x8] ;  /* 0x0000080001027983 */ /* 0x000ee80000300a00 */
[----:B--2---:R-:W-:Y:S04]  /*4d050*/  STL.64 [R1+0x3fb0], R26 ;  /* 0x003fb01a01007387 */ /* 0x004fe80000100a00 */
[----:B----4-:R0:W-:Y:S04]  /*4d060*/  STL.64 [R1+0x3fa8], R24 ;  /* 0x003fa81801007387 */ /* 0x0101e80000100a00 */
[----:B0-----:R-:W2:Y:S04]  /*4d070*/  LDL.LU R24, [R1+0x280] ;  /* 0x0002800001187983 */ /* 0x001ea80000300800 */
[----:B------:R-:W2:Y:S04]  /*4d080*/  LDL.LU R25, [R1+0x284] ;  /* 0x0002840001197983 */ /* 0x000ea80000300800 */
[----:B------:R-:W4:Y:S04]  /*4d090*/  LDL.LU R26, [R1+0x288] ;  /* 0x00028800011a7983 */ /* 0x000f280000300800 */
[----:B------:R-:W4:Y:S04]  /*4d0a0*/  LDL.LU R27, [R1+0x28c] ;  /* 0x00028c00011b7983 */ /* 0x000f280000300800 */
[----:B----4-:R-:W-:Y:S04]  /*4d0b0*/  STL.64 [R1+0x3fc8], R26 ;  /* 0x003fc81a01007387 */ /* 0x010fe80000100a00 */
[----:B--2---:R0:W-:Y:S04]  /*4d0c0*/  STL.64 [R1+0x3fc0], R24 ;  /* 0x003fc01801007387 */ /* 0x0041e80000100a00 */
[----:B0-----:R-:W2:Y:S04]  /*4d0d0*/  LDL.LU R24, [R1+0x270] ;  /* 0x0002700001187983 */ /* 0x001ea80000300800 */
[----:B------:R-:W2:Y:S04]  /*4d0e0*/  LDL.LU R25, [R1+0x274] ;  /* 0x0002740001197983 */ /* 0x000ea80000300800 */
[----:B------:R-:W4:Y:S04]  /*4d0f0*/  LDL.LU R26, [R1+0x278] ;  /* 0x00027800011a7983 */ /* 0x000f280000300800 */
[----:B------:R-:W4:Y:S04]  /*4d100*/  LDL.LU R27, [R1+0x27c] ;  /* 0x00027c00011b7983 */ /* 0x000f280000300800 */
[----:B------:R-:W3:Y:S04]  /*4d110*/  LDL.LU.64 R6, [R1+0x30] ;  /* 0x0000300001067983 */ /* 0x000ee80000300a00 */
[----:B------:R-:W3:Y:S04]  /*4d120*/  LDL.LU.64 R14, [R1+0x18] ;  /* 0x00001800010e7983 */ /* 0x000ee80000300a00 */
[----:B----4-:R-:W-:Y:S04]  /*4d130*/  STL.64 [R1+0x3fd8], R26 ;  /* 0x003fd81a01007387 */ /* 0x010fe80000100a00 */
[----:B--2---:R0:W-:Y:S04]  /*4d140*/  STL.64 [R1+0x3fd0], R24 ;  /* 0x003fd01801007387 */ /* 0x0041e80000100a00 */
        /* <DEDUP_REMOVED lines=9> */
[----:B------:R-:W4:Y:S01]  /*4d1e0*/  LDL.LU R27, [R1+0x25c] ;  /* 0x00025c00011b7983 */ /* 0x000f220000300800 */
[----:B------:R-:W-:-:S02]  /*4d1f0*/  IMAD R17, R17, 0x100, R0 ;  /* 0x0000010011117824 */ /* 0x000fc400078e0200 */
[----:B------:R-:W-:Y:S02]  /*4d200*/  IMAD.MOV.U32 R12, RZ, RZ, R28 ;  /* 0x000000ffff0c7224 */ /* 0x000fe400078e001c */
[----:B------:R-:W-:Y:S01]  /*4d210*/  IMAD.MOV.U32 R0, RZ, RZ, R29 ;  /* 0x000000ffff007224 */ /* 0x000fe200078e001d */
[----:B----4-:R-:W-:Y:S04]  /*4d220*/  STL.64 [R1+0x3ff8], R26 ;  /* 0x003ff81a01007387 */ /* 0x010fe80000100a00 */
[----:B--2---:R0:W-:Y:S04]  /*4d230*/  STL.64 [R1+0x3ff0], R24 ;  /* 0x003ff01801007387 */ /* 0x0041e80000100a00 */
[----:B0-----:R-:W2:Y:S04]  /*4d240*/  LDL.LU R24, [R1+0x110] ;  /* 0x0001100001187983 */ /* 0x001ea80000300800 */
[----:B------:R-:W2:Y:S04]  /*4d250*/  LDL.LU R25, [R1+0x114] ;  /* 0x0001140001197983 */ /* 0x000ea80000300800 */
[----:B------:R-:W2:Y:S04]  /*4d260*/  LDL.LU R26, [R1+0x118] ;  /* 0x00011800011a7983 */ /* 0x000ea80000300800 */
[----:B------:R-:W2:Y:S04]  /*4d270*/  LDL.LU R27, [R1+0x11c] ;  /* 0x00011c00011b7983 */ /* 0x000ea80000300800 */
[----:B------:R-:W4:Y:S04]  /*4d280*/  LDL.LU.64 R28, [R1] ;  /* 0x00000000011c7983 */ /* 0x000f280000300a00 */
[----:B---3--:R-:W-:Y:S04]  /*4d290*/  STL.64 [R1+0x3f88], R22 ;  /* 0x003f881601007387 */ /* 0x008fe80000100a00 */
[----:B------:R0:W-:Y:S04]  /*4d2a0*/  STL.64 [R1+0x3f80], R20 ;  /* 0x003f801401007387 */ /* 0x0001e80000100a00 */
[----:B0-----:R-:W3:Y:S04]  /*4d2b0*/  LDL.LU R20, [R1+0x2b0] ;  /* 0x0002b00001147983 */ /* 0x001ee80000300800 */
[----:B------:R-:W3:Y:S04]  /*4d2c0*/  LDL.LU R21, [R1+0x2b4] ;  /* 0x0002b40001157983 */ /* 0x000ee80000300800 */
[----:B------:R-:W3:Y:S04]  /*4d2d0*/  LDL.LU R22, [R1+0x2b8] ;  /* 0x0002b80001167983 */ /* 0x000ee80000300800 */
[----:B------:R-:W3:Y:S04]  /*4d2e0*/  LDL.LU R23, [R1+0x2bc] ;  /* 0x0002bc0001177983 */ /* 0x000ee80000300800 */
[----:B------:R-:W4:Y:S04]  /*4d2f0*/  LDL.LU R8, [R1+0x300] ;  /* 0x0003000001087983 */ /* 0x000f280000300800 */
[----:B------:R-:W4:Y:S04]  /*4d300*/  LDL.LU R9, [R1+0x304] ;  /* 0x0003040001097983 */ /* 0x000f280000300800 */
[----:B------:R-:W3:Y:S04]  /*4d310*/  LDL.LU R10, [R1+0x308] ;  /* 0x00030800010a7983 */ /* 0x000ee80000300800 */
[----:B------:R-:W3:Y:S01]  /*4d320*/  LDL.LU R11, [R1+0x30c] ;  /* 0x00030c00010b7983 */ /* 0x000ee20000300800 */
[----:B------:R-:W-:-:S02]  /*4d330*/  F2FP.F16.E5M2.UNPACK_B R16, R16 ;  /* 0x00000010ff10723e */ /* 0x000fc400020004ff */
[----:B------:R-:W-:Y:S02]  /*4d340*/  F2FP.F16.E5M2.UNPACK_B R17, R17 ;  /* 0x00000011ff11723e */ /* 0x000fe400020004ff */
[----:B------:R-:W-:Y:S02]  /*4d350*/  F2FP.F16.E5M2.UNPACK_B R18, R18 ;  /* 0x00000012ff12723e */ /* 0x000fe400020004ff */
[----:B------:R-:W-:-:S07]  /*4d360*/  F2FP.F16.E5M2.UNPACK_B R19, R19 ;  /* 0x00000013ff13723e */ /* 0x000fce00020004ff */
[----:B--2---:R-:W-:Y:S01]  /*4d370*/  HMMA.16816.F32 R24, R16, R6, R24 ;  /* 0x000000061018723c */ /* 0x004fe20000001818 */
[----:B---3--:R-:W-:Y:S04]  /*4d380*/  STL.64 [R1+0x3f68], R10 ;  /* 0x003f680a01007387 */ /* 0x008fe80000100a00 */
[----:B----4-:R0:W-:Y:S04]  /*4d390*/  STL.64 [R1+0x3f60], R8 ;  /* 0x003f600801007387 */ /* 0x0101e80000100a00 */
[----:B0-----:R-:W2:Y:S04]  /*4d3a0*/  LDL.LU R8, [R1+0x2e0] ;  /* 0x0002e00001087983 */ /* 0x001ea80000300800 */
[----:B------:R-:W2:Y:S04]  /*4d3b0*/  LDL.LU R9, [R1+0x2e4] ;  /* 0x0002e40001097983 */ /* 0x000ea80000300800 */
[----:B------:R-:W2:Y:S04]  /*4d3c0*/  LDL.LU R10, [R1+0x2e8] ;  /* 0x0002e800010a7983 */ /* 0x000ea80000300800 */
[----:B------:R-:W2:Y:S04]  /*4d3d0*/  LDL.LU R11, [R1+0x2ec] ;  /* 0x0002ec00010b7983 */ /* 0x000ea80000300800 */
[----:B------:R-:W-:Y:S04]  /*4d3e0*/  STL [R1+0x3f48], R0 ;  /* 0x003f480001007387 */ /* 0x000fe80000100800 */
[----:B------:R0:W-:Y:S04]  /*4d3f0*/  STL [R1+0x3f44], R12 ;  /* 0x003f440c01007387 */ /* 0x0001e80000100800 */
[----:B0-----:R-:W3:Y:S04]  /*4d400*/  LDL.LU.64 R12, [R1+0x10] ;  /* 0x00001000010c7983 */ /* 0x001ee80000300a00 */
[----:B------:R-:W-:Y:S04]  /*4d410*/  STL.64 [R1+0x210], R24 ;  /* 0x0002101801007387 */ /* 0x000fe80000100a00 */
[----:B------:R0:W-:Y:S04]  /*4d420*/  STL.64 [R1+0x218], R26 ;  /* 0x0002181a01007387 */ /* 0x0001e80000100a00 */
[----:B0-----:R-:W4:Y:S04]  /*4d430*/  LDL.LU.64 R26, [R1+0x3ff8] ;  /* 0x003ff800011a7983 */ /* 0x001f280000300a00 */
[----:B------:R-:W4:Y:S01]  /*4d440*/  LDL.LU.64 R24, [R1+0x3ff0] ;  /* 0x003ff00001187983 */ /* 0x000f220000300a00 */
[----:B------:R-:W-:-:S05]  /*4d450*/  IMAD.MOV.U32 R5, RZ, RZ, R6 ;  /* 0x000000ffff057224 */ /* 0x000fca00078e0006 */
[----:B------:R-:W-:Y:S01]  /*4d460*/  STL [R1+0x3f4c], R5 ;  /* 0x003f4c0501007387 */ /* 0x000fe20000100800 */
[----:B----4-:R-:W-:-:S15]  /*4d470*/  HMMA.16816.F32 R24, R16, R14, R24 ;  /* 0x0000000e1018723c */ /* 0x010fde0000001818 */
        /* <DEDUP_REMOVED lines=16> */
[----:B------:R-:W3:Y:S01]  /*4d580*/  LDL.LU.64 R24, [R1+0x3fc0] ;  /* 0x003fc00001187983 */ /* 0x000ee20000300a00 */
[----:B------:R-:W-:-:S02]  /*4d590*/  IMAD.MOV.U32 R4, RZ, RZ, R7 ;  /* 0x000000ffff047224 */ /* 0x000fc400078e0007 */
[----:B------:R-:W-:Y:S02]  /*4d5a0*/  IMAD.MOV.U32 R6, RZ, RZ, R15 ;  /* 0x000000ffff067224 */ /* 0x000fe400078e000f */
[----:B------:R-:W-:Y:S02]  /*4d5b0*/  IMAD.MOV.U32 R7, RZ, RZ, R14 ;  /* 0x000000ffff077224 */ /* 0x000fe400078e000e */
[----:B------:R-:W-:Y:S02]  /*4d5c0*/  IMAD.MOV.U32 R15, RZ, RZ, R12 ;  /* 0x000000ffff0f7224 */ /* 0x000fe400078e000c */
[----:B------:R-:W-:Y:S02]  /*4d5d0*/  IMAD.MOV.U32 R12, RZ, RZ, R2 ;  /* 0x000000ffff0c7224 */ /* 0x000fe400078e0002 */
[----:B------:R-:W-:Y:S02]  /*4d5e0*/  IMAD.MOV.U32 R14, RZ, RZ, R3 ;  /* 0x000000ffff0e7224 */ /* 0x000fe400078e0003 */
[----:B------:R-:W4:Y:S01]  /*4d5f0*/  LDL.LU.64 R2, [R1+0x3fb8] ;  /* 0x003fb80001027983 */ /* 0x000f220000300a00 */
[----:B------:R-:W-:-:S02]  /*4d600*/  IMAD.MOV.U32 R5, RZ, RZ, R28 ;  /* 0x000000ffff057224 */ /* 0x000fc400078e001c */
[----:B------:R-:W-:Y:S01]  /*4d610*/  IMAD.MOV.U32 R0, RZ, RZ, R29 ;  /* 0x000000ffff007224 */ /* 0x000fe200078e001d */
[----:B---3--:R-:W-:-:S15]  /*4d620*/  HMMA.16816.F32 R24, R16, R28, R24 ;  /* 0x0000001c1018723c */ /* 0x008fde0000001818 */
[----:B------:R-:W-:-:S08]  /*4d630*/  NOP ;  /* 0x0000000000007918 */ /* 0x000fd00000000000 */
        /* <DEDUP_REMOVED lines=10> */
[----:B------:R-:W2:Y:S01]  /*4d6e0*/  LDL.LU.64 R24, [R1+0x3f90] ;  /* 0x003f900001187983 */ /* 0x000ea20000300a00 */
[----:B---3--:R-:W-:-:S15]  /*4d6f0*/  HMMA.16816.F32 R20, R16, R26, R20 ;  /* 0x0000001a1014723c */ /* 0x008fde0000001814 */
[----:B------:R-:W-:-:S08]  /*4d700*/  NOP ;  /* 0x0000000000007918 */ /* 0x000fd00000000000 */
[----:B------:R-:W-:Y:S04]  /*4d710*/  STL.64 [R1+0x1b0], R20 ;  /* 0x0001b01401007387 */ /* 0x000fe80000100a00 */
[----:B------:R0:W-:Y:S04]  /*4d720*/  STL.64 [R1+0x1b8], R22 ;  /* 0x0001b81601007387 */ /* 0x0001e80000100a00 */
[----:B0-----:R-:W2:Y:S04]  /*4d730*/  LDL.LU.64 R22, [R1+0x3f88] ;  /* 0x003f880001167983 */ /* 0x001ea80000300a00 */
[----:B------:R-:W2:Y:S02]  /*4d740*/  LDL.LU.64 R20, [R1+0x3f80] ;  /* 0x003f800001147983 */ /* 0x000ea40000300a00 */
[----:B--2---:R-:W-:-:S15]  /*4d750*/  HMMA.16816.F32 R20, R16, R24, R20 ;  /* 0x000000181014723c */ /* 0x004fde0000001814 */
[----:B------:R-:W-:-:S08]  /*4d760*/  NOP ;  /* 0x0000000000007918 */ /* 0x000fd00000000000 */
[----:B------:R-:W-:Y:S04]  /*4d770*/  STL.64 [R1+0x1a0], R20 ;  /* 0x0001a01401007387 */ /* 0x000fe80000100a00 */
[----:B------:R0:W-:Y:S04]  /*4d780*/  STL.64 [R1+0x1a8], R22 ;  /* 0x0001a81601007387 */ /* 0x0001e80000100a00 */
[----:B0-----:R-:W2:Y:S04]  /*4d790*/  LDL.LU.64 R22, [R1+0x3f78] ;  /* 0x003f780001167983 */ /* 0x001ea80000300a00 */
[----:B------:R-:W3:Y:S04]  /*4d7a0*/  LDL.LU.64 R20, [R1+0x3f70] ;  /* 0x003f700001147983 */ /* 0x000ee80000300a00 */
[----:B------:R-:W-:Y:S04]  /*4d7b0*/  STL.64 [R1+0x3e78], R26 ;  /* 0x003e781a01007387 */ /* 0x000fe80000100a00 */
[----:B------:R0:W-:Y:S04]  /*4d7c0*/  STL.64 [R1+0x3e70], R24 ;  /* 0x003e701801007387 */ /* 0x0001e80000100a00 */
[----:B0-----:R-:W4:Y:S04]  /*4d7d0*/  LDL.LU R24, [R1+0x320] ;  /* 0x0003200001187983 */ /* 0x001f280000300800 */
[----:B------:R-:W4:Y:S04]  /*4d7e0*/  LDL.LU R25, [R1+0x324] ;  /* 0x0003240001197983 */ /* 0x000f280000300800 */
[----:B------:R-:W4:Y:S04]  /*4d7f0*/  LDL.LU R26, [R1+0x328] ;  /* 0x00032800011a7983 */ /* 0x000f280000300800 */
[----:B------:R-:W4:Y:S01]  /*4d800*/  LDL.LU R27, [R1+0x32c] ;  /* 0x00032c00011b7983 */ /* 0x000f220000300800 */
[----:B--2---:R-:W-:-:S15]  /*4d810*/  HMMA.16816.F32 R8, R16, R22, R8 ;  /* 0x000000161008723c */ /* 0x004fde0000001808 */
[----:B------:R-:W-:-:S08]  /*4d820*/  NOP ;  /* 0x0000000000007918 */ /* 0x000fd00000000000 */
[----:B------:R-:W-:Y:S04]  /*4d830*/  STL.64 [R1+0x190], R8 ;  /* 0x0001900801007387 */ /* 0x000fe80000100a00 */
[----:B------:R0:W-:Y:S04]  /*4d840*/  STL.64 [R1+0x198], R10 ;  /* 0x0001980a01007387 */ /* 0x0001e80000100a00 */
[----:B0-----:R-:W4:Y:S04]  /*4d850*/  LDL.LU.64 R10, [R1+0x3f68] ;  /* 0x003f6800010a7983 */ /* 0x001f280000300a00 */
[----:B------:R-:W4:Y:S04]  /*4d860*/  LDL.LU.64 R8, [R1+0x3f60] ;  /* 0x003f600001087983 */ /* 0x000f280000300a00 */
[----:B------:R-:W-:Y:S04]  /*4d870*/  STL.64 [R1+0x3f18], R22 ;  /* 0x003f181601007387 */ /* 0x000fe80000100a00 */
[----:B---3--:R0:W-:Y:S04]  /*4d880*/  STL.64 [R1+0x3f10], R20 ;  /* 0x003f101401007387 */ /* 0x0081e80000100a00 */
[----:B0-----:R-:W2:Y:S04]  /*4d890*/  LDL.LU R20, [R1+0x310] ;  /* 0x0003100001147983 */ /* 0x001ea80000300800 */
[----:B------:R-:W2:Y:S04]  /*4d8a0*/  LDL.LU R21, [R1+0x314] ;  /* 0x0003140001157983 */ /* 0x000ea80000300800 */
[----:B------:R-:W2:Y:S04]  /*4d8b0*/  LDL.LU R22, [R1+0x318] ;  /* 0x0003180001167983 */ /* 0x000ea80000300800 */
[----:B------:R-:W2:Y:S01]  /*4d8c0*/  LDL.LU R23, [R1+0x31c] ;  /* 0x00031c0001177983 */ /* 0x000ea20000300800 */
[----:B----4-:R-:W-:-:S15]  /*4d8d0*/  HMMA.16816.F32 R8, R16, R2, R8 ;  /* 0x000000021008723c */ /* 0x010fde0000001808 */
[----:B------:R-:W-:-:S08]  /*4d8e0*/  NOP ;  /* 0x0000000000007918 */ /* 0x000fd00000000000 */
[----:B------:R-:W-:Y:S04]  /*4d8f0*/  STL.64 [R1+0x180], R8 ;  /* 0x0001800801007387 */ /* 0x000fe80000100a00 */
[----:B------:R0:W-:Y:S04]  /*4d900*/  STL.64 [R1+0x188], R10 ;  /* 0x0001880a01007387 */ /* 0x0001e80000100a00 */
[----:B0-----:R-:W3:Y:S04]  /*4d910*/  LDL.LU.64 R10, [R1+0x3f58] ;  /* 0x003f5800010a7983 */ /* 0x001ee80000300a00 */
[----:B------:R-:W2:Y:S02]  /*4d920*/  LDL.LU.64 R8, [R1+0x3f50] ;  /* 0x003f500001087983 */ /* 0x000ea40000300a00 */
[----:B--2---:R-:W-:-:S15]  /*4d930*/  HMMA.16816.F32 R20, R16, R8, R20 ;  /* 0x000000081014723c */ /* 0x004fde0000001814 */
[----:B------:R-:W-:-:S08]  /*4d940*/  NOP ;  /* 0x0000000000007918 */ /* 0x000fd00000000000 */
[----:B------:R-:W-:Y:S04]  /*4d950*/  STL.64 [R1+0x170], R20 ;  /* 0x0001701401007387 */ /* 0x000fe80000100a00 */
[----:B------:R3:W-:Y:S02]  /*4d960*/  STL.64 [R1+0x178], R22 ;  /* 0x0001781601007387 */ /* 0x0007e40000100a00 */
[----:B---3--:R-:W-:Y:S07]  /*4d970*/  HMMA.16816.F32 R20, R16, R10, R24 ;  /* 0x0000000a1014723c */ /* 0x008fee0000001818 */
[----:B------:R-:W-:-:S02]  /*4d980*/  IMAD.MOV.U32 R26, RZ, RZ, R5 ;  /* 0x000000ffff1a7224 */ /* 0x000fc400078e0005 */
[----:B------:R-:W-:Y:S01]  /*4d990*/  IMAD.MOV.U32 R27, RZ, RZ, R0 ;  /* 0x000000ffff1b7224 */ /* 0x000fe200078e0000 */
[----:B------:R-:W2:-:S13]  /*4d9a0*/  LDL.LU R5, [R1+0x3f4c] ;  /* 0x003f4c0001057983 */ /* 0x000e9a0000300800 */
[----:B------:R-:W-:Y:S04]  /*4d9b0*/  STL.64 [R1+0x160], R20 ;  /* 0x0001601401007387 */ /* 0x000fe80000100a00 */
[----:B------:R-:W-:Y:S04]  /*4d9c0*/  STL.64 [R1+0x168], R22 ;  /* 0x0001681601007387 */ /* 0x000fe80000100a00 */
[----:B------:R-:W3:Y:S04]  /*4d9d0*/  LDL.LU R0, [R1+0x3f48] ;  /* 0x003f480001007983 */ /* 0x000ee80000300800 */
[----:B------:R-:W-:Y:S04]  /*4d9e0*/  STL.64 [R1+0x3e90], R26 ;  /* 0x003e901a01007387 */ /* 0x000fe80000100a00 */
[----:B------:R-:W-:Y:S04]  /*4d9f0*/  STL.64 [R1+0x3e58], R10 ;  /* 0x003e580a01007387 */ /* 0x000fe80000100a00 */
[----:B------:R0:W-:Y:S04]  /*4da00*/  STL.64 [R1+0x3e50], R8 ;  /* 0x003e500801007387 */ /* 0x0001e80000100a00 */
[----:B0-----:R-:W4:Y:S04]  /*4da10*/  LDL.LU R8, [R1+0x3c0] ;  /* 0x0003c00001087983 */ /* 0x001f280000300800 */
[----:B------:R-:W4:Y:S04]  /*4da20*/  LDL.LU R9, [R1+0x3c4] ;  /* 0x0003c40001097983 */ /* 0x000f280000300800 */
[----:B------:R-:W2:Y:S04]  /*4da30*/  LDL.LU R10, [R1+0x3c8] ;  /* 0x0003c800010a7983 */ /* 0x000ea80000300800 */
[----:B------:R-:W2:Y:S01]  /*4da40*/  LDL.LU R11, [R1+0x3cc] ;  /* 0x0003cc00010b7983 */ /* 0x000ea20000300800 */
[----:B------:R-:W-:-:S02]  /*4da50*/  IMAD.MOV.U32 R24, RZ, RZ, R12 ;  /* 0x000000ffff187224 */ /* 0x000fc400078e000c */
[----:B------:R-:W-:Y:S01]  /*4da60*/  IMAD.MOV.U32 R25, RZ, RZ, R14 ;  /* 0x000000ffff197224 */ /* 0x000fe200078e000e */
[----:B------:R-:W3:Y:S04]  /*4da70*/  LDL.LU R12, [R1+0x3f44] ;  /* 0x003f4400010c7983 */ /* 0x000ee80000300800 */
[----:B------:R-:W3:Y:S04]  /*4da80*/  LDL.LU R14, [R1+0x3f40] ;  /* 0x003f4000010e7983 */ /* 0x000ee80000300800 */
[----:B------:R-:W-:Y:S04]  /*4da90*/  STL.64 [R1+0x3ea8], R24 ;  /* 0x003ea81801007387 */ /* 0x000fe80000100a00 */
[----:B--2---:R-:W-:Y:S04]  /*4daa0*/  STL.64 [R1+0x3e88], R10 ;  /* 0x003e880a01007387 */ /* 0x004fe80000100a00 */
[----:B----4-:R0:W-:Y:S04]  /*4dab0*/  STL.64 [R1+0x3e80], R8 ;  /* 0x003e800801007387 */ /* 0x0101e80000100a00 */
[----:B0-----:R-:W2:Y:S04]  /*4dac0*/  LDL.LU R8, [R1+0x3f0] ;  /* 0x0003f00001087983 */ /* 0x001ea80000300800 */
[----:B------:R-:W2:Y:S04]  /*4dad0*/  LDL.LU R9, [R1+0x3f4] ;  /* 0x0003f40001097983 */ /* 0x000ea80000300800 */
[----:B------:R-:W4:Y:S04]  /*4dae0*/  LDL.LU R10, [R1+0x3f8] ;  /* 0x0003f800010a7983 */ /* 0x000f280000300800 */
[----:B------:R-:W4:Y:S01]  /*4daf0*/  LDL.LU R11, [R1+0x3fc] ;  /* 0x0003fc00010b7983 */ /* 0x000f220000300800 */
[----:B------:R-:W-:-:S02]  /*4db00*/  IMAD.MOV.U32 R26, RZ, RZ, R15 ;  /* 0x000000ffff1a7224 */ /* 0x000fc400078e000f */
[----:B------:R-:W-:-:S05]  /*4db10*/  IMAD.MOV.U32 R27, RZ, RZ, R13 ;  /* 0x000000ffff1b7224 */ /* 0x000fca00078e000d */
[----:B------:R-:W-:Y:S04]  /*4db20*/  STL.64 [R1+0x3ec0], R26 ;  /* 0x003ec01a01007387 */ /* 0x000fe80000100a00 */
[----:B----4-:R-:W-:Y:S04]  /*4db30*/  STL.64 [R1+0x3ea0], R10 ;  /* 0x003ea00a01007387 */ /* 0x010fe80000100a00 */
[----:B--2---:R0:W-:Y:S04]  /*4db40*/  STL.64 [R1+0x3e98], R8 ;  /* 0x003e980801007387 */ /* 0x0041e80000100a00 */
[----:B0-----:R-:W2:Y:S04]  /*4db50*/  LDL.LU R8, [R1+0x400] ;  /* 0x0004000001087983 */ /* 0x001ea80000300800 */
[----:B------:R-:W2:Y:S04]  /*4db60*/  LDL.LU R9, [R1+0x404] ;  /* 0x0004040001097983 */ /* 0x000ea80000300800 */
[----:B------:R-:W4:Y:S04]  /*4db70*/  LDL.LU R10, [R1+0x408] ;  /* 0x00040800010a7983 */ /* 0x000f280000300800 */
[----:B------:R-:W4:Y:S01]  /*4db80*/  LDL.LU R11, [R1+0x40c] ;  /* 0x00040c00010b7983 */ /* 0x000f220000300800 */
[----:B------:R-:W-:-:S02]  /*4db90*/  IMAD.MOV.U32 R24, RZ, RZ, R7 ;  /* 0x000000ffff187224 */ /* 0x000fc400078e0007 */
[----:B------:R-:W-:-:S05]  /*4dba0*/  IMAD.MOV.U32 R25, RZ, RZ, R6 ;  /* 0x000000ffff197224 */ /* 0x000fca00078e0006 */
[----:B------:R3:W-:Y:S02]  /*4dbb0*/  STL.64 [R1+0x3ed8], R24 ;  /* 0x003ed81801007387 */ /* 0x0007e40000100a00 */
[----:B---3--:R-:W-:Y:S02]  /*4dbc0*/  IMAD.MOV.U32 R25, RZ, RZ, R0 ;  /* 0x000000ffff197224 */ /* 0x008fe400078e0000 */
[----:B----4-:R-:W-:Y:S04]  /*4dbd0*/  STL.64 [R1+0x3eb8], R10 ;  /* 0x003eb80a01007387 */ /* 0x010fe80000100a00 */
[----:B--2---:R0:W-:Y:S04]  /*4dbe0*/  STL.64 [R1+0x3eb0], R8 ;  /* 0x003eb00801007387 */ /* 0x0041e80000100a00 */
[----:B0-----:R-:W2:Y:S04]  /*4dbf0*/  LDL.LU R8, [R1+0x410] ;  /* 0x0004100001087983 */ /* 0x001ea80000300800 */
[----:B------:R-:W2:Y:S04]  /*4dc00*/  LDL.LU R9, [R1+0x414] ;  /* 0x0004140001097983 */ /* 0x000ea80000300800 */
[----:B------:R-:W3:Y:S04]  /*4dc10*/  LDL.LU R10, [R1+0x418] ;  /* 0x00041800010a7983 */ /* 0x000ee80000300800 */
[----:B------:R-:W3:Y:S04]  /*4dc20*/  LDL.LU R11, [R1+0x41c] ;  /* 0x00041c00010b7983 */ /* 0x000ee80000300800 */
[----:B------:R-:W4:Y:S04]  /*4dc30*/  LDL.LU R15, [R1+0xcb8] ;  /* 0x000cb800010f7983 */ /* 0x000f280000300800 */
[----:B------:R-:W4:Y:S04]  /*4dc40*/  LDL.LU R6, [R1+0xcb4] ;  /* 0x000cb40001067983 */ /* 0x000f280000300800 */
[----:B------:R-:W4:Y:S04]  /*4dc50*/  LDL.LU R7, [R1+0xcc0] ;  /* 0x000cc00001077983 */ /* 0x000f280000300800 */
[----:B------:R-:W4:Y:S04]  /*4dc60*/  LDL.LU R0, [R1+0xcbc] ;  /* 0x000cbc0001007983 */ /* 0x000f280000300800 */
[----:B------:R-:W2:Y:S04]  /*4dc70*/  LDL.LU R20, [R1+0x340] ;  /* 0x0003400001147983 */ /* 0x000ea80000300800 */
[----:B------:R-:W2:Y:S04]  /*4dc80*/  LDL.LU R21, [R1+0x344] ;  /* 0x0003440001157983 */ /* 0x000ea80000300800 */
[----:B------:R-:W3:Y:S04]  /*4dc90*/  LDL.LU R22, [R1+0x348] ;  /* 0x0003480001167983 */ /* 0x000ee80000300800 */
[----:B------:R-:W3:Y:S01]  /*4dca0*/  LDL.LU R23, [R1+0x34c] ;  /* 0x00034c0001177983 */ /* 0x000ee20000300800 */
[----:B------:R-:W-:-:S02]  /*4dcb0*/  IMAD.MOV.U32 R24, RZ, RZ, R12 ;  /* 0x000000ffff187224 */ /* 0x000fc400078e000c */
[----:B------:R-:W-:Y:S01]  /*4dcc0*/  IMAD.MOV.U32 R27, RZ, RZ, R4 ;  /* 0x000000ffff1b7224 */ /* 0x000fe200078e0004 */
[----:B------:R-:W4:Y:S04]  /*4dcd0*/  LDL.LU R12, [R1+0xca8] ;  /* 0x000ca800010c7983 */ /* 0x000f280000300800 */
[----:B------:R-:W4:Y:S01]  /*4dce0*/  LDL.LU R4, [R1+0xca4] ;  /* 0x000ca40001047983 */ /* 0x000f220000300800 */
[----:B------:R-:W-:-:S03]  /*4dcf0*/  IMAD.MOV.U32 R26, RZ, RZ, R5 ;  /* 0x000000ffff1a7224 */ /* 0x000fc600078e0005 */
[----:B------:R-:W4:Y:S04]  /*4dd00*/  LDL.LU R13, [R1+0xcb0] ;  /* 0x000cb000010d7983 */ /* 0x000f280000300800 */
[----:B------:R-:W4:Y:S04]  /*4dd10*/  LDL.LU R5, [R1+0xcac] ;  /* 0x000cac0001057983 */ /* 0x000f280000300800 */
[----:B---3--:R-:W-:Y:S04]  /*4dd20*/  STL.64 [R1+0x3f30], R22 ;  /* 0x003f301601007387 */ /* 0x008fe80000100a00 */
[----:B--2---:R0:W-:Y:S04]  /*4dd30*/  STL.64 [R1+0x3f28], R20 ;  /* 0x003f281401007387 */ /* 0x0041e80000100a00 */
[----:B0-----:R-:W2:Y:S04]  /*4dd40*/  LDL.LU R20, [R1+0x330] ;  /* 0x0003300001147983 */ /* 0x001ea80000300800 */
[----:B------:R-:W2:Y:S04]  /*4dd50*/  LDL.LU R21, [R1+0x334] ;  /* 0x0003340001157983 */ /* 0x000ea80000300800 */
[----:B------:R-:W2:Y:S04]  /*4dd60*/  LDL.LU R22, [R1+0x338] ;  /* 0x0003380001167983 */ /* 0x000ea80000300800 */
[----:B------:R-:W2:Y:S04]  /*4dd70*/  LDL.LU R23, [R1+0x33c] ;  /* 0x00033c0001177983 */ /* 0x000ea80000300800 */
[----:B------:R-:W-:Y:S04]  /*4dd80*/  STL.64 [R1+0x3f08], R26 ;  /* 0x003f081a01007387 */ /* 0x000fe80000100a00 */
[----:B------:R0:W-:Y:S04]  /*4dd90*/  STL.64 [R1+0x3f00], R24 ;  /* 0x003f001801007387 */ /* 0x0001e80000100a00 */
[----:B0-----:R-:W3:Y:S04]  /*4dda0*/  LDL.LU R24, [R1+0x450] ;  /* 0x0004500001187983 */ /* 0x001ee80000300800 */
[----:B------:R-:W3:Y:S04]  /*4ddb0*/  LDL.LU R25, [R1+0x454] ;  /* 0x0004540001197983 */ /* 0x000ee80000300800 */
[----:B------:R-:W3:Y:S04]  /*4ddc0*/  LDL.LU R26, [R1+0x458] ;  /* 0x00045800011a7983 */ /* 0x000ee80000300800 */
[----:B------:R-:W3:Y:S04]  /*4ddd0*/  LDL.LU R27, [R1+0x45c] ;  /* 0x00045c00011b7983 */ /* 0x000ee80000300800 */
[----:B------:R-:W-:Y:S04]  /*4dde0*/  STL.64 [R1+0x3ed0], R10 ;  /* 0x003ed00a01007387 */ /* 0x000fe80000100a00 */
[----:B------:R0:W-:Y:S04]  /*4ddf0*/  STL.64 [R1+0x3ec8], R8 ;  /* 0x003ec80801007387 */ /* 0x0001e80000100a00 */
[----:B0-----:R-:W4:Y:S04]  /*4de00*/  LDL.LU R8, [R1+0x420] ;  /* 0x0004200001087983 */ /* 0x001f280000300800 */
[----:B------:R-:W4:Y:S04]  /*4de10*/  LDL.LU R9, [R1+0x424] ;  /* 0x0004240001097983 */ /* 0x000f280000300800 */
[----:B------:R-:W2:Y:S04]  /*4de20*/  LDL.LU R10, [R1+0x428] ;  /* 0x00042800010a7983 */ /* 0x000ea80000300800 */
[----:B------:R-:W2:Y:S04]  /*4de30*/  LDL.LU R11, [R1+0x42c] ;  /* 0x00042c00010b7983 */ /* 0x000ea80000300800 */
[----:B--2---:R-:W-:Y:S04]  /*4de40*/  STL.64 [R1+0x3ee8], R10 ;  /* 0x003ee80a01007387 */ /* 0x004fe80000100a00 */
[----:B----4-:R0:W-:Y:S04]  /*4de50*/  STL.64 [R1+0x3ee0], R8 ;  /* 0x003ee00801007387 */ /* 0x0101e80000100a00 */
[----:B0-----:R-:W2:Y:S04]  /*4de60*/  LDL.LU R8, [R1+0x430] ;  /* 0x0004300001087983 */ /* 0x001ea80000300800 */
[----:B------:R-:W2:Y:S04]  /*4de70*/  LDL.LU R9, [R1+0x434] ;  /* 0x0004340001097983 */ /* 0x000ea80000300800 */
[----:B------:R-:W4:Y:S04]  /*4de80*/  LDL.LU R10, [R1+0x438] ;  /* 0x00043800010a7983 */ /* 0x000f280000300800 */
[----:B------:R-:W4:Y:S01]  /*4de90*/  LDL.LU R11, [R1+0x43c] ;  /* 0x00043c00010b7983 */ /* 0x000f220000300800 */
[----:B------:R-:W-:-:S02]  /*4dea0*/  IMAD R4, R4, 0x100, R12 ;  /* 0x0000010004047824 */ /* 0x000fc400078e020c */
[----:B------:R-:W-:Y:S01]  /*4deb0*/  IMAD R5, R5, 0x100, R13 ;  /* 0x0000010005057824 */ /* 0x000fe200078e020d */
[----:B----4-:R-:W-:Y:S04]  /*4dec0*/  STL.64 [R1+0x3ef8], R10 ;  /* 0x003ef80a01007387 */ /* 0x010fe80000100a00 */
[----:B--2---:R0:W-:Y:S04]  /*4ded0*/  STL.64 [R1+0x3ef0], R8 ;  /* 0x003ef00801007387 */ /* 0x0041e80000100a00 */
[----:B0-----:R-:W2:Y:S04]  /*4dee0*/  LDL.LU R8, [R1+0x440] ;  /* 0x0004400001087983 */ /* 0x001ea80000300800 */
[----:B------:R-:W2:Y:S04]  /*4def0*/  LDL.LU R9, [R1+0x444] ;  /* 0x0004440001097983 */ /* 0x000ea80000300800 */
[----:B------:R-:W2:Y:S04]  /*4df00*/  LDL.LU R10, [R1+0x448] ;  /* 0x00044800010a7983 */ /* 0x000ea80000300800 */
[----:B------:R-:W2:Y:S04]  /*4df10*/  LDL.LU R11, [R1+0x44c] ;  /* 0x00044c00010b7983 */ /* 0x000ea80000300800 */
[----:B------:R-:W4:Y:S04]  /*4df20*/  LDL.LU R12, [R1+0x3f3c] ;  /* 0x003f3c00010c7983 */ /* 0x000f280000300800 */
[----:B------:R-:W4:Y:S01]  /*4df30*/  LDL.LU R13, [R1+0x3f38] ;  /* 0x003f3800010d7983 */ /* 0x000f220000300800 */
[----:B------:R-:W-:Y:S01]  /*4df40*/  IMAD R6, R6, 0x100, R15 ;  /* 0x0000010006067824 */ /* 0x000fe200078e020f */
[----:B----4-:R-:W-:-:S15]  /*4df50*/  HMMA.16816.F32 R20, R16, R12, R20 ;  /* 0x0000000c1014723c */ /* 0x010fde0000001814 */
[----:B------:R-:W-:-:S08]  /*4df60*/  NOP ;  /* 0x0000000000007918 */ /* 0x000fd00000000000 */
[----:B------:R-:W-:Y:S04]  /*4df70*/  STL.64 [R1+0x150], R20 ;  /* 0x0001501401007387 */ /* 0x000fe80000100a00 */
[----:B------:R0:W-:Y:S04]  /*4df80*/  STL.64 [R1+0x158], R22 ;  /* 0x0001581601007387 */ /* 0x0001e80000100a00 */
[----:B0-----:R-:W4:Y:S04]  /*4df90*/  LDL.LU.64 R22, [R1+0x3f30] ;  /* 0x003f300001167983 */ /* 0x001f280000300a00 */
[----:B------:R-:W4:Y:S04]  /*4dfa0*/  LDL.LU.64 R20, [R1+0x3f28] ;  /* 0x003f280001147983 */ /* 0x000f280000300a00 */
[----:B------:R-:W4:Y:S02]  /*4dfb0*/  LDL.LU R15, [R1+0x3f20] ;  /* 0x003f2000010f7983 */ /* 0x000f240000300800 */
[----:B----4-:R-:W-:-:S15]  /*4dfc0*/  HMMA.16816.F32 R20, R16, R14, R20 ;  /* 0x0000000e1014723c */ /* 0x010fde0000001814 */
[----:B------:R-:W-:-:S08]  /*4dfd0*/  NOP ;  /* 0x0000000000007918 */ /* 0x000fd00000000000 */
[----:B------:R-:W-:Y:S04]  /*4dfe0*/  STL.64 [R1+0x230], R20 ;  /* 0x0002301401007387 */ /* 0x000fe80000100a00 */
[----:B------:R0:W-:Y:S04]  /*4dff0*/  STL.64 [R1+0x238], R22 ;  /* 0x0002381601007387 */ /* 0x0001e80000100a00 */
[----:B0-----:R-:W4:Y:S04]  /*4e000*/  LDL.LU.64 R22, [R1+0x3f18] ;  /* 0x003f180001167983 */ /* 0x001f280000300a00 */
[----:B------:R-:W3:Y:S04]  /*4e010*/  LDL.LU.64 R20, [R1+0x3f10] ;  /* 0x003f100001147983 */ /* 0x000ee80000300a00 */
[----:B------:R-:W-:Y:S04]  /*4e020*/  STL.64 [R1+0x3e38], R14 ;  /* 0x003e380e01007387 */ /* 0x000fe80000100a00 */
[----:B------:R0:W-:Y:S04]  /*4e030*/  STL.64 [R1+0x3e30], R12 ;  /* 0x003e300c01007387 */ /* 0x0001e80000100a00 */
[----:B0-----:R-:W4:Y:S04]  /*4e040*/  LDL.LU R12, [R1+0x3d0] ;  /* 0x0003d000010c7983 */ /* 0x001f280000300800 */
[----:B------:R-:W4:Y:S04]  /*4e050*/  LDL.LU R13, [R1+0x3d4] ;  /* 0x0003d400010d7983 */ /* 0x000f280000300800 */
[----:B------:R-:W4:Y:S04]  /*4e060*/  LDL.LU R14, [R1+0x3d8] ;  /* 0x0003d800010e7983 */ /* 0x000f280000300800 */
[----:B------:R-:W4:Y:S01]  /*4e070*/  LDL.LU R15, [R1+0x3dc] ;  /* 0x0003dc00010f7983 */ /* 0x000f220000300800 */
[----:B---3--:R-:W-:-:S15]  /*4e080*/  HMMA.16816.F32 R24, R16, R20, R24 ;  /* 0x000000141018723c */ /* 0x008fde0000001818 */
[----:B------:R-:W-:-:S08]  /*4e090*/  NOP ;  /* 0x0000000000007918 */ /* 0x000fd00000000000 */
[----:B------:R-:W-:Y:S04]  /*4e0a0*/  STL.64 [R1+0x220], R24 ;  /* 0x0002201801007387 */ /* 0x000fe80000100a00 */
[----:B------:R0:W-:Y:S04]  /*4e0b0*/  STL.64 [R1+0x228], R26 ;  /* 0x0002281a01007387 */ /* 0x0001e80000100a00 */
[----:B0-----:R-:W3:Y:S04]  /*4e0c0*/  LDL.LU.64 R26, [R1+0x3f08] ;  /* 0x003f0800011a7983 */ /* 0x001ee80000300a00 */
[----:B------:R-:W2:Y:S04]  /*4e0d0*/  LDL.LU.64 R24, [R1+0x3f00] ;  /* 0x003f000001187983 */ /* 0x000ea80000300a00 */
[----:B------:R-:W-:Y:S04]  /*4e0e0*/  STL [R1+0x3e04], R20 ;  /* 0x003e041401007387 */ /* 0x000fe80000100800 */
[----:B------:R-:W-:Y:S01]  /*4e0f0*/  STL [R1+0x3e00], R21 ;  /* 0x003e001501007387 */ /* 0x000fe20000100800 */
[----:B------:R-:W-:Y:S01]  /*4e100*/  IMAD R7, R0, 0x100, R7 ;  /* 0x0000010000077824 */ /* 0x000fe200078e0207 */
[----:B------:R-:W-:-:S02]  /*4e110*/  F2FP.F16.E5M2.UNPACK_B R4, R4 ;  /* 0x00000004ff04723e */ /* 0x000fc400020004ff */
[----:B------:R-:W-:Y:S01]  /*4e120*/  F2FP.F16.E5M2.UNPACK_B R5, R5 ;  /* 0x00000005ff05723e */ /* 0x000fe200020004ff */
[----:B--2---:R-:W-:Y:S01]  /*4e130*/  HMMA.16816.F32 R16, R16, R24, R8 ;  /* 0x000000181010723c */ /* 0x004fe20000001808 */
[----:B------:R-:W3:Y:S04]  /*4e140*/  LDL.LU.64 R10, [R1+0x3ef8] ;  /* 0x003ef800010a7983 */ /* 0x000ee80000300a00 */
[----:B------:R-:W3:Y:S01]  /*4e150*/  LDL.LU.64 R8, [R1+0x3ef0] ;  /* 0x003ef00001087983 */ /* 0x000ee20000300a00 */
[----:B------:R-:W-:Y:S02]  /*4e160*/  F2FP.F16.E5M2.UNPACK_B R6, R6 ;  /* 0x00000006ff06723e */ /* 0x000fe400020004ff */
[----:B------:R-:W-:-:S15]  /*4e170*/  F2FP.F16.E5M2.UNPACK_B R7, R7 ;  /* 0x00000007ff07723e */ /* 0x000fde00020004ff */
[----:B------:R0:W-:Y:S04]  /*4e180*/  STL.64 [R1+0x140], R16 ;  /* 0x0001401001007387 */ /* 0x0001e80000100a00 */
[----:B------:R1:W-:Y:S04]  /*4e190*/  STL.64 [R1+0x148], R18 ;  /* 0x0001481201007387 */ /* 0x0003e80000100a00 */
[----:B0-----:R-:W2:Y:S04]  /*4e1a0*/  LDL.LU R16, [R1+0x3e0] ;  /* 0x0003e00001107983 */ /* 0x001ea80000300800 */
[----:B------:R-:W2:Y:S04]  /*4e1b0*/  LDL.LU R17, [R1+0x3e4] ;  /* 0x0003e40001117983 */ /* 0x000ea80000300800 */
[----:B-1----:R-:W2:Y:S04]  /*4e1c0*/  LDL.LU R18, [R1+0x3e8] ;  /* 0x0003e80001127983 */ /* 0x002ea80000300800 */
[----:B------:R-:W2:Y:S01]  /*4e1d0*/  LDL.LU R19, [R1+0x3ec] ;  /* 0x0003ec0001137983 */ /* 0x000ea20000300800 */
[----:B---3--:R-:W-:Y:S03]  /*4e1e0*/  HMMA.16816.F32 R24, R4, R26, R8 ;  /* 0x0000001a0418723c */ /* 0x008fe60000001808 */
[----:B------:R-:W3:Y:S04]  /*4e1f0*/  LDL.LU.64 R10, [R1+0x3ee8] ;  /* 0x003ee800010a7983 */ /* 0x000ee80000300a00 */
[----:B------:R-:W3:-:S15]  /*4e200*/  LDL.LU.64 R8, [R1+0x3ee0] ;  /* 0x003ee00001087983 */ /* 0x000ede0000300a00 */
[----:B------:R-:W-:-:S01]  /*4e210*/  NOP ;  /* 0x0000000000007918 */ /* 0x000fc20000000000 */
[----:B------:R0:W-:Y:S04]  /*4e220*/  STL.64 [R1+0x130], R24 ;  /* 0x0001301801007387 */ /* 0x0001e80000100a00 */
[----:B------:R3:W-:Y:S04]  /*4e230*/  STL.64 [R1+0x138], R26 ;  /* 0x0001381a01007387 */ /* 0x0007e80000100a00 */
[----:B0-----:R-:W3:Y:S02]  /*4e240*/  LDL.LU.64 R24, [R1+0x3ed8] ;  /* 0x003ed80001187983 */ /* 0x001ee40000300a00 */
[----:B---3--:R-:W-:Y:S02]  /*4e250*/  HMMA.16816.F32 R24, R4, R24, R8 ;  /* 0x000000180418723c */ /* 0x008fe40000001808 */
[----:B------:R-:W3:Y:S04]  /*4e260*/  LDL.LU.64 R10, [R1+0x3ed0] ;  /* 0x003ed000010a7983 */ /* 0x000ee80000300a00 */
[----:B------:R-:W3:-:S15]  /*4e270*/  LDL.LU.64 R8, [R1+0x3ec8] ;  /* 0x003ec80001087983 */ /* 0x000ede0000300a00 */
[----:B------:R-:W-:-:S02]  /*4e280*/  NOP ;  /* 0x0000000000007918 */ /* 0x000fc40000000000 */
[----:B------:R-:W-:Y:S04]  /*4e290*/  STL.64 [R1+0x120], R24 ;  /* 0x0001201801007387 */ /* 0x000fe80000100a00 */
[----:B------:R0:W-:Y:S04]  /*4e2a0*/  STL.64 [R1+0x128], R26 ;  /* 0x0001281a01007387 */ /* 0x0001e80000100a00 */
[----:B0-----:R-:W3:Y:S02]  /*4e2b0*/  LDL.LU.64 R26, [R1+0x3ec0] ;  /* 0x003ec000011a7983 */ /* 0x001ee40000300a00 */
[----:B---3--:R-:W-:Y:S02]  /*4e2c0*/  HMMA.16816.F32 R24, R4, R26, R8 ;  /* 0x0000001a0418723c */ /* 0x008fe40000001808 */
[----:B------:R-:W3:Y:S04]  /*4e2d0*/  LDL.LU.64 R10, [R1+0x3eb8] ;  /* 0x003eb800010a7983 */ /* 0x000ee80000300a00 */
[----:B------:R-:W3:-:S15]  /*4e2e0*/  LDL.LU.64 R8, [R1+0x3eb0] ;  /* 0x003eb00001087983 */ /* 0x000ede0000300a00 */
[----:B------:R-:W-:-:S02]  /*4e2f0*/  NOP ;  /* 0x0000000000007918 */ /* 0x000fc40000000000 */
        /* <DEDUP_REMOVED lines=9> */
[----:B0-----:R-:W3:Y:S01]  /*4e390*/  LDL.LU.64 R26, [R1+0x3e90] ;  /* 0x003e9000011a7983 */ /* 0x001ee20000300a00 */
[C---:B--2---:R-:W-:Y:S06]  /*4e3a0*/  HMMA.16816.F32 R16, R4.reuse, R28, R16 ;  /* 0x0000001c0410723c */ /* 0x044fec0000001810 */
[----:B---3--:R-:W-:Y:S01]  /*4e3b0*/  HMMA.16816.F32 R24, R4, R26, R8 ;  /* 0x0000001a0418723c */ /* 0x008fe20000001808 */
[----:B------:R-:W2:Y:S04]  /*4e3c0*/  LDL.LU.64 R10, [R1+0x3e88] ;  /* 0x003e8800010a7983 */ /* 0x000ea80000300a00 */
[----:B------:R-:W2:-:S15]  /*4e3d0*/  LDL.LU.64 R8, [R1+0x3e80] ;  /* 0x003e800001087983 */ /* 0x000e9e0000300a00 */
[----:B------:R-:W-:-:S03]  /*4e3e0*/  NOP ;  /* 0x0000000000007918 */ /* 0x000fc60000000000 */
[----:B------:R-:W-:Y:S04]  /*4e3f0*/  STL.64 [R1+0xf0], R24 ;  /* 0x0000f01801007387 */ /* 0x000fe80000100a00 */
[----:B------:R0:W-:Y:S04]  /*4e400*/  STL.64 [R1+0xf8], R26 ;  /* 0x0000f81a01007387 */ /* 0x0001e80000100a00 */
[----:B0-----:R-:W4:Y:S04]  /*4e410*/  LDL.LU.64 R26, [R1+0x3e78] ;  /* 0x003e7800011a7983 */ /* 0x001f280000300a00 */
[----:B------:R-:W2:Y:S04]  /*4e420*/  LDL.LU.64 R24, [R1+0x3e70] ;  /* 0x003e700001187983 */ /* 0x000ea80000300a00 */
[----:B------:R-:W3:Y:S01]  /*4e430*/  LDL R29, [R1+0x6c8] ;  /* 0x0006c800011d7983 */ /* 0x000ee20000100800 */
[C---:B----4-:R-:W-:Y:S06]  /*4e440*/  HMMA.16816.F32 R12, R4.reuse, R26, R12 ;  /* 0x0000001a040c723c */ /* 0x050fec000000180c */
[C---:B--2---:R-:W-:Y:S01]  /*4e450*/  HMMA.16816.F32 R8, R4.reuse, R24, R8 ;  /* 0x000000180408723c */ /* 0x044fe20000001808 */
[----:B---3--:R-:W-:Y:S04]  /*4e460*/  STL [R1+0x3e08], R29 ;  /* 0x003e081d01007387 */ /* 0x008fe80000100800 */
[----:B------:R-:W-:Y:S04]  /*4e470*/  STL.64 [R1+0xe0], R16 ;  /* 0x0000e01001007387 */ /* 0x000fe80000100a00 */
[----:B------:R-:W-:Y:S04]  /*4e480*/  STL.64 [R1+0xe8], R18 ;  /* 0x0000e81201007387 */ /* 0x000fe80000100a00 */
[----:B------:R-:W2:Y:S04]  /*4e490*/  LDL R0, [R1+0x6cc] ;  /* 0x0006cc0001007983 */ /* 0x000ea80000100800 */
[----:B------:R-:W3:Y:S04]  /*4e4a0*/  LDL R28, [R1+0x67c] ;  /* 0x00067c00011c7983 */ /* 0x000ee80000100800 */
[----:B------:R0:W-:Y:S04]  /*4e4b0*/  STL.64 [R1+0xd0], R12 ;  /* 0x0000d00c01007387 */ /* 0x0001e80000100a00 */
[----:B------:R1:W-:Y:S04]  /*4e4c0*/  STL.64 [R1+0xd8], R14 ;  /* 0x0000d80e01007387 */ /* 0x0003e80000100a00 */
[----:B------:R-:W4:Y:S04]  /*4e4d0*/  LDL.LU R24, [R1+0x4c0] ;  /* 0x0004c00001187983 */ /* 0x000f280000300800 */
[----:B------:R-:W-:Y:S04]  /*4e4e0*/  STL.64 [R1+0xc0], R8 ;  /* 0x0000c00801007387 */ /* 0x000fe80000100a00 */
[----:B------:R-:W-:Y:S04]  /*4e4f0*/  STL.64 [R1+0xc8], R10 ;  /* 0x0000c80a01007387 */ /* 0x000fe80000100a00 */
[----:B------:R-:W4:Y:S04]  /*4e500*/  LDL.LU R25, [R1+0x4c4] ;  /* 0x0004c40001197983 */ /* 0x000f280000300800 */
[----:B------:R-:W2:Y:S04]  /*4e510*/  LDL.LU R26, [R1+0x4c8] ;  /* 0x0004c800011a7983 */ /* 0x000ea80000300800 */
[----:B------:R-:W2:Y:S04]  /*4e520*/  LDL.LU R27, [R1+0x4cc] ;  /* 0x0004cc00011b7983 */ /* 0x000ea80000300800 */
[----:B0-----:R-:W3:Y:S04]  /*4e530*/  LDL.LU R12, [R1+0x380] ;  /* 0x00038000010c7983 */ /* 0x001ee80000300800 */
[----:B------:R-:W3:Y:S04]  /*4e540*/  LDL.LU R13, [R1+0x384] ;  /* 0x00038400010d7983 */ /* 0x000ee80000300800 */
[----:B-1----:R-:W4:Y:S04]  /*4e550*/  LDL.LU R14, [R1+0x388] ;  /* 0x00038800010e7983 */ /* 0x002f280000300800 */
        /* <DEDUP_REMOVED lines=9> */
[----:B------:R-:W3:Y:S04]  /*4e5f0*/  LDL.LU R8, [R1+0x3a0] ;  /* 0x0003a00001087983 */ /* 0x000ee80000300800 */
[----:B------:R-:W3:Y:S04]  /*4e600*/  LDL.LU R9, [R1+0x3a4] ;  /* 0x0003a40001097983 */ /* 0x000ee80000300800 */
[----:B------:R-:W3:Y:S04]  /*4e610*/  LDL.LU R10, [R1+0x3a8] ;  /* 0x0003a800010a7983 */ /* 0x000ee80000300800 */
[----:B------:R-:W3:Y:S04]  /*4e620*/  LDL.LU R11, [R1+0x3ac] ;  /* 0x0003ac00010b7983 */ /* 0x000ee80000300800 */
[----:B0-----:R-:W4:Y:S04]  /*4e630*/  LDL.LU R12, [R1+0x3b0] ;  /* 0x0003b000010c7983 */ /* 0x001f280000300800 */
[----:B------:R-:W4:Y:S04]  /*4e640*/  LDL.LU R13, [R1+0x3b4] ;  /* 0x0003b400010d7983 */ /* 0x000f280000300800 */
[----:B------:R-:W4:Y:S04]  /*4e650*/  LDL.LU R14, [R1+0x3b8] ;  /* 0x0003b800010e7983 */ /* 0x000f280000300800 */
[----:B------:R-:W4:Y:S04]  /*4e660*/  LDL.LU R15, [R1+0x3bc] ;  /* 0x0003bc00010f7983 */ /* 0x000f280000300800 */
[----:B------:R-:W3:Y:S04]  /*4e670*/  LDL.LU R29, [R1+0xcc8] ;  /* 0x000cc800011d7983 */ /* 0x000ee80000300800 */
[----:B------:R-:W2:Y:S04]  /*4e680*/  LDL.LU R16, [R1+0xcc4] ;  /* 0x000cc40001107983 */ /* 0x000ea80000300800 */
[----:B------:R-:W3:Y:S04]  /*4e690*/  LDL.LU R20, [R1+0xcd0] ;  /* 0x000cd00001147983 */ /* 0x000ee80000300800 */
[----:B------:R-:W2:Y:S04]  /*4e6a0*/  LDL.LU R17, [R1+0xccc] ;  /* 0x000ccc0001117983 */ /* 0x000ea80000300800 */
[----:B------:R-:W3:Y:S04]  /*4e6b0*/  LDL.LU R21, [R1+0xcd8] ;  /* 0x000cd80001157983 */ /* 0x000ee80000300800 */
        /* <DEDUP_REMOVED lines=8> */
[C---:B------:R-:W-:Y:S03]  /*4e740*/  HMMA.16816.F32 R12, R4.reuse, R22, R12 ;  /* 0x00000016040c723c */ /* 0x040fe6000000180c */
[----:B----4-:R-:W-:Y:S04]  /*4e750*/  STL.64 [R1+0x3e28], R18 ;  /* 0x003e281201007387 */ /* 0x010fe80000100a00 */
[----:B--2---:R0:W-:Y:S04]  /*4e760*/  STL.64 [R1+0x3e20], R16 ;  /* 0x003e201001007387 */ /* 0x0041e80000100a00 */
        /* <DEDUP_REMOVED lines=8> */
[----:B------:R-:W2:Y:S04]  /*4e7f0*/  LDL.LU R26, [R1+0x478] ;  /* 0x00047800011a7983 */ /* 0x000ea80000300800 */
[----:B------:R-:W2:Y:S01]  /*4e800*/  LDL.LU R27, [R1+0x47c] ;  /* 0x00047c00011b7983 */ /* 0x000ea20000300800 */
[C---:B---3--:R-:W-:Y:S03]  /*4e810*/  HMMA.16816.F32 R8, R4.reuse, R2, R8 ;  /* 0x000000020408723c */ /* 0x048fe60000001808 */
        /* <DEDUP_REMOVED lines=8> */
[----:B0-----:R-:W3:Y:S04]  /*4e8a0*/  LDL.LU.64 R14, [R1+0x3e68] ;  /* 0x003e6800010e7983 */ /* 0x001ee80000300a00 */
[----:B------:R-:W3:Y:S04]  /*4e8b0*/  LDL.LU.64 R12, [R1+0x3e60] ;  /* 0x003e6000010c7983 */ /* 0x000ee80000300a00 */
[----:B------:R-:W4:Y:S04]  /*4e8c0*/  LDL R22, [R1+0x65c] ;  /* 0x00065c0001167983 */ /* 0x000f280000100800 */
[----:B------:R-:W4:Y:S04]  /*4e8d0*/  LDL R23, [R1+0x678] ;  /* 0x0006780001177983 */ /* 0x000f280000100800 */
[----:B------:R-:W-:Y:S04]  /*4e8e0*/  STL.64 [R1+0xa0], R8 ;  /* 0x0000a00801007387 */ /* 0x000fe80000100a00 */
[----:B------:R0:W-:Y:S04]  /*4e8f0*/  STL.64 [R1+0xa8], R10 ;  /* 0x0000a80a01007387 */ /* 0x0001e80000100a00 */
[----:B0-----:R-:W2:Y:S04]  /*4e900*/  LDL.LU.64 R10, [R1+0x3e58] ;  /* 0x003e5800010a7983 */ /* 0x001ea80000300a00 */
[----:B------:R-:W3:Y:S04]  /*4e910*/  LDL.LU.64 R8, [R1+0x3e50] ;  /* 0x003e500001087983 */ /* 0x000ee80000300a00 */
[----:B------:R-:W4:Y:S04]  /*4e920*/  LDL R2, [R1+0x64c] ;  /* 0x00064c0001027983 */ /* 0x000f280000100800 */
[----:B------:R-:W4:Y:S01]  /*4e930*/  LDL R3, [R1+0x658] ;  /* 0x0006580001037983 */ /* 0x000f220000100800 */
[----:B---3--:R-:W-:-:S15]  /*4e940*/  HMMA.16816.F32 R12, R4, R8, R12 ;  /* 0x00000008040c723c */ /* 0x008fde000000180c */
[----:B------:R-:W-:-:S08]  /*4e950*/  NOP ;  /* 0x0000000000007918 */ /* 0x000fd00000000000 */
[----:B------:R-:W-:Y:S04]  /*4e960*/  STL.64 [R1+0x80], R12 ;  /* 0x0000800c01007387 */ /* 0x000fe80000100a00 */
[----:B------:R0:W-:Y:S04]  /*4e970*/  STL.64 [R1+0x88], R14 ;  /* 0x0000880e01007387 */ /* 0x0001e80000100a00 */
[----:B0-----:R-:W2:Y:S04]  /*4e980*/  LDL.LU.64 R14, [R1+0x3e48] ;  /* 0x003e4800010e7983 */ /* 0x001ea80000300a00 */
[----:B------:R-:W2:Y:S04]  /*4e990*/  LDL.LU.64 R12, [R1+0x3e40] ;  /* 0x003e4000010c7983 */ /* 0x000ea80000300a00 */
[----:B------:R-:W3:Y:S04]  /*4e9a0*/  LDL R8, [R1+0x63c] ;  /* 0x00063c0001087983 */ /* 0x000ee80000100800 */
[----:B------:R-:W4:Y:S01]  /*4e9b0*/  LDL R9, [R1+0x648] ;  /* 0x0006480001097983 */ /* 0x000f220000100800 */
[----:B--2---:R-:W-:-:S15]  /*4e9c0*/  HMMA.16816.F32 R12, R4, R10, R12 ;  /* 0x0000000a040c723c */ /* 0x004fde000000180c */
[----:B------:R-:W-:-:S08]  /*4e9d0*/  NOP ;  /* 0x0000000000007918 */ /* 0x000fd00000000000 */
[----:B------:R-:W-:Y:S04]  /*4e9e0*/  STL.64 [R1+0x70], R12 ;  /* 0x0000700c01007387 */ /* 0x000fe80000100a00 */
[----:B------:R0:W-:Y:S04]  /*4e9f0*/  STL.64 [R1+0x78], R14 ;  /* 0x0000780e01007387 */ /* 0x0001e80000100a00 */
[----:B0-----:R-:W2:Y:S04]  /*4ea00*/  LDL.LU.64 R14, [R1+0x3e38] ;  /* 0x003e3800010e7983 */ /* 0x001ea80000300a00 */
[----:B------:R-:W3:Y:S04]  /*4ea10*/  LDL.LU.64 R12, [R1+0x3e30] ;  /* 0x003e3000010c7983 */ /* 0x000ee80000300a00 */
[----:B------:R-:W4:Y:S04]  /*4ea20*/  LDL.LU R10, [R1+0xce0] ;  /* 0x000ce000010a7983 */ /* 0x000f280000300800 */
[----:B------:R-:W4:Y:S01]  /*4ea30*/  LDL R11, [R1+0x638] ;  /* 0x00063800010b7983 */ /* 0x000f220000100800 */
        /* <DEDUP_REMOVED lines=12> */
[----:B0-----:R-:W4:Y:S04]  /*4eb00*/  LDL.LU R12, [R1+0x4a0] ;  /* 0x0004a000010c7983 */ /* 0x001f280000300800 */
[----:B------:R-:W4:Y:S04]  /*4eb10*/  LDL.LU R13, [R1+0x4a4] ;  /* 0x0004a400010d7983 */ /* 0x000f280000300800 */
[----:B-1----:R-:W4:Y:S04]  /*4eb20*/  LDL.LU R14, [R1+0x4a8] ;  /* 0x0004a800010e7983 */ /* 0x002f280000300800 */
[----:B------:R-:W4:Y:S01]  /*4eb30*/  LDL.LU R15, [R1+0x4ac] ;  /* 0x0004ac00010f7983 */ /* 0x000f220000300800 */
[----:B---3--:R-:W-:-:S02]  /*4eb40*/  IMAD R16, R16, 0x100, R29 ;  /* 0x0000010010107824 */ /* 0x008fc400078e021d */
[----:B------:R-:W-:Y:S01]  /*4eb50*/  IMAD R17, R17, 0x100, R20 ;  /* 0x0000010011117824 */ /* 0x000fe200078e0214 */
[----:B------:R-:W3:Y:S04]  /*4eb60*/  LDL.LU R29, [R1+0x3e08] ;  /* 0x003e0800011d7983 */ /* 0x000ee80000300800 */
[----:B------:R-:W4:Y:S01]  /*4eb70*/  LDL.LU R20, [R1+0x3e04] ;  /* 0x003e040001147983 */ /* 0x000f220000300800 */
[----:B--2---:R-:W-:-:S03]  /*4eb80*/  IMAD R18, R18, 0x100, R21 ;  /* 0x0000010012127824 */ /* 0x004fc600078e0215 */
[----:B------:R-:W4:Y:S02]  /*4eb90*/  LDL.LU R21, [R1+0x3e00] ;  /* 0x003e000001157983 */ /* 0x000f240000300800 */
[----:B----4-:R-:W-:-:S15]  /*4eba0*/  HMMA.16816.F32 R24, R4, R20, R24 ;  /* 0x000000140418723c */ /* 0x010fde0000001818 */
[----:B------:R-:W-:-:S08]  /*4ebb0*/  NOP ;  /* 0x0000000000007918 */ /* 0x000fd00000000000 */
[----:B------:R-:W-:Y:S04]  /*4ebc0*/  STL.64 [R1+0x40], R24 ;  /* 0x0000401801007387 */ /* 0x000fe80000100a00 */
[----:B------:R0:W-:Y:S04]  /*4ebd0*/  STL.64 [R1+0x48], R26 ;  /* 0x0000481a01007387 */ /* 0x0001e80000100a00 */
[----:B0-----:R-:W2:Y:S04]  /*4ebe0*/  LDL.LU.64 R26, [R1+0x3df8] ;  /* 0x003df800011a7983 */ /* 0x001ea80000300a00 */
[----:B------:R-:W2:Y:S04]  /*4ebf0*/  LDL.LU.64 R24, [R1+0x3df0] ;  /* 0x003df00001187983 */ /* 0x000ea80000300a00 */
[----:B------:R-:W2:Y:S04]  /*4ec00*/  LDL.LU R20, [R1+0x20] ;  /* 0x0000200001147983 */ /* 0x000ea80000300800 */
[----:B------:R-:W2:Y:S02]  /*4ec10*/  LDL.LU R21, [R1+0x24] ;  /* 0x0000240001157983 */ /* 0x000ea40000300800 */
[----:B--2---:R-:W-:Y:S02]  /*4ec20*/  HMMA.16816.F32 R4, R4, R20, R24 ;  /* 0x000000140404723c */ /* 0x004fe40000001818 */
[----:B------:R-:W2:Y:S04]  /*4ec30*/  LDL.LU.64 R26, [R1+0x3de8] ;  /* 0x003de800011a7983 */ /* 0x000ea80000300a00 */
[----:B------:R-:W2:-:S15]  /*4ec40*/  LDL.LU.64 R24, [R1+0x3de0] ;  /* 0x003de00001187983 */ /* 0x000e9e0000300a00 */
[----:B------:R-:W-:-:S02]  /*4ec50*/  NOP ;  /* 0x0000000000007918 */ /* 0x000fc40000000000 */
[----:B------:R0:W-:Y:S04]  /*4ec60*/  STL.64 [R1+0x30], R4 ;  /* 0x0000300401007387 */ /* 0x0001e80000100a00 */
[----:B------:R1:W-:Y:S04]  /*4ec70*/  STL.64 [R1+0x38], R6 ;  /* 0x0000380601007387 */ /* 0x0003e80000100a00 */
[----:B0-----:R-:W4:Y:S04]  /*4ec80*/  LDL.LU R4, [R1+0x490] ;  /* 0x0004900001047983 */ /* 0x001f280000300800 */
[----:B------:R-:W4:Y:S04]  /*4ec90*/  LDL.LU R5, [R1+0x494] ;  /* 0x0004940001057983 */ /* 0x000f280000300800 */
[----:B-1----:R-:W4:Y:S04]  /*4eca0*/  LDL.LU R6, [R1+0x498] ;  /* 0x0004980001067983 */ /* 0x002f280000300800 */
[----:B------:R-:W4:Y:S01]  /*4ecb0*/  LDL.LU R7, [R1+0x49c] ;  /* 0x00049c0001077983 */ /* 0x000f220000300800 */
[----:B------:R-:W-:Y:S01]  /*4ecc0*/  IMAD R19, R19, 0x100, R10 ;  /* 0x0000010013137824 */ /* 0x000fe200078e020a */
[----:B------:R-:W-:-:S02]  /*4ecd0*/  F2FP.F16.E5M2.UNPACK_B R10, R11 ;  /* 0x0000000bff0a723e */ /* 0x000fc400020004ff */
[----:B------:R-:W-:Y:S02]  /*4ece0*/  F2FP.F16.E5M2.UNPACK_B R16, R16 ;  /* 0x00000010ff10723e */ /* 0x000fe400020004ff */
[----:B------:R-:W-:Y:S02]  /*4ecf0*/  F2FP.F16.E5M2.UNPACK_B R17, R17 ;  /* 0x00000011ff11723e */ /* 0x000fe400020004ff */
[----:B------:R-:W-:Y:S02]  /*4ed00*/  F2FP.F16.E5M2.UNPACK_B R18, R18 ;  /* 0x00000012ff12723e */ /* 0x000fe400020004ff */
[----:B------:R-:W-:Y:S02]  /*4ed10*/  F2FP.F16.E5M2.UNPACK_B R19, R19 ;  /* 0x00000013ff13723e */ /* 0x000fe400020004ff */
[----:B------:R-:W-:Y:S02]  /*4ed20*/  F2FP.F16.E5M2.UNPACK_B R11, R8 ;  /* 0x00000008ff0b723e */ /* 0x000fe400020004ff */
[----:B------:R-:W-:-:S02]  /*4ed30*/  F2FP.F16.E5M2.UNPACK_B R8, R9 ;  /* 0x00000009ff08723e */ /* 0x000fc400020004ff */
[----:B------:R-:W-:Y:S01]  /*4ed40*/  F2FP.F16.E5M2.UNPACK_B R9, R2 ;  /* 0x00000002ff09723e */ /* 0x000fe200020004ff */
[----:B------:R-:W-:Y:S04]  /*4ed50*/  STL [R1+0x28], R10 ;  /* 0x0000280a01007387 */ /* 0x000fe80000100800 */
[----:B------:R-:W-:Y:S04]  /*4ed60*/  STL [R1+0x2c], R11 ;  /* 0x00002c0b01007387 */ /* 0x000fe80000100800 */
[----:B------:R-:W-:Y:S01]  /*4ed70*/  STL [R1+0x18], R8 ;  /* 0x0000180801007387 */ /* 0x000fe20000100800 */
[----:B------:R-:W-:-:S02]  /*4ed80*/  F2FP.F16.E5M2.UNPACK_B R2, R3 ;  /* 0x00000003ff02723e */ /* 0x000fc400020004ff */
[----:B------:R-:W-:Y:S01]  /*4ed90*/  F2FP.F16.E5M2.UNPACK_B R3, R22 ;  /* 0x00000016ff03723e */ /* 0x000fe200020004ff */
[----:B----4-:R-:W-:-:S15]  /*4eda0*/  HMMA.16816.F32 R4, R16, R10, R4 ;  /* 0x0000000a1004723c */ /* 0x010fde0000001804 */
[----:B------:R-:W-:-:S08]  /*4edb0*/  NOP ;  /* 0x0000000000007918 */ /* 0x000fd00000000000 */
[----:B------:R-:W-:Y:S04]  /*4edc0*/  STL.64 [R1+0x90], R4 ;  /* 0x0000900401007387 */ /* 0x000fe80000100a00 */
[----:B------:R-:W-:Y:S04]  /*4edd0*/  STL.64 [R1+0x98], R6 ;  /* 0x0000980601007387 */ /* 0x000fe80000100a00 */
[----:B------:R0:W-:Y:S02]  /*4ede0*/  STL [R1+0x1c], R9 ;  /* 0x00001c0901007387 */ /* 0x0001e40000100800 */
[----:B0-----:R-:W-:Y:S01]  /*4edf0*/  HMMA.16816.F32 R8, R16, R8, R12 ;  /* 0x000000081008723c */ /* 0x001fe2000000180c */
[----:B------:R-:W-:Y:S01]  /*4ee00*/  F2FP.F16.E5M2.UNPACK_B R4, R23 ;  /* 0x00000017ff04723e */ /* 0x000fe200020004ff */
[----:B------:R-:W-:-:S15]  /*4ee10*/  STL [R1+0x10], R2 ;  /* 0x0000100201007387 */ /* 0x000fde0000100800 */
[----:B------:R-:W-:-:S06]  /*4ee20*/  NOP ;  /* 0x0000000000007918 */ /* 0x000fcc0000000000 */
[----:B------:R-:W-:Y:S04]  /*4ee30*/  STL.64 [R1+0x250], R8 ;  /* 0x0002500801007387 */ /* 0x000fe80000100a00 */
[----:B------:R-:W-:Y:S04]  /*4ee40*/  STL.64 [R1+0x258], R10 ;  /* 0x0002580a01007387 */ /* 0x000fe80000100a00 */
[----:B------:R2:W-:Y:S02]  /*4ee50*/  STL [R1+0x8], R4 ;  /* 0x0000080401007387 */ /* 0x0005e40000100800 */
[----:B--2---:R-:W-:Y:S01]  /*4ee60*/  HMMA.16816.F32 R4, R16, R2, R24 ;  /* 0x000000021004723c */ /* 0x004fe20000001818 */
[----:B------:R-:W-:-:S05]  /*4ee70*/  F2FP.F16.E5M2.UNPACK_B R8, R28 ;  /* 0x0000001cff08723e */ /* 0x000fca00020004ff */
[----:B------:R-:W-:Y:S01]  /*4ee80*/  STL [R1+0x14], R3 ;  /* 0x0000140301007387 */ /* 0x000fe20000100800 */
[----:B---3--:R-:W-:Y:S02]  /*4ee90*/  F2FP.F16.E5M2.UNPACK_B R12, R29 ;  /* 0x0000001dff0c723e */ /* 0x008fe400020004ff */
[----:B------:R-:W-:Y:S01]  /*4eea0*/  F2FP.F16.E5M2.UNPACK_B R13, R0 ;  /* 0x00000000ff0d723e */ /* 0x000fe200020004ff */
[----:B------:R-:W-:-:S13]  /*4eeb0*/  STL [R1+0xc], R8 ;  /* 0x00000c0801007387 */ /* 0x000fda0000100800 */
[----:B------:R0:W-:Y:S04]  /*4eec0*/  STL.64 [R1+0x260], R4 ;  /* 0x0002600401007387 */ /* 0x0001e80000100a00 */
[----:B------:R1:W-:Y:S04]  /*4eed0*/  STL.64 [R1+0x268], R6 ;  /* 0x0002680601007387 */ /* 0x0003e80000100a00 */
[----:B0-----:R-:W2:Y:S04]  /*4eee0*/  LDL.LU R4, [R1+0x5a0] ;  /* 0x0005a00001047983 */ /* 0x001ea80000300800 */
[----:B------:R-:W2:Y:S04]  /*4eef0*/  LDL.LU R5, [R1+0x5a4] ;  /* 0x0005a40001057983 */ /* 0x000ea80000300800 */
[----:B------:R-:W-:Y:S04]  /*4ef00*/  STL [R1], R12 ;  /* 0x0000000c01007387 */ /* 0x000fe80000100800 */
[----:B-1----:R-:W3:Y:S04]  /*4ef10*/  LDL.LU R6, [R1+0x5a8] ;  /* 0x0005a80001067983 */ /* 0x002ee80000300800 */
[----:B------:R-:W-:Y:S04]  /*4ef20*/  STL [R1+0x4], R13 ;  /* 0x0000040d01007387 */ /* 0x000fe80000100800 */
[----:B------:R-:W-:Y:S04]  /*4ef30*/  STL.64 [R1+0x3dc8], R12 ;  /* 0x003dc80c01007387 */ /* 0x000fe80000100a00 */
[----:B------:R-:W3:Y:S04]  /*4ef40*/  LDL.LU R7, [R1+0x5ac] ;  /* 0x0005ac0001077983 */ /* 0x000ee80000300800 */
[----:B---3--:R-:W-:Y:S04]  /*4ef50*/  STL.64 [R1+0x3d80], R6 ;  /* 0x003d800601007387 */ /* 0x008fe80000100a00 */
[----:B--2---:R0:W-:Y:S04]  /*4ef60*/  STL.64 [R1+0x3d78], R4 ;  /* 0x003d780401007387 */ /* 0x0041e80000100a00 */
[----:B0-----:R-:W2:Y:S04]  /*4ef70*/  LDL.LU R4, [R1+0x560] ;  /* 0x0005600001047983 */ /* 0x001ea80000300800 */
[----:B------:R-:W2:Y:S04]  /*4ef80*/  LDL.LU R5, [R1+0x564] ;  /* 0x0005640001057983 */ /* 0x000ea80000300800 */
[----:B------:R-:W3:Y:S04]  /*4ef90*/  LDL.LU R6, [R1+0x568] ;  /* 0x0005680001067983 */ /* 0x000ee80000300800 */
[----:B------:R-:W3:Y:S04]  /*4efa0*/  LDL.LU R7, [R1+0x56c] ;  /* 0x00056c0001077983 */ /* 0x000ee80000300800 */
[----:B------:R-:W4:Y:S04]  /*4efb0*/  LDL R24, [R1+0x668] ;  /* 0x0006680001187983 */ /* 0x000f280000100800 */
[----:B------:R-:W4:Y:S04]  /*4efc0*/  LDL R25, [R1+0x66c] ;  /* 0x00066c0001197983 */ /* 0x000f280000100800 */
[----:B------:R-:W4:Y:S04]  /*4efd0*/  LDL R22, [R1+0x688] ;  /* 0x0006880001167983 */ /* 0x000f280000100800 */
[----:B------:R-:W4:Y:S04]  /*4efe0*/  LDL R23, [R1+0x68c] ;  /* 0x00068c0001177983 */ /* 0x000f280000100800 */
        /* <DEDUP_REMOVED lines=8> */
[----:B------:R-:W2:Y:S04]  /*4f070*/  LDL.64 R12, [R1+0x8] ;  /* 0x00000800010c7983 */ /* 0x000ea80000100a00 */
[----:B------:R-:W2:Y:S04]  /*4f080*/  LDL R28, [R1+0x6e8] ;  /* 0x0006e800011c7983 */ /* 0x000ea80000100800 */
[----:B------:R-:W2:Y:S04]  /*4f090*/  LDL R29, [R1+0x6ec] ;  /* 0x0006ec00011d7983 */ /* 0x000ea80000100800 */
[----:B----4-:R-:W-:Y:S04]  /*4f0a0*/  STL.64 [R1+0x3dc0], R26 ;  /* 0x003dc01a01007387 */ /* 0x010fe80000100a00 */
[----:B------:R0:W-:Y:S04]  /*4f0b0*/  STL.64 [R1+0x3db8], R24 ;  /* 0x003db81801007387 */ /* 0x0001e80000100a00 */
[----:B0-----:R-:W4:Y:S04]  /*4f0c0*/  LDL.LU R24, [R1+0x500] ;  /* 0x0005000001187983 */ /* 0x001f280000300800 */
[----:B------:R-:W4:Y:S04]  /*4f0d0*/  LDL.LU R25, [R1+0x504] ;  /* 0x0005040001197983 */ /* 0x000f280000300800 */
[----:B------:R-:W3:Y:S04]  /*4f0e0*/  LDL.LU R26, [R1+0x508] ;  /* 0x00050800011a7983 */ /* 0x000ee80000300800 */
[----:B------:R-:W3:Y:S04]  /*4f0f0*/  LDL.LU R27, [R1+0x50c] ;  /* 0x00050c00011b7983 */ /* 0x000ee80000300800 */
[----:B---3--:R-:W-:Y:S04]  /*4f100*/  STL.64 [R1+0x3dd8], R26 ;  /* 0x003dd81a01007387 */ /* 0x008fe80000100a00 */
[----:B----4-:R0:W-:Y:S04]  /*4f110*/  STL.64 [R1+0x3dd0], R24 ;  /* 0x003dd01801007387 */ /* 0x0101e80000100a00 */
[----:B0-----:R-:W3:Y:S04]  /*4f120*/  LDL.LU R24, [R1+0x4e0] ;  /* 0x0004e00001187983 */ /* 0x001ee80000300800 */
[----:B------:R-:W3:Y:S04]  /*4f130*/  LDL.LU R25, [R1+0x4e4] ;  /* 0x0004e40001197983 */ /* 0x000ee80000300800 */
[----:B------:R-:W3:Y:S04]  /*4f140*/  LDL.LU R26, [R1+0x4e8] ;  /* 0x0004e800011a7983 */ /* 0x000ee80000300800 */
[----:B------:R-:W3:Y:S04]  /*4f150*/  LDL.LU R27, [R1+0x4ec] ;  /* 0x0004ec00011b7983 */ /* 0x000ee80000300800 */
[----:B------:R-:W-:Y:S04]  /*4f160*/  STL.64 [R1+0x3da0], R6 ;  /* 0x003da00601007387 */ /* 0x000fe80000100a00 */
[----:B--2---:R0:W-:Y:S04]  /*4f170*/  STL.64 [R1+0x3d98], R4 ;  /* 0x003d980401007387 */ /* 0x0041e80000100a00 */
[----:B0-----:R-:W2:Y:S04]  /*4f180*/  LDL.LU R4, [R1+0x530] ;  /* 0x0005300001047983 */ /* 0x001ea80000300800 */
[----:B------:R-:W2:Y:S04]  /*4f190*/  LDL.LU R5, [R1+0x534] ;  /* 0x0005340001057983 */ /* 0x000ea80000300800 */
[----:B------:R-:W4:Y:S04]  /*4f1a0*/  LDL.LU R6, [R1+0x538] ;  /* 0x0005380001067983 */ /* 0x000f280000300800 */
[----:B------:R-:W4:Y:S01]  /*4f1b0*/  LDL.LU R7, [R1+0x53c] ;  /* 0x00053c0001077983 */ /* 0x000f220000300800 */
[----:B------:R-:W-:Y:S01]  /*4f1c0*/  IMAD.MOV.U32 R0, RZ, RZ, R13 ;  /* 0x000000ffff007224 */ /* 0x000fe200078e000d */
[----:B---3--:R-:W-:Y:S02]  /*4f1d0*/  HMMA.16816.F32 R24, R16, R12, R24 ;  /* 0x0000000c1018723c */ /* 0x008fe40000001818 */
[----:B----4-:R-:W-:Y:S04]  /*4f1e0*/  STL.64 [R1+0x3db0], R6 ;  /* 0x003db00601007387 */ /* 0x010fe80000100a00 */
[----:B--2---:R0:W-:Y:S04]  /*4f1f0*/  STL.64 [R1+0x3da8], R4 ;  /* 0x003da80401007387 */ /* 0x0041e80000100a00 */
[----:B0-----:R-:W2:Y:S04]  /*4f200*/  LDL.LU R4, [R1+0x510] ;  /* 0x0005100001047983 */ /* 0x001ea80000300800 */
[----:B------:R-:W2:Y:S04]  /*4f210*/  LDL.LU R5, [R1+0x514] ;  /* 0x0005140001057983 */ /* 0x000ea80000300800 */
[----:B------:R-:W2:Y:S04]  /*4f220*/  LDL.LU R6, [R1+0x518] ;  /* 0x0005180001067983 */ /* 0x000ea80000300800 */
[----:B------:R-:W2:Y:S04]  /*4f230*/  LDL.LU R7, [R1+0x51c] ;  /* 0x00051c0001077983 */ /* 0x000ea80000300800 */
[----:B------:R-:W3:Y:S04]  /*4f240*/  LDL R2, [R1+0x6a8] ;  /* 0x0006a80001027983 */ /* 0x000ee80000100800 */
[----:B------:R-:W4:Y:S04]  /*4f250*/  LDL R3, [R1+0x6ac] ;  /* 0x0006ac0001037983 */ /* 0x000f280000100800 */
[----:B------:R-:W4:Y:S04]  /*4f260*/  LDL R8, [R1+0x6b8] ;  /* 0x0006b80001087983 */ /* 0x000f280000100800 */
[----:B------:R-:W4:Y:S04]  /*4f270*/  LDL R9, [R1+0x6bc] ;  /* 0x0006bc0001097983 */ /* 0x000f280000100800 */
[----:B------:R-:W4:Y:S04]  /*4f280*/  LDL R10, [R1+0x6d8] ;  /* 0x0006d800010a7983 */ /* 0x000f280000100800 */
[----:B------:R-:W4:Y:S04]  /*4f290*/  LDL R11, [R1+0x6dc] ;  /* 0x0006dc00010b7983 */ /* 0x000f280000100800 */
        /* <DEDUP_REMOVED lines=8> */
[----:B------:R-:W3:Y:S01]  /*4f320*/  LDL.LU.64 R12, [R1+0x3dc8] ;  /* 0x003dc800010c7983 */ /* 0x000ee20000300a00 */
[----:B------:R-:W-:-:S02]  /*4f330*/  F2FP.F16.E5M2.UNPACK_B R28, R28 ;  /* 0x0000001cff1c723e */ /* 0x000fc400020004ff */
[----:B------:R-:W-:Y:S01]  /*4f340*/  F2FP.F16.E5M2.UNPACK_B R29, R29 ;  /* 0x0000001dff1d723e */ /* 0x000fe200020004ff */
[----:B------:R-:W-:Y:S06]  /*4f350*/  STL [R1+0x3d60], R0 ;  /* 0x003d600001007387 */ /* 0x000fec0000100800 */
[C---:B--2---:R-:W-:Y:S06]  /*4f360*/  HMMA.16816.F32 R4, R16.reuse, R28, R4 ;  /* 0x0000001c1004723c */ /* 0x044fec0000001804 */
        /* <DEDUP_REMOVED lines=8> */
[----:B------:R-:W-:Y:S04]  /*4f3f0*/  STL.64 [R1+0x2b0], R4 ;  /* 0x0002b00401007387 */ /* 0x000fe80000100a00 */
[----:B------:R0:W-:Y:S04]  /*4f400*/  STL.64 [R1+0x2b8], R6 ;  /* 0x0002b80601007387 */ /* 0x0001e80000100a00 */
[----:B0-----:R-:W3:Y:S04]  /*4f410*/  LDL.LU.64 R6, [R1+0x3db0] ;  /* 0x003db00001067983 */ /* 0x001ee80000300a00 */
[----:B------:R-:W3:Y:S04]  /*4f420*/  LDL.LU.64 R4, [R1+0x3da8] ;  /* 0x003da80001047983 */ /* 0x000ee80000300a00 */
[----:B------:R-:W-:Y:S01]  /*4f430*/  STL.64 [R1+0x3cd0], R28 ;  /* 0x003cd01c01007387 */ /* 0x000fe20000100a00 */
[----:B--2---:R-:W-:-:S02]  /*4f440*/  F2FP.F16.E5M2.UNPACK_B R26, R26 ;  /* 0x0000001aff1a723e */ /* 0x004fc400020004ff */
[----:B------:R-:W-:-:S07]  /*4f450*/  F2FP.F16.E5M2.UNPACK_B R27, R27 ;  /* 0x0000001bff1b723e */ /* 0x000fce00020004ff */
[----:B---3--:R-:W-:-:S15]  /*4f460*/  HMMA.16816.F32 R4, R16, R26, R4 ;  /* 0x0000001a1004723c */ /* 0x008fde0000001804 */
[----:B------:R-:W-:-:S08]  /*4f470*/  NOP ;  /* 0x0000000000007918 */ /* 0x000fd00000000000 */
[----:B------:R-:W-:Y:S04]  /*4f480*/  STL.64 [R1+0x2c0], R4 ;  /* 0x0002c00401007387 */ /* 0x000fe80000100a00 */
[----:B------:R0:W-:Y:S04]  /*4f490*/  STL.64 [R1+0x2c8], R6 ;  /* 0x0002c80601007387 */ /* 0x0001e80000100a00 */
[----:B0-----:R-:W2:Y:S04]  /*4f4a0*/  LDL.LU.64 R6, [R1+0x3da0] ;  /* 0x003da00001067983 */ /* 0x001ea80000300a00 */
[----:B------:R-:W2:Y:S01]  /*4f4b0*/  LDL.LU.64 R4, [R1+0x3d98] ;  /* 0x003d980001047983 */ /* 0x000ea20000300a00 */
[----:B------:R-:W-:-:S02]  /*4f4c0*/  F2FP.F16.E5M2.UNPACK_B R24, R24 ;  /* 0x00000018ff18723e */ /* 0x000fc400020004ff */
[----:B------:R-:W-:-:S07]  /*4f4d0*/  F2FP.F16.E5M2.UNPACK_B R25, R25 ;  /* 0x00000019ff19723e */ /* 0x000fce00020004ff */
[----:B--2---:R-:W-:-:S15]  /*4f4e0*/  HMMA.16816.F32 R4, R16, R24, R4 ;  /* 0x000000181004723c */ /* 0x004fde0000001804 */
[----:B------:R-:W-:-:S08]  /*4f4f0*/  NOP ;  /* 0x0000000000007918 */ /* 0x000fd00000000000 */
[----:B------:R-:W-:Y:S04]  /*4f500*/  STL.64 [R1+0x300], R4 ;  /* 0x0003000401007387 */ /* 0x000fe80000100a00 */
[----:B------:R0:W-:Y:S04]  /*4f510*/  STL.64 [R1+0x308], R6 ;  /* 0x0003080601007387 */ /* 0x0001e80000100a00 */
[----:B0-----:R-:W2:Y:S04]  /*4f520*/  LDL.LU.64 R6, [R1+0x3d90] ;  /* 0x003d900001067983 */ /* 0x001ea80000300a00 */
[----:B------:R-:W2:Y:S01]  /*4f530*/  LDL.LU.64 R4, [R1+0x3d88] ;  /* 0x003d880001047983 */ /* 0x000ea20000300a00 */
[----:B------:R-:W-:-:S02]  /*4f540*/  F2FP.F16.E5M2.UNPACK_B R22, R22 ;  /* 0x00000016ff16723e */ /* 0x000fc400020004ff */
[----:B------:R-:W-:Y:S01]  /*4f550*/  F2FP.F16.E5M2.UNPACK_B R23, R23 ;  /* 0x00000017ff17723e */ /* 0x000fe200020004ff */
[----:B------:R-:W-:Y:S04]  /*4f560*/  STL.64 [R1+0x3cc8], R26 ;  /* 0x003cc81a01007387 */ /* 0x000fe80000100a00 */
[----:B------:R0:W-:Y:S04]  /*4f570*/  STL.64 [R1+0x3cc0], R24 ;  /* 0x003cc01801007387 */ /* 0x0001e80000100a00 */
[----:B0-----:R-:W3:Y:S04]  /*4f580*/  LDL.LU R24, [R1+0x580] ;  /* 0x0005800001187983 */ /* 0x001ee80000300800 */
[----:B------:R-:W3:Y:S04]  /*4f590*/  LDL.LU R25, [R1+0x584] ;  /* 0x0005840001197983 */ /* 0x000ee80000300800 */
[----:B------:R-:W3:Y:S04]  /*4f5a0*/  LDL.LU R26, [R1+0x588] ;  /* 0x00058800011a7983 */ /* 0x000ee80000300800 */
[----:B------:R-:W3:Y:S01]  /*4f5b0*/  LDL.LU R27, [R1+0x58c] ;  /* 0x00058c00011b7983 */ /* 0x000ee20000300800 */
[----:B--2---:R-:W-:-:S15]  /*4f5c0*/  HMMA.16816.F32 R4, R16, R22, R4 ;  /* 0x000000161004723c */ /* 0x004fde0000001804 */
[----:B------:R-:W-:-:S08]  /*4f5d0*/  NOP ;  /* 0x0000000000007918 */ /* 0x000fd00000000000 */
[----:B------:R-:W-:Y:S04]  /*4f5e0*/  STL.64 [R1+0x310], R4 ;  /* 0x0003100401007387 */ /* 0x000fe80000100a00 */
[----:B------:R0:W-:Y:S04]  /*4f5f0*/  STL.64 [R1+0x318], R6 ;  /* 0x0003180601007387 */ /* 0x0001e80000100a00 */
[----:B0-----:R-:W2:Y:S04]  /*4f600*/  LDL.LU.64 R6, [R1+0x3d80] ;  /* 0x003d800001067983 */ /* 0x001ea80000300a00 */
[----:B------:R-:W2:Y:S01]  /*4f610*/  LDL.LU.64 R4, [R1+0x3d78] ;  /* 0x003d780001047983 */ /* 0x000ea20000300a00 */
[----:B------:R-:W-:-:S02]  /*4f620*/  F2FP.F16.E5M2.UNPACK_B R2, R2 ;  /* 0x00000002ff02723e */ /* 0x000fc400020004ff */
[----:B----4-:R-:W-:-:S07]  /*4f630*/  F2FP.F16.E5M2.UNPACK_B R3, R3 ;  /* 0x00000003ff03723e */ /* 0x010fce00020004ff */
[----:B---3--:R-:W-:Y:S01]  /*4f640*/  HMMA.16816.F32 R24, R16, R2, R24 ;  /* 0x000000021018723c */ /* 0x008fe20000001818 */
[----:B------:R-:W-:Y:S02]  /*4f650*/  F2FP.F16.E5M2.UNPACK_B R8, R8 ;  /* 0x00000008ff08723e */ /* 0x000fe400020004ff */
[----:B------:R-:W-:-:S15]  /*4f660*/  F2FP.F16.E5M2.UNPACK_B R9, R9 ;  /* 0x00000009ff09723e */ /* 0x000fde00020004ff */
[----:B------:R-:W-:-:S05]  /*4f670*/  NOP ;  /* 0x0000000000007918 */ /* 0x000fca0000000000 */
[----:B------:R-:W-:Y:S04]  /*4f680*/  STL.64 [R1+0x340], R24 ;  /* 0x0003401801007387 */ /* 0x000fe80000100a00 */
[----:B------:R2:W-:Y:S02]  /*4f690*/  STL.64 [R1+0x348], R26 ;  /* 0x0003481a01007387 */ /* 0x0005e40000100a00 */
[----:B--2---:R-:W-:-:S15]  /*4f6a0*/  HMMA.16816.F32 R24, R16, R8, R4 ;  /* 0x000000081018723c */ /* 0x004fde0000001804 */
[----:B------:R-:W-:-:S08]  /*4f6b0*/  NOP ;  /* 0x0000000000007918 */ /* 0x000fd00000000000 */
[----:B------:R0:W-:Y:S04]  /*4f6c0*/  STL.64 [R1+0x360], R24 ;  /* 0x0003601801007387 */ /* 0x0001e80000100a00 */
[----:B------:R1:W-:Y:S04]  /*4f6d0*/  STL.64 [R1+0x368], R26 ;  /* 0x0003681a01007387 */ /* 0x0003e80000100a00 */
[----:B0-----:R-:W2:Y:S04]  /*4f6e0*/  LDL.LU R24, [R1+0x5b0] ;  /* 0x0005b00001187983 */ /* 0x001ea80000300800 */
[----:B------:R-:W2:Y:S04]  /*4f6f0*/  LDL.LU R25, [R1+0x5b4] ;  /* 0x0005b40001197983 */ /* 0x000ea80000300800 */
[----:B-1----:R-:W3:Y:S04]  /*4f700*/  LDL.LU R26, [R1+0x5b8] ;  /* 0x0005b800011a7983 */ /* 0x002ee80000300800 */
[----:B------:R-:W3:Y:S01]  /*4f710*/  LDL.LU R27, [R1+0x5bc] ;  /* 0x0005bc00011b7983 */ /* 0x000ee20000300800 */
[----:B------:R-:W-:-:S03]  /*4f720*/  IMAD R6, R13, 0x100, R12 ;  /* 0x000001000d067824 */ /* 0x000fc600078e020c */
[----:B---3--:R-:W-:Y:S04]  /*4f730*/  STL.64 [R1+0x3d28], R26 ;  /* 0x003d281a01007387 */ /* 0x008fe80000100a00 */
[----:B--2---:R-:W-:Y:S04]  /*4f740*/  STL.64 [R1+0x3d20], R24 ;  /* 0x003d201801007387 */ /* 0x004fe80000100a00 */
[----:B------:R-:W2:Y:S04]  /*4f750*/  LDL.64 R28, [R1+0x18] ;  /* 0x00001800011c7983 */ /* 0x000ea80000100a00 */
[----:B------:R-:W3:Y:S04]  /*4f760*/  LDL R12, [R1+0x6f8] ;  /* 0x0006f800010c7983 */ /* 0x000ee80000100800 */
[----:B------:R-:W4:Y:S04]  /*4f770*/  LDL R13, [R1+0x6fc] ;  /* 0x0006fc00010d7983 */ /* 0x000f280000100800 */
[----:B------:R-:W2:Y:S04]  /*4f780*/  LDL.LU R0, [R1+0xd00] ;  /* 0x000d000001007983 */ /* 0x000ea80000300800 */
[----:B------:R-:W3:Y:S01]  /*4f790*/  LDL.LU R7, [R1+0xcfc] ;  /* 0x000cfc0001077983 */ /* 0x000ee20000300800 */
[----:B------:R-:W-:-:S02]  /*4f7a0*/  IMAD R4, R21, 0x100, R20 ;  /* 0x0000010015047824 */ /* 0x000fc400078e0214 */
[----:B------:R-:W-:Y:S01]  /*4f7b0*/  IMAD R5, R15, 0x100, R14 ;  /* 0x000001000f057824 */ /* 0x000fe200078e020e */
[----:B---3--:R-:W-:Y:S04]  /*4f7c0*/  STL.64 [R1+0x3d70], R6 ;  /* 0x003d700601007387 */ /* 0x008fe80000100a00 */
[----:B------:R0:W-:Y:S04]  /*4f7d0*/  STL.64 [R1+0x3d68], R4 ;  /* 0x003d680401007387 */ /* 0x0001e80000100a00 */
[----:B0-----:R-:W3:Y:S04]  /*4f7e0*/  LDL.LU R4, [R1+0x5c0] ;  /* 0x0005c00001047983 */ /* 0x001ee80000300800 */
[----:B------:R-:W3:Y:S04]  /*4f7f0*/  LDL.LU R5, [R1+0x5c4] ;  /* 0x0005c40001057983 */ /* 0x000ee80000300800 */
[----:B------:R-:W3:Y:S04]  /*4f800*/  LDL.LU R6, [R1+0x5c8] ;  /* 0x0005c80001067983 */ /* 0x000ee80000300800 */
[----:B------:R-:W3:Y:S04]  /*4f810*/  LDL.LU R7, [R1+0x5cc] ;  /* 0x0005cc0001077983 */ /* 0x000ee80000300800 */
[----:B------:R-:W4:Y:S04]  /*4f820*/  LDL R20, [R1+0x718] ;  /* 0x0007180001147983 */ /* 0x000f280000100800 */
[----:B------:R-:W4:Y:S04]  /*4f830*/  LDL R21, [R1+0x71c] ;  /* 0x00071c0001157983 */ /* 0x000f280000100800 */
[----:B------:R-:W2:Y:S04]  /*4f840*/  LDL R14, [R1+0x708] ;  /* 0x00070800010e7983 */ /* 0x000ea80000100800 */
[----:B------:R-:W2:Y:S04]  /*4f850*/  LDL R15, [R1+0x70c] ;  /* 0x00070c00010f7983 */ /* 0x000ea80000100800 */
[----:B------:R-:W-:Y:S04]  /*4f860*/  STL.64 [R1+0x3d58], R22 ;  /* 0x003d581601007387 */ /* 0x000fe80000100a00 */
[----:B----4-:R0:W-:Y:S04]  /*4f870*/  STL.64 [R1+0x3d50], R20 ;  /* 0x003d501401007387 */ /* 0x0101e80000100a00 */
[----:B0-----:R-:W4:Y:S04]  /*4f880*/  LDL.LU R20, [R1+0x600] ;  /* 0x0006000001147983 */ /* 0x001f280000300800 */
[----:B------:R-:W4:Y:S04]  /*4f890*/  LDL.LU R21, [R1+0x604] ;  /* 0x0006040001157983 */ /* 0x000f280000300800 */
[----:B------:R-:W4:Y:S04]  /*4f8a0*/  LDL.LU R22, [R1+0x608] ;  /* 0x0006080001167983 */ /* 0x000f280000300800 */
[----:B------:R-:W4:Y:S04]  /*4f8b0*/  LDL.LU R23, [R1+0x60c] ;  /* 0x00060c0001177983 */ /* 0x000f280000300800 */
[----:B------:R-:W3:Y:S04]  /*4f8c0*/  LDL.LU R24, [R1+0x5e0] ;  /* 0x0005e00001187983 */ /* 0x000ee80000300800 */
[----:B------:R-:W3:Y:S04]  /*4f8d0*/  LDL.LU R25, [R1+0x5e4] ;  /* 0x0005e40001197983 */ /* 0x000ee80000300800 */
[----:B------:R-:W2:Y:S04]  /*4f8e0*/  LDL.LU R26, [R1+0x5e8] ;  /* 0x0005e800011a7983 */ /* 0x000ea80000300800 */
[----:B------:R-:W2:Y:S01]  /*4f8f0*/  LDL.LU R27, [R1+0x5ec] ;  /* 0x0005ec00011b7983 */ /* 0x000ea20000300800 */
[----:B------:R-:W-:-:S02]  /*4f900*/  F2FP.F16.E5M2.UNPACK_B R10, R10 ;  /* 0x0000000aff0a723e */ /* 0x000fc400020004ff */
[----:B------:R-:W-:Y:S01]  /*4f910*/  F2FP.F16.E5M2.UNPACK_B R11, R11 ;  /* 0x0000000bff0b723e */ /* 0x000fe200020004ff */
[----:B--2---:R-:W-:Y:S04]  /*4f920*/  STL.64 [R1+0x3d38], R26 ;  /* 0x003d381a01007387 */ /* 0x004fe80000100a00 */
[----:B---3--:R0:W-:Y:S04]  /*4f930*/  STL.64 [R1+0x3d30], R24 ;  /* 0x003d301801007387 */ /* 0x0081e80000100a00 */
[----:B0-----:R-:W2:Y:S04]  /*4f940*/  LDL.LU R24, [R1+0x610] ;  /* 0x0006100001187983 */ /* 0x001ea80000300800 */
[----:B------:R-:W2:Y:S04]  /*4f950*/  LDL.LU R25, [R1+0x614] ;  /* 0x0006140001197983 */ /* 0x000ea80000300800 */
[----:B------:R-:W3:Y:S04]  /*4f960*/  LDL.LU R26, [R1+0x618] ;  /* 0x00061800011a7983 */ /* 0x000ee80000300800 */
[----:B------:R-:W3:Y:S01]  /*4f970*/  LDL.LU R27, [R1+0x61c] ;  /* 0x00061c00011b7983 */ /* 0x000ee20000300800 */
[----:B------:R-:W-:Y:S01]  /*4f980*/  HMMA.16816.F32 R4, R16, R10, R4 ;  /* 0x0000000a1004723c */ /* 0x000fe20000001804 */
[----:B------:R-:W-:-:S02]  /*4f990*/  F2FP.F16.E5M2.UNPACK_B R12, R12 ;  /* 0x0000000cff0c723e */ /* 0x000fc400020004ff */
[----:B------:R-:W-:Y:S01]  /*4f9a0*/  F2FP.F16.E5M2.UNPACK_B R13, R13 ;  /* 0x0000000dff0d723e */ /* 0x000fe200020004ff */
        /* <DEDUP_REMOVED lines=8> */
[----:B0-----:R-:W3:Y:S01]  /*4fa30*/  LDL.LU.64 R6, [R1+0x3d70] ;  /* 0x003d700001067983 */ /* 0x001ee20000300a00 */
[----:B------:R-:W-:-:S02]  /*4fa40*/  F2FP.F16.E5M2.UNPACK_B R14, R14 ;  /* 0x0000000eff0e723e */ /* 0x000fc400020004ff */
[----:B------:R-:W-:Y:S01]  /*4fa50*/  F2FP.F16.E5M2.UNPACK_B R15, R15 ;  /* 0x0000000fff0f723e */ /* 0x000fe200020004ff */
[C---:B----4-:R-:W-:Y:S01]  /*4fa60*/  HMMA.16816.F32 R20, R16.reuse, R12, R20 ;  /* 0x0000000c1014723c */ /* 0x050fe20000001814 */
[----:B------:R-:W4:Y:S04]  /*4fa70*/  LDL.LU.64 R4, [R1+0x3d68] ;  /* 0x003d680001047983 */ /* 0x000f280000300a00 */
[----:B------:R0:W-:Y:S04]  /*4fa80*/  STL.64 [R1+0x3c88], R10 ;  /* 0x003c880a01007387 */ /* 0x0001e80000100a00 */
[----:B0-----:R-:W4:Y:S04]  /*4fa90*/  LDL R10, [R1+0x28] ;  /* 0x00002800010a7983 */ /* 0x001f280000100800 */
[----:B------:R-:W4:Y:S04]  /*4faa0*/  LDL R11, [R1+0x2c] ;  /* 0x00002c00010b7983 */ /* 0x000f280000100800 */
[----:B------:R0:W-:Y:S04]  /*4fab0*/  STL.64 [R1+0x3c80], R8 ;  /* 0x003c800801007387 */ /* 0x0001e80000100a00 */
[----:B0-----:R-:W4:Y:S04]  /*4fac0*/  LDL R8, [R1+0x738] ;  /* 0x0007380001087983 */ /* 0x001f280000100800 */
[----:B------:R-:W4:Y:S01]  /*4fad0*/  LDL R9, [R1+0x73c] ;  /* 0x00073c0001097983 */ /* 0x000f220000100800 */
[----:B--2---:R-:W-:Y:S01]  /*4fae0*/  HMMA.16816.F32 R24, R16, R14, R24 ;  /* 0x0000000e1018723c */ /* 0x004fe20000001818 */
[----:B---3--:R-:W-:-:S02]  /*4faf0*/  IMAD R7, R7, 0x100, R0 ;  /* 0x0000010007077824 */ /* 0x008fc400078e0200 */
[----:B------:R-:W2:Y:S04]  /*4fb00*/  LDL.LU R0, [R1+0x3d60] ;  /* 0x003d600001007983 */ /* 0x000ea80000300800 */
[----:B------:R-:W-:Y:S04]  /*4fb10*/  STL.64 [R1+0x400], R20 ;  /* 0x0004001401007387 */ /* 0x000fe80000100a00 */
[----:B------:R0:W-:Y:S04]  /*4fb20*/  STL.64 [R1+0x408], R22 ;  /* 0x0004081601007387 */ /* 0x0001e80000100a00 */
[----:B0-----:R-:W3:Y:S04]  /*4fb30*/  LDL.LU.64 R22, [R1+0x3d58] ;  /* 0x003d580001167983 */ /* 0x001ee80000300a00 */
[----:B------:R-:W2:Y:S04]  /*4fb40*/  LDL.LU.64 R20, [R1+0x3d50] ;  /* 0x003d500001147983 */ /* 0x000ea80000300a00 */
[----:B------:R-:W-:Y:S04]  /*4fb50*/  STL.64 [R1+0x530], R24 ;  /* 0x0005301801007387 */ /* 0x000fe80000100a00 */
[----:B------:R0:W-:Y:S04]  /*4fb60*/  STL.64 [R1+0x538], R26 ;  /* 0x0005381a01007387 */ /* 0x0001e80000100a00 */
[----:B0-----:R-:W3:Y:S04]  /*4fb70*/  LDL.LU.64 R26, [R1+0x3d48] ;  /* 0x003d4800011a7983 */ /* 0x001ee80000300a00 */
[----:B------:R-:W3:Y:S01]  /*4fb80*/  LDL.LU.64 R24, [R1+0x3d40] ;  /* 0x003d400001187983 */ /* 0x000ee20000300a00 */
[----:B----4-:R-:W-:-:S02]  /*4fb90*/  F2FP.F16.E5M2.UNPACK_B R8, R8 ;  /* 0x00000008ff08723e */ /* 0x010fc400020004ff */
[----:B------:R-:W-:Y:S01]  /*4fba0*/  F2FP.F16.E5M2.UNPACK_B R9, R9 ;  /* 0x00000009ff09723e */ /* 0x000fe200020004ff */
[----:B------:R-:W-:Y:S04]  /*4fbb0*/  STL [R1+0x3c5c], R14 ;  /* 0x003c5c0e01007387 */ /* 0x000fe80000100800 */
[----:B------:R-:W-:Y:S04]  /*4fbc0*/  STL [R1+0x20], R8 ;  /* 0x0000200801007387 */ /* 0x000fe80000100800 */
[----:B------:R-:W-:Y:S04]  /*4fbd0*/  STL [R1+0x3c58], R15 ;  /* 0x003c580f01007387 */ /* 0x000fe80000100800 */
[----:B------:R-:W-:Y:S01]  /*4fbe0*/  STL [R1+0x24], R9 ;  /* 0x0000240901007387 */ /* 0x000fe20000100800 */
[----:B--2---:R-:W-:-:S02]  /*4fbf0*/  F2FP.F16.E5M2.UNPACK_B R20, R20 ;  /* 0x00000014ff14723e */ /* 0x004fc400020004ff */
[----:B------:R-:W-:-:S07]  /*4fc00*/  F2FP.F16.E5M2.UNPACK_B R21, R21 ;  /* 0x00000015ff15723e */ /* 0x000fce00020004ff */
[----:B---3--:R-:W-:-:S15]  /*4fc10*/  HMMA.16816.F32 R24, R16, R20, R24 ;  /* 0x000000141018723c */ /* 0x008fde0000001818 */
[----:B------:R-:W-:-:S08]  /*4fc20*/  NOP ;  /* 0x0000000000007918 */ /* 0x000fd00000000000 */
[----:B------:R-:W-:Y:S04]  /*4fc30*/  STL.64 [R1+0x510], R24 ;  /* 0x0005101801007387 */ /* 0x000fe80000100a00 */
[----:B------:R0:W-:Y:S04]  /*4fc40*/  STL.64 [R1+0x518], R26 ;  /* 0x0005181a01007387 */ /* 0x0001e80000100a00 */
[----:B0-----:R-:W2:Y:S04]  /*4fc50*/  LDL.LU.64 R26, [R1+0x3d38] ;  /* 0x003d3800011a7983 */ /* 0x001ea80000300a00 */
[----:B------:R-:W2:Y:S04]  /*4fc60*/  LDL.LU.64 R24, [R1+0x3d30] ;  /* 0x003d300001187983 */ /* 0x000ea80000300a00 */
[----:B------:R-:W-:Y:S04]  /*4fc70*/  STL.64 [R1+0x3ca8], R22 ;  /* 0x003ca81601007387 */ /* 0x000fe80000100a00 */
[----:B------:R0:W-:Y:S04]  /*4fc80*/  STL.64 [R1+0x3ca0], R20 ;  /* 0x003ca01401007387 */ /* 0x0001e80000100a00 */
[----:B0-----:R-:W3:Y:S04]  /*4fc90*/  LDL.LU R20, [R1+0x5d0] ;  /* 0x0005d00001147983 */ /* 0x001ee80000300800 */
[----:B------:R-:W3:Y:S04]  /*4fca0*/  LDL.LU R21, [R1+0x5d4] ;  /* 0x0005d40001157983 */ /* 0x000ee80000300800 */
[----:B------:R-:W3:Y:S04]  /*4fcb0*/  LDL.LU R22, [R1+0x5d8] ;  /* 0x0005d80001167983 */ /* 0x000ee80000300800 */
[----:B------:R-:W3:Y:S01]  /*4fcc0*/  LDL.LU R23, [R1+0x5dc] ;  /* 0x0005dc0001177983 */ /* 0x000ee20000300800 */
[----:B--2---:R-:W-:Y:S03]  /*4fcd0*/  HMMA.16816.F32 R16, R16, R8, R24 ;  /* 0x000000081010723c */ /* 0x004fe60000001818 */
[----:B------:R-:W2:Y:S04]  /*4fce0*/  LDL.LU.64 R26, [R1+0x3d28] ;  /* 0x003d2800011a7983 */ /* 0x000ea80000300a00 */
[----:B------:R-:W2:Y:S01]  /*4fcf0*/  LDL.LU.64 R24, [R1+0x3d20] ;  /* 0x003d200001187983 */ /* 0x000ea20000300a00 */
[----:B------:R-:W-:-:S02]  /*4fd00*/  F2FP.F16.E5M2.UNPACK_B R4, R4 ;  /* 0x00000004ff04723e */ /* 0x000fc400020004ff */
[----:B------:R-:W-:Y:S02]  /*4fd10*/  F2FP.F16.E5M2.UNPACK_B R5, R5 ;  /* 0x00000005ff05723e */ /* 0x000fe400020004ff */
[----:B------:R-:W-:Y:S02]  /*4fd20*/  F2FP.F16.E5M2.UNPACK_B R6, R6 ;  /* 0x00000006ff06723e */ /* 0x000fe400020004ff */
[----:B------:R-:W-:Y:S01]  /*4fd30*/  F2FP.F16.E5M2.UNPACK_B R7, R7 ;  /* 0x00000007ff07723e */ /* 0x000fe200020004ff */
[----:B------:R-:W-:Y:S02]  /*4fd40*/  IMAD.MOV.U32 R14, RZ, RZ, R8 ;  /* 0x000000ffff0e7224 */ /* 0x000fe400078e0008 */
[----:B------:R-:W-:-:S06]  /*4fd50*/  IMAD.MOV.U32 R15, RZ, RZ, R9 ;  /* 0x000000ffff0f7224 */ /* 0x000fcc00078e0009 */
[----:B------:R-:W-:Y:S04]  /*4fd60*/  STL.64 [R1+0x440], R16 ;  /* 0x0004401001007387 */ /* 0x000fe80000100a00 */
[----:B------:R3:W-:Y:S02]  /*4fd70*/  STL.64 [R1+0x448], R18 ;  /* 0x0004481201007387 */ /* 0x0007e40000100a00 */
[----:B---3--:R-:W-:Y:S02]  /*4fd80*/  HMMA.16816.F32 R16, R4, R10, R20 ;  /* 0x0000000a0410723c */ /* 0x008fe40000001814 */
[----:B------:R-:W-:Y:S04]  /*4fd90*/  STL [R1+0x3c64], R15 ;  /* 0x003c640f01007387 */ /* 0x000fe80000100800 */
[----:B------:R-:W-:-:S15]  /*4fda0*/  STL [R1+0x3c60], R14 ;  /* 0x003c600e01007387 */ /* 0x000fde0000100800 */
[----:B------:R-:W-:-:S02]  /*4fdb0*/  NOP ;  /* 0x0000000000007918 */ /* 0x000fc40000000000 */
[----:B------:R-:W-:Y:S04]  /*4fdc0*/  STL.64 [R1+0x500], R16 ;  /* 0x0005001001007387 */ /* 0x000fe80000100a00 */
[----:B------:R-:W-:Y:S01]  /*4fdd0*/  STL.64 [R1+0x508], R18 ;  /* 0x0005081201007387 */ /* 0x000fe20000100a00 */
[----:B--2---:R-:W-:-:S15]  /*4fde0*/  HMMA.16816.F32 R8, R4, R28, R24 ;  /* 0x0000001c0408723c */ /* 0x004fde0000001818 */
[----:B------:R-:W-:-:S08]  /*4fdf0*/  NOP ;  /* 0x0000000000007918 */ /* 0x000fd00000000000 */
[----:B------:R-:W-:Y:S04]  /*4fe00*/  STL.64 [R1+0x4e0], R8 ;  /* 0x0004e00801007387 */ /* 0x000fe80000100a00 */
[----:B------:R-:W-:Y:S04]  /*4fe10*/  STL.64 [R1+0x4e8], R10 ;  /* 0x0004e80a01007387 */ /* 0x000fe80000100a00 */
[----:B------:R-:W2:Y:S04]  /*4fe20*/  LDL.LU R20, [R1+0x4d0] ;  /* 0x0004d00001147983 */ /* 0x000ea80000300800 */
[----:B------:R-:W2:Y:S04]  /*4fe30*/  LDL.LU R21, [R1+0x4d4] ;  /* 0x0004d40001157983 */ /* 0x000ea80000300800 */
[----:B------:R-:W3:Y:S04]  /*4fe40*/  LDL.LU R22, [R1+0x4d8] ;  /* 0x0004d80001167983 */ /* 0x000ee80000300800 */
[----:B------:R-:W3:Y:S04]  /*4fe50*/  LDL.LU R23, [R1+0x4dc] ;  /* 0x0004dc0001177983 */ /* 0x000ee80000300800 */
[----:B------:R-:W4:Y:S04]  /*4fe60*/  LDL.LU R24, [R1+0x520] ;  /* 0x0005200001187983 */ /* 0x000f280000300800 */
        /* <DEDUP_REMOVED lines=9> */
[----:B------:R-:W-:-:S02]  /*4ff00*/  IMAD.MOV.U32 R15, RZ, RZ, R28 ;  /* 0x000000ffff0f7224 */ /* 0x000fc400078e001c */
[----:B------:R-:W-:Y:S01]  /*4ff10*/  IMAD.MOV.U32 R14, RZ, RZ, R29 ;  /* 0x000000ffff0e7224 */ /* 0x000fe200078e001d */
[----:B----4-:R0:W-:Y:S04]  /*4ff20*/  STL.64 [R1+0x3cf0], R26 ;  /* 0x003cf01a01007387 */ /* 0x0101e80000100a00 */
[----:B0-----:R-:W4:Y:S01]  /*4ff30*/  LDL R26, [R1+0x8] ;  /* 0x00000800011a7983 */ /* 0x001f220000100800 */
[----:B------:R-:W-:-:S03]  /*4ff40*/  IMAD.MOV.U32 R27, RZ, RZ, R0 ;  /* 0x000000ffff1b7224 */ /* 0x000fc600078e0000 */
[----:B------:R-:W4:Y:S04]  /*4ff50*/  LDL.LU R0, [R1+0x3d18] ;  /* 0x003d180001007983 */ /* 0x000f280000300800 */
[----:B--2---:R0:W-:Y:S04]  /*4ff60*/  STL.64 [R1+0x3ce8], R24 ;  /* 0x003ce81801007387 */ /* 0x0041e80000100a00 */
[----:B------:R-:W2:Y:S04]  /*4ff70*/  LDL.64 R28, [R1] ;  /* 0x00000000011c7983 */ /* 0x000ea80000100a00 */
[----:B0-----:R-:W4:Y:S04]  /*4ff80*/  LDL.64 R24, [R1+0x10] ;  /* 0x0000100001187983 */ /* 0x001f280000100a00 */
[----:B---3--:R-:W-:Y:S04]  /*4ff90*/  STL.64 [R1+0x3cb8], R22 ;  /* 0x003cb81601007387 */ /* 0x008fe80000100a00 */
[----:B------:R0:W-:Y:S04]  /*4ffa0*/  STL.64 [R1+0x3cb0], R20 ;  /* 0x003cb01401007387 */ /* 0x0001e80000100a00 */
[----:B0-----:R-:W3:Y:S04]  /*4ffb0*/  LDL.LU R20, [R1+0x4f0] ;  /* 0x0004f00001147983 */ /* 0x001ee80000300800 */
[----:B------:R-:W3:Y:S04]  /*4ffc0*/  LDL.LU R21, [R1+0x4f4] ;  /* 0x0004f40001157983 */ /* 0x000ee80000300800 */
[----:B------:R-:W2:Y:S04]  /*4ffd0*/  LDL.LU R22, [R1+0x4f8] ;  /* 0x0004f80001167983 */ /* 0x000ea80000300800 */
[----:B------:R-:W2:Y:S04]  /*4ffe0*/  LDL.LU R23, [R1+0x4fc] ;  /* 0x0004fc0001177983 */ /* 0x000ea80000300800 */
[----:B--2---:R-:W-:Y:S04]  /*4fff0*/  STL.64 [R1+0x3d00], R22 ;  /* 0x003d001601007387 */ /* 0x004fe80000100a00 */
[----:B---3--:R0:W-:Y:S04]  /*50000*/  STL.64 [R1+0x3cf8], R20 ;  /* 0x003cf81401007387 */ /* 0x0081e80000100a00 */
        /* <DEDUP_REMOVED lines=11> */
[----:B------:R-:W2:Y:S04]  /*500c0*/  LDL.LU R9, [R1+0x484] ;  /* 0x0004840001097983 */ /* 0x000ea80000300800 */
[----:B------:R-:W3:Y:S04]  /*500d0*/  LDL.LU R10, [R1+0x488] ;  /* 0x00048800010a7983 */ /* 0x000ee80000300800 */
[----:B------:R-:W3:Y:S01]  /*500e0*/  LDL.LU R11, [R1+0x48c] ;  /* 0x00048c00010b7983 */ /* 0x000ee20000300800 */
[----:B----4-:R-:W-:Y:S03]  /*500f0*/  HMMA.16816.F32 R20, R4, R24, R20 ;  /* 0x000000180414723c */ /* 0x010fe60000001814 */
[----:B---3--:R-:W-:Y:S04]  /*50100*/  STL.64 [R1+0x3c98], R10 ;  /* 0x003c980a01007387 */ /* 0x008fe80000100a00 */
[----:B--2---:R0:W-:Y:S04]  /*50110*/  STL.64 [R1+0x3c90], R8 ;  /* 0x003c900801007387 */ /* 0x0041e80000100a00 */
[----:B0-----:R-:W2:Y:S04]  /*50120*/  LDL.LU R8, [R1+0x4b0] ;  /* 0x0004b00001087983 */ /* 0x001ea80000300800 */
[----:B------:R-:W2:Y:S04]  /*50130*/  LDL.LU R9, [R1+0x4b4] ;  /* 0x0004b40001097983 */ /* 0x000ea80000300800 */
[----:B------:R-:W2:Y:S04]  /*50140*/  LDL.LU R10, [R1+0x4b8] ;  /* 0x0004b800010a7983 */ /* 0x000ea80000300800 */
[----:B------:R-:W2:Y:S04]  /*50150*/  LDL.LU R11, [R1+0x4bc] ;  /* 0x0004bc00010b7983 */ /* 0x000ea80000300800 */
[----:B------:R-:W3:Y:S04]  /*50160*/  LDL.LU R16, [R1+0xd04] ;  /* 0x000d040001107983 */ /* 0x000ee80000300800 */
[----:B------:R-:W3:Y:S04]  /*50170*/  LDL.LU R17, [R1+0xd0c] ;  /* 0x000d0c0001117983 */ /* 0x000ee80000300800 */
[----:B------:R-:W-:Y:S04]  /*50180*/  STL [R1+0x3c6c], R14 ;  /* 0x003c6c0e01007387 */ /* 0x000fe80000100800 */
[----:B------:R-:W-:Y:S04]  /*50190*/  STL [R1+0x3c68], R15 ;  /* 0x003c680f01007387 */ /* 0x000fe80000100800 */
[----:B------:R-:W-:Y:S04]  /*501a0*/  STL.64 [R1+0x4c0], R20 ;  /* 0x0004c01401007387 */ /* 0x000fe80000100a00 */
[----:B------:R0:W-:Y:S04]  /*501b0*/  STL.64 [R1+0x4c8], R22 ;  /* 0x0004c81601007387 */ /* 0x0001e80000100a00 */
[----:B0-----:R-:W4:Y:S04]  /*501c0*/  LDL.LU.64 R22, [R1+0x3d10] ;  /* 0x003d100001167983 */ /* 0x001f280000300a00 */
[----:B------:R-:W4:Y:S01]  /*501d0*/  LDL.LU.64 R20, [R1+0x3d08] ;  /* 0x003d080001147983 */ /* 0x000f220000300a00 */
[----:B------:R-:W-:-:S02]  /*501e0*/  IMAD.MOV.U32 R19, RZ, RZ, R24 ;  /* 0x000000ffff137224 */ /* 0x000fc400078e0018 */
[----:B------:R-:W-:-:S05]  /*501f0*/  IMAD.MOV.U32 R18, RZ, RZ, R25 ;  /* 0x000000ffff127224 */ /* 0x000fca00078e0019 */
[----:B------:R-:W-:Y:S04]  /*50200*/  STL.64 [R1+0x3c78], R18 ;  /* 0x003c781201007387 */ /* 0x000fe80000100a00 */
[----:B---3--:R0:W-:Y:S04]  /*50210*/  STL.64 [R1+0x3c70], R16 ;  /* 0x003c701001007387 */ /* 0x0081e80000100a00 */
[----:B0-----:R-:W3:Y:S04]  /*50220*/  LDL.LU R16, [R1+0x460] ;  /* 0x0004600001107983 */ /* 0x001ee80000300800 */
[----:B------:R-:W3:Y:S04]  /*50230*/  LDL.LU R17, [R1+0x464] ;  /* 0x0004640001117983 */ /* 0x000ee80000300800 */
[----:B------:R-:W3:Y:S04]  /*50240*/  LDL.LU R18, [R1+0x468] ;  /* 0x0004680001127983 */ /* 0x000ee80000300800 */
[----:B------:R-:W3:Y:S01]  /*50250*/  LDL.LU R19, [R1+0x46c] ;  /* 0x00046c0001137983 */ /* 0x000ee20000300800 */
[----:B----4-:R-:W-:Y:S03]  /*50260*/  HMMA.16816.F32 R24, R4, R26, R20 ;  /* 0x0000001a0418723c */ /* 0x010fe60000001814 */
[----:B------:R-:W4:Y:S04]  /*50270*/  LDL.LU.64 R22, [R1+0x3d00] ;  /* 0x003d000001167983 */ /* 0x000f280000300a00 */
[----:B------:R-:W4:-:S15]  /*50280*/  LDL.LU.64 R20, [R1+0x3cf8] ;  /* 0x003cf80001147983 */ /* 0x000f1e0000300a00 */
[----:B------:R-:W-:-:S01]  /*50290*/  NOP ;  /* 0x0000000000007918 */ /* 0x000fc20000000000 */
[----:B------:R-:W-:Y:S04]  /*502a0*/  STL.64 [R1+0x4a0], R24 ;  /* 0x0004a01801007387 */ /* 0x000fe80000100a00 */
[----:B------:R0:W-:Y:S04]  /*502b0*/  STL.64 [R1+0x4a8], R26 ;  /* 0x0004a81a01007387 */ /* 0x0001e80000100a00 */
[----:B0-----:R-:W2:Y:S04]  /*502c0*/  LDL.LU.64 R26, [R1+0x3cf0] ;  /* 0x003cf000011a7983 */ /* 0x001ea80000300a00 */
[----:B------:R-:W2:Y:S01]  /*502d0*/  LDL.LU.64 R24, [R1+0x3ce8] ;  /* 0x003ce80001187983 */ /* 0x000ea20000300a00 */
[----:B------:R-:W-:-:S02]  /*502e0*/  IMAD.MOV.U32 R14, RZ, RZ, R28 ;  /* 0x000000ffff0e7224 */ /* 0x000fc400078e001c */
[----:B------:R-:W-:Y:S01]  /*502f0*/  IMAD.MOV.U32 R15, RZ, RZ, R29 ;  /* 0x000000ffff0f7224 */ /* 0x000fe200078e001d */
[----:B--2---:R-:W-:-:S15]  /*50300*/  HMMA.16816.F32 R24, R4, R28, R24 ;  /* 0x0000001c0418723c */ /* 0x004fde0000001818 */
[----:B------:R-:W-:-:S08]  /*50310*/  NOP ;  /* 0x0000000000007918 */ /* 0x000fd00000000000 */
[----:B------:R-:W-:Y:S04]  /*50320*/  STL.64 [R1+0x490], R24 ;  /* 0x0004901801007387 */ /* 0x000fe80000100a00 */
[----:B------:R0:W-:Y:S04]  /*50330*/  STL.64 [R1+0x498], R26 ;  /* 0x0004981a01007387 */ /* 0x0001e80000100a00 */
[----:B0-----:R-:W2:Y:S04]  /*50340*/  LDL.LU.64 R26, [R1+0x3ce0] ;  /* 0x003ce000011a7983 */ /* 0x001ea80000300a00 */
[----:B------:R-:W2:Y:S04]  /*50350*/  LDL.LU.64 R24, [R1+0x3cd8] ;  /* 0x003cd80001187983 */ /* 0x000ea80000300a00 */
[----:B------:R-:W2:Y:S02]  /*50360*/  LDL.LU.64 R28, [R1+0x3cd0] ;  /* 0x003cd000011c7983 */ /* 0x000ea40000300a00 */
[----:B--2---:R-:W-:-:S15]  /*50370*/  HMMA.16816.F32 R24, R4, R28, R24 ;  /* 0x0000001c0418723c */ /* 0x004fde0000001818 */
[----:B------:R-:W-:-:S08]  /*50380*/  NOP ;  /* 0x0000000000007918 */ /* 0x000fd00000000000 */
[----:B------:R-:W-:Y:S04]  /*50390*/  STL.64 [R1+0x470], R24 ;  /* 0x0004701801007387 */ /* 0x000fe80000100a00 */
[----:B------:R0:W-:Y:S04]  /*503a0*/  STL.64 [R1+0x478], R26 ;  /* 0x0004781a01007387 */ /* 0x0001e80000100a00 */
[----:B0-----:R-:W4:Y:S04]  /*503b0*/  LDL.LU.64 R26, [R1+0x3cc8] ;  /* 0x003cc800011a7983 */ /* 0x001f280000300a00 */
[----:B------:R-:W2:Y:S04]  /*503c0*/  LDL.LU.64 R24, [R1+0x3cc0] ;  /* 0x003cc00001187983 */ /* 0x000ea80000300a00 */
[----:B------:R0:W-:Y:S04]  /*503d0*/  STL.64 [R1+0x3c20], R28 ;  /* 0x003c201c01007387 */ /* 0x0001e80000100a00 */
[----:B0-----:R-:W3:Y:S04]  /*503e0*/  LDL.LU R28, [R1+0xd08] ;  /* 0x000d0800011c7983 */ /* 0x001ee80000300800 */
[----:B------:R-:W3:Y:S01]  /*503f0*/  LDL.LU R29, [R1+0xd10] ;  /* 0x000d1000011d7983 */ /* 0x000ee20000300800 */
[----:B----4-:R-:W-:-:S15]  /*50400*/  HMMA.16816.F32 R20, R4, R26, R20 ;  /* 0x0000001a0414723c */ /* 0x010fde0000001814 */
        /* <DEDUP_REMOVED lines=10> */
[----:B------:R-:W4:Y:S04]  /*504b0*/  LDL.LU.64 R20, [R1+0x3ca0] ;  /* 0x003ca00001147983 */ /* 0x000f280000300a00 */
        /* <DEDUP_REMOVED lines=11> */
[----:B------:R-:W2:Y:S04]  /*50570*/  LDL.LU.64 R8, [R1+0x3c90] ;  /* 0x003c900001087983 */ /* 0x000ea80000300a00 */
[----:B------:R-:W-:Y:S04]  /*50580*/  STL.64 [R1+0x3c50], R22 ;  /* 0x003c501601007387 */ /* 0x000fe80000100a00 */
[----:B----4-:R0:W-:Y:S04]  /*50590*/  STL.64 [R1+0x3c48], R20 ;  /* 0x003c481401007387 */ /* 0x0101e80000100a00 */
[----:B0-----:R-:W4:Y:S04]  /*505a0*/  LDL.LU R20, [R1+0x2f0] ;  /* 0x0002f00001147983 */ /* 0x001f280000300800 */
[----:B------:R-:W4:Y:S04]  /*505b0*/  LDL.LU R21, [R1+0x2f4] ;  /* 0x0002f40001157983 */ /* 0x000f280000300800 */
[----:B------:R-:W4:Y:S01]  /*505c0*/  LDL.LU R22, [R1+0x2f8] ;  /* 0x0002f80001167983 */ /* 0x000f220000300800 */
[----:B--2---:R-:W-:-:S15]  /*505d0*/  HMMA.16816.F32 R8, R4, R2, R8 ;  /* 0x000000020408723c */ /* 0x004fde0000001808 */
[----:B------:R-:W-:-:S08]  /*505e0*/  NOP ;  /* 0x0000000000007918 */ /* 0x000fd00000000000 */
[----:B------:R-:W-:Y:S04]  /*505f0*/  STL.64 [R1+0x410], R8 ;  /* 0x0004100801007387 */ /* 0x000fe80000100a00 */
[----:B------:R0:W-:Y:S04]  /*50600*/  STL.64 [R1+0x418], R10 ;  /* 0x0004180a01007387 */ /* 0x0001e80000100a00 */
[----:B0-----:R-:W4:Y:S04]  /*50610*/  LDL.LU.64 R10, [R1+0x3c88] ;  /* 0x003c8800010a7983 */ /* 0x001f280000300a00 */
[----:B------:R-:W3:Y:S01]  /*50620*/  LDL.LU.64 R8, [R1+0x3c80] ;  /* 0x003c800001087983 */ /* 0x000ee20000300a00 */
[----:B------:R-:W-:Y:S01]  /*50630*/  IMAD.MOV.U32 R23, RZ, RZ, R0 ;  /* 0x000000ffff177224 */ /* 0x000fe200078e0000 */
[C---:B---3--:R-:W-:Y:S06]  /*50640*/  HMMA.16816.F32 R16, R4.reuse, R8, R16 ;  /* 0x000000080410723c */ /* 0x048fec0000001810 */
[----:B----4-:R-:W-:-:S15]  /*50650*/  HMMA.16816.F32 R20, R4, R10, R20 ;  /* 0x0000000a0414723c */ /* 0x010fde0000001814 */
[----:B------:R-:W-:-:S02]  /*50660*/  NOP ;  /* 0x0000000000007918 */ /* 0x000fc40000000000 */
[----:B------:R-:W-:Y:S01]  /*50670*/  STL.64 [R1+0x3f0], R16 ;  /* 0x0003f01001007387 */ /* 0x000fe20000100a00 */
[----:B------:R-:W-:-:S03]  /*50680*/  IMAD.MOV.U32 R0, RZ, RZ, R19 ;  /* 0x000000ffff007224 */ /* 0x000fc600078e0013 */
[----:B------:R0:W-:Y:S04]  /*50690*/  STL [R1+0x3f8], R18 ;  /* 0x0003f81201007387 */ /* 0x0001e80000100800 */
[----:B0-----:R-:W2:Y:S04]  /*506a0*/  LDL.LU.64 R18, [R1+0x3c78] ;  /* 0x003c780001127983 */ /* 0x001ea80000300a00 */
[----:B------:R-:W3:Y:S04]  /*506b0*/  LDL.LU.64 R16, [R1+0x3c70] ;  /* 0x003c700001107983 */ /* 0x000ee80000300a00 */
[----:B------:R-:W-:Y:S04]  /*506c0*/  STL [R1+0x3968], R0 ;  /* 0x0039680001007387 */ /* 0x000fe80000100800 */
[----:B------:R-:W-:Y:S04]  /*506d0*/  STL.64 [R1+0x3b88], R10 ;  /* 0x003b880a01007387 */ /* 0x000fe80000100a00 */
[----:B------:R0:W-:Y:S02]  /*506e0*/  STL.64 [R1+0x3b80], R8 ;  /* 0x003b800801007387 */ /* 0x0001e40000100a00 */
[----:B0-----:R-:W-:Y:S02]  /*506f0*/  HMMA.16816.F32 R8, R4, R12, R24 ;  /* 0x0000000c0408723c */ /* 0x001fe40000001818 */
[----:B------:R-:W-:Y:S04]  /*50700*/  STL.64 [R1+0x3e0], R20 ;  /* 0x0003e01401007387 */ /* 0x000fe80000100a00 */
[----:B------:R-:W-:Y:S01]  /*50710*/  STL.64 [R1+0x3e8], R22 ;  /* 0x0003e81601007387 */ /* 0x000fe20000100a00 */
[----:B------:R-:W-:-:S02]  /*50720*/  IMAD.MOV.U32 R26, RZ, RZ, R14 ;  /* 0x000000ffff1a7224 */ /* 0x000fc400078e000e */
[----:B------:R-:W-:Y:S01]  /*50730*/  IMAD.MOV.U32 R27, RZ, RZ, R15 ;  /* 0x000000ffff1b7224 */ /* 0x000fe200078e000f */
[----:B------:R-:W4:-:S13]  /*50740*/  LDL.LU R14, [R1+0x3c6c] ;  /* 0x003c6c00010e7983 */ /* 0x000f1a0000300800 */
[----:B------:R0:W-:Y:S04]  /*50750*/  STL.64 [R1+0x3d0], R8 ;  /* 0x0003d00801007387 */ /* 0x0001e80000100a00 */
[----:B------:R1:W-:Y:S04]  /*50760*/  STL.64 [R1+0x3d8], R10 ;  /* 0x0003d80a01007387 */ /* 0x0003e80000100a00 */
[----:B------:R-:W2:Y:S04]  /*50770*/  LDL.LU R15, [R1+0x3c68] ;  /* 0x003c6800010f7983 */ /* 0x000ea80000300800 */
[----:B------:R-:W-:Y:S04]  /*50780*/  STL.64 [R1+0x3be0], R26 ;  /* 0x003be01a01007387 */ /* 0x000fe80000100a00 */
[----:B0-----:R-:W3:Y:S04]  /*50790*/  LDL.LU R8, [R1+0x1c0] ;  /* 0x0001c00001087983 */ /* 0x001ee80000300800 */
[----:B------:R-:W3:Y:S04]  /*507a0*/  LDL.LU R9, [R1+0x1c4] ;  /* 0x0001c40001097983 */ /* 0x000ee80000300800 */
[----:B-1----:R-:W3:Y:S04]  /*507b0*/  LDL.LU R10, [R1+0x1c8] ;  /* 0x0001c800010a7983 */ /* 0x002ee80000300800 */
[----:B------:R-:W3:Y:S04]  /*507c0*/  LDL.LU R11, [R1+0x1cc] ;  /* 0x0001cc00010b7983 */ /* 0x000ee80000300800 */
[----:B------:R-:W4:Y:S04]  /*507d0*/  LDL R24, [R1+0x8] ;  /* 0x0000080001187983 */ /* 0x000f280000100800 */
[----:B------:R-:W4:Y:S04]  /*507e0*/  LDL R25, [R1+0xc] ;  /* 0x00000c0001197983 */ /* 0x000f280000100800 */
[----:B----4-:R2:W-:Y:S02]  /*507f0*/  STL.64 [R1+0x3bf8], R24 ;  /* 0x003bf81801007387 */ /* 0x0105e40000100a00 */
[----:B--2---:R-:W-:-:S02]  /*50800*/  IMAD.MOV.U32 R24, RZ, RZ, R15 ;  /* 0x000000ffff187224 */ /* 0x004fc400078e000f */
[----:B------:R-:W-:Y:S01]  /*50810*/  IMAD.MOV.U32 R25, RZ, RZ, R14 ;  /* 0x000000ffff197224 */ /* 0x000fe200078e000e */
[----:B------:R-:W2:Y:S04]  /*50820*/  LDL.LU R15, [R1+0x3c64] ;  /* 0x003c6400010f7983 */ /* 0x000ea80000300800 */
[----:B------:R-:W4:Y:S04]  /*50830*/  LDL.LU R14, [R1+0x3c60] ;  /* 0x003c6000010e7983 */ /* 0x000f280000300800 */
[----:B---3--:R-:W-:Y:S04]  /*50840*/  STL.64 [R1+0x3bd8], R10 ;  /* 0x003bd80a01007387 */ /* 0x008fe80000100a00 */
[----:B------:R0:W-:Y:S01]  /*50850*/  STL.64 [R1+0x3bd0], R8 ;  /* 0x003bd00801007387 */ /* 0x0001e20000100a00 */
[----:B------:R-:W-:-:S02]  /*50860*/  IMAD.MOV.U32 R26, RZ, RZ, R19 ;  /* 0x000000ffff1a7224 */ /* 0x000fc400078e0013 */
[----:B------:R-:W-:Y:S02]  /*50870*/  IMAD.MOV.U32 R27, RZ, RZ, R18 ;  /* 0x000000ffff1b7224 */ /* 0x000fe400078e0012 */
[----:B------:R-:W-:Y:S02]  /*50880*/  IMAD R16, R16, 0x100, R28 ;  /* 0x0000010010107824 */ /* 0x000fe400078e021c */
[----:B------:R-:W-:Y:S01]  /*50890*/  IMAD R17, R17, 0x100, R29 ;  /* 0x0000010011117824 */ /* 0x000fe200078e021d */
[----:B0-----:R-:W3:Y:S04]  /*508a0*/  LDL.LU R8, [R1+0x1d0] ;  /* 0x0001d00001087983 */ /* 0x001ee80000300800 */
[----:B------:R-:W3:Y:S04]  /*508b0*/  LDL.LU R9, [R1+0x1d4] ;  /* 0x0001d40001097983 */ /* 0x000ee80000300800 */
[----:B------:R-:W3:Y:S04]  /*508c0*/  LDL.LU R10, [R1+0x1d8] ;  /* 0x0001d800010a7983 */ /* 0x000ee80000300800 */
[----:B------:R-:W3:Y:S01]  /*508d0*/  LDL.LU R11, [R1+0x1dc] ;  /* 0x0001dc00010b7983 */ /* 0x000ee20000300800 */
[----:B--2---:R-:W-:-:S02]  /*508e0*/  IMAD.MOV.U32 R29, RZ, RZ, R15 ;  /* 0x000000ffff1d7224 */ /* 0x004fc400078e000f */
[----:B----4-:R-:W-:Y:S02]  /*508f0*/  IMAD.MOV.U32 R28, RZ, RZ, R14 ;  /* 0x000000ffff1c7224 */ /* 0x010fe400078e000e */
[----:B------:R-:W2:Y:S04]  /*50900*/  LDL.LU R14, [R1+0x3c5c] ;  /* 0x003c5c00010e7983 */ /* 0x000ea80000300800 */
[----:B------:R-:W2:Y:S04]  /*50910*/  LDL.LU R15, [R1+0x3c58] ;  /* 0x003c5800010f7983 */ /* 0x000ea80000300800 */
[----:B------:R-:W-:Y:S04]  /*50920*/  STL.64 [R1+0x3c18], R26 ;  /* 0x003c181a01007387 */ /* 0x000fe80000100a00 */
[----:B------:R0:W-:Y:S04]  /*50930*/  STL.64 [R1+0x3c10], R24 ;  /* 0x003c101801007387 */ /* 0x0001e80000100a00 */
[----:B0-----:R-:W4:Y:S04]  /*50940*/  LDL.LU R24, [R1+0x210] ;  /* 0x0002100001187983 */ /* 0x001f280000300800 */
[----:B------:R-:W4:Y:S04]  /*50950*/  LDL.LU R25, [R1+0x214] ;  /* 0x0002140001197983 */ /* 0x000f280000300800 */
[----:B------:R-:W3:Y:S04]  /*50960*/  LDL.LU R26, [R1+0x218] ;  /* 0x00021800011a7983 */ /* 0x000ee80000300800 */
[----:B------:R-:W3:Y:S04]  /*50970*/  LDL.LU R27, [R1+0x21c] ;  /* 0x00021c00011b7983 */ /* 0x000ee80000300800 */
[----:B------:R-:W2:Y:S04]  /*50980*/  LDL.LU R18, [R1+0xd14] ;  /* 0x000d140001127983 */ /* 0x000ea80000300800 */
[----:B------:R-:W2:Y:S04]  /*50990*/  LDL.LU R0, [R1+0xd20] ;  /* 0x000d200001007983 */ /* 0x000ea80000300800 */
[----:B------:R-:W2:Y:S04]  /*509a0*/  LDL.LU R19, [R1+0xd1c] ;  /* 0x000d1c0001137983 */ /* 0x000ea80000300800 */
[----:B------:R-:W2:Y:S04]  /*509b0*/  LDL.LU R20, [R1+0x5f0] ;  /* 0x0005f00001147983 */ /* 0x000ea80000300800 */
[----:B------:R-:W2:Y:S04]  /*509c0*/  LDL.LU R21, [R1+0x5f4] ;  /* 0x0005f40001157983 */ /* 0x000ea80000300800 */
[----:B------:R-:W2:Y:S04]  /*509d0*/  LDL.LU R22, [R1+0x5f8] ;  /* 0x0005f80001167983 */ /* 0x000ea80000300800 */
[----:B------:R-:W2:Y:S04]  /*509e0*/  LDL.LU R23, [R1+0x5fc] ;  /* 0x0005fc0001177983 */ /* 0x000ea80000300800 */
[----:B---3--:R-:W-:Y:S04]  /*509f0*/  STL.64 [R1+0x3c30], R26 ;  /* 0x003c301a01007387 */ /* 0x008fe80000100a00 */
[----:B----4-:R0:W-:Y:S04]  /*50a00*/  STL.64 [R1+0x3c28], R24 ;  /* 0x003c281801007387 */ /* 0x0101e80000100a00 */
[----:B0-----:R-:W3:Y:S04]  /*50a10*/  LDL.LU R24, [R1+0x240] ;  /* 0x0002400001187983 */ /* 0x001ee80000300800 */
[----:B------:R-:W3:Y:S04]  /*50a20*/  LDL.LU R25, [R1+0x244] ;  /* 0x0002440001197983 */ /* 0x000ee80000300800 */
[----:B------:R-:W4:Y:S04]  /*50a30*/  LDL.LU R26, [R1+0x248] ;  /* 0x00024800011a7983 */ /* 0x000f280000300800 */
[----:B------:R-:W4:Y:S01]  /*50a40*/  LDL.LU R27, [R1+0x24c] ;  /* 0x00024c00011b7983 */ /* 0x000f220000300800 */
[C---:B--2---:R-:W-:Y:S03]  /*50a50*/  HMMA.16816.F32 R20, R4.reuse, R14, R20 ;  /* 0x0000000e0414723c */ /* 0x044fe60000001814 */
[----:B----4-:R-:W-:Y:S04]  /*50a60*/  STL.64 [R1+0x3c40], R26 ;  /* 0x003c401a01007387 */ /* 0x010fe80000100a00 */
[----:B---3--:R0:W-:Y:S04]  /*50a70*/  STL.64 [R1+0x3c38], R24 ;  /* 0x003c381801007387 */ /* 0x0081e80000100a00 */
        /* <DEDUP_REMOVED lines=16> */
[----:B------:R0:W-:Y:S04]  /*50b80*/  STL [R1+0x3b58], R13 ;  /* 0x003b580d01007387 */ /* 0x0001e80000100800 */
[----:B0-----:R-:W4:Y:S04]  /*50b90*/  LDL.LU R13, [R1+0xd18] ;  /* 0x000d1800010d7983 */ /* 0x001f280000300800 */
[----:B------:R-:W-:Y:S04]  /*50ba0*/  STL.64 [R1+0x4d0], R20 ;  /* 0x0004d01401007387 */ /* 0x000fe80000100a00 */
[----:B------:R0:W-:Y:S04]  /*50bb0*/  STL.64 [R1+0x4d8], R22 ;  /* 0x0004d81601007387 */ /* 0x0001e80000100a00 */
[----:B0-----:R-:W3:Y:S04]  /*50bc0*/  LDL.LU.64 R22, [R1+0x3c50] ;  /* 0x003c500001167983 */ /* 0x001ee80000300a00 */
[----:B------:R-:W2:Y:S02]  /*50bd0*/  LDL.LU.64 R20, [R1+0x3c48] ;  /* 0x003c480001147983 */ /* 0x000ea40000300a00 */
[----:B--2---:R-:W-:-:S15]  /*50be0*/  HMMA.16816.F32 R24, R4, R20, R24 ;  /* 0x000000140418723c */ /* 0x004fde0000001818 */
[----:B------:R-:W-:-:S08]  /*50bf0*/  NOP ;  /* 0x0000000000007918 */ /* 0x000fd00000000000 */
[----:B------:R-:W-:Y:S04]  /*50c00*/  STL.64 [R1+0x4b0], R24 ;  /* 0x0004b01801007387 */ /* 0x000fe80000100a00 */
[----:B------:R0:W-:Y:S04]  /*50c10*/  STL.64 [R1+0x4b8], R26 ;  /* 0x0004b81a01007387 */ /* 0x0001e80000100a00 */
[----:B0-----:R-:W2:Y:S04]  /*50c20*/  LDL.LU.64 R26, [R1+0x3c40] ;  /* 0x003c4000011a7983 */ /* 0x001ea80000300a00 */
[----:B------:R-:W2:Y:S04]  /*50c30*/  LDL.LU.64 R24, [R1+0x3c38] ;  /* 0x003c380001187983 */ /* 0x000ea80000300a00 */
[----:B---3--:R-:W-:Y:S04]  /*50c40*/  STL.64 [R1+0x3ba8], R22 ;  /* 0x003ba81601007387 */ /* 0x008fe80000100a00 */
[----:B------:R0:W-:Y:S04]  /*50c50*/  STL.64 [R1+0x3ba0], R20 ;  /* 0x003ba01401007387 */ /* 0x0001e80000100a00 */
[----:B0-----:R-:W3:Y:S04]  /*50c60*/  LDL.LU R20, [R1+0x200] ;  /* 0x0002000001147983 */ /* 0x001ee80000300800 */
[----:B------:R-:W3:Y:S04]  /*50c70*/  LDL.LU R21, [R1+0x204] ;  /* 0x0002040001157983 */ /* 0x000ee80000300800 */
[----:B------:R-:W3:Y:S04]  /*50c80*/  LDL.LU R22, [R1+0x208] ;  /* 0x0002080001167983 */ /* 0x000ee80000300800 */
[----:B------:R-:W3:Y:S01]  /*50c90*/  LDL.LU R23, [R1+0x20c] ;  /* 0x00020c0001177983 */ /* 0x000ee20000300800 */
[----:B--2---:R-:W-:Y:S03]  /*50ca0*/  HMMA.16816.F32 R4, R4, R28, R24 ;  /* 0x0000001c0404723c */ /* 0x004fe60000001818 */
[----:B------:R-:W2:Y:S04]  /*50cb0*/  LDL.LU.64 R26, [R1+0x3c30] ;  /* 0x003c3000011a7983 */ /* 0x000ea80000300a00 */
[----:B------:R-:W2:Y:S04]  /*50cc0*/  LDL.LU.64 R24, [R1+0x3c28] ;  /* 0x003c280001187983 */ /* 0x000ea80000300a00 */
[----:B------:R-:W3:-:S12]  /*50cd0*/  LDL.LU.64 R28, [R1+0x3c20] ;  /* 0x003c2000011c7983 */ /* 0x000ed80000300a00 */
[----:B------:R-:W-:Y:S04]  /*50ce0*/  STL.64 [R1+0x3c0], R4 ;  /* 0x0003c00401007387 */ /* 0x000fe80000100a00 */
[----:B------:R0:W-:Y:S04]  /*50cf0*/  STL.64 [R1+0x3c8], R6 ;  /* 0x0003c80601007387 */ /* 0x0001e80000100a00 */
[----:B0-----:R-:W2:Y:S04]  /*50d00*/  LDL R6, [R1+0x28] ;  /* 0x0000280001067983 */ /* 0x001ea80000100800 */
[----:B------:R-:W2:Y:S01]  /*50d10*/  LDL R7, [R1+0x2c] ;  /* 0x00002c0001077983 */ /* 0x000ea20000100800 */
[----:B----4-:R-:W-:-:S02]  /*50d20*/  IMAD R18, R18, 0x100, R13 ;  /* 0x0000010012127824 */ /* 0x010fc400078e020d */
[----:B------:R-:W-:Y:S01]  /*50d30*/  IMAD R19, R19, 0x100, R0 ;  /* 0x0000010013137824 */ /* 0x000fe200078e0200 */
[----:B------:R-:W-:Y:S02]  /*50d40*/  F2FP.F16.E5M2.UNPACK_B R16, R16 ;  /* 0x00000010ff10723e */ /* 0x000fe400020004ff */
[----:B------:R-:W-:Y:S02]  /*50d50*/  F2FP.F16.E5M2.UNPACK_B R17, R17 ;  /* 0x00000011ff11723e */ /* 0x000fe400020004ff */
[----:B------:R-:W-:Y:S02]  /*50d60*/  F2FP.F16.E5M2.UNPACK_B R18, R18 ;  /* 0x00000012ff12723e */ /* 0x000fe400020004ff */
[----:B------:R-:W-:-:S07]  /*50d70*/  F2FP.F16.E5M2.UNPACK_B R19, R19 ;  /* 0x00000013ff13723e */ /* 0x000fce00020004ff */
[----:B--2---:R-:W-:Y:S01]  /*50d80*/  HMMA.16816.F32 R4, R16, R6, R24 ;  /* 0x000000061004723c */ /* 0x004fe20000001818 */
[----:B------:R-:W2:Y:S04]  /*50d90*/  LDL.LU.64 R26, [R1+0x3c18] ;  /* 0x003c1800011a7983 */ /* 0x000ea80000300a00 */
[----:B------:R-:W3:-:S15]  /*50da0*/  LDL.LU.64 R24, [R1+0x3c10] ;  /* 0x003c100001187983 */ /* 0x000ede0000300a00 */
[----:B------:R-:W-:-:S03]  /*50db0*/  NOP ;  /* 0x0000000000007918 */ /* 0x000fc60000000000 */
[----:B------:R-:W-:Y:S04]  /*50dc0*/  STL.64 [R1+0x3a0], R4 ;  /* 0x0003a00401007387 */ /* 0x000fe80000100a00 */
[----:B------:R3:W-:Y:S02]  /*50dd0*/  STL.64 [R1+0x3a8], R6 ;  /* 0x0003a80601007387 */ /* 0x0007e40000100a00 */
[----:B---3--:R-:W-:Y:S02]  /*50de0*/  HMMA.16816.F32 R4, R16, R24, R20 ;  /* 0x000000181004723c */ /* 0x008fe40000001814 */
[----:B------:R-:W3:-:S15]  /*50df0*/  LDL.LU R20, [R1+0x1a0] ;  /* 0x0001a00001147983 */ /* 0x000ede0000300800 */
[----:B------:R-:W-:-:S06]  /*50e00*/  NOP ;  /* 0x0000000000007918 */ /* 0x000fcc0000000000 */
[----:B------:R-:W-:Y:S04]  /*50e10*/  STL.64 [R1+0x390], R4 ;  /* 0x0003900401007387 */ /* 0x000fe80000100a00 */
[----:B------:R-:W-:Y:S04]  /*50e20*/  STL.64 [R1+0x398], R6 ;  /* 0x0003980601007387 */ /* 0x000fe80000100a00 */
        /* <DEDUP_REMOVED lines=10> */
[----:B------:R-:W3:Y:S04]  /*50ed0*/  LDL.LU R6, [R1+0xd34] ;  /* 0x000d340001067983 */ /* 0x000ee80000300800 */
[----:B------:R-:W4:Y:S04]  /*50ee0*/  LDL.LU R7, [R1+0xd40] ;  /* 0x000d400001077983 */ /* 0x000f280000300800 */
[----:B------:R-:W4:Y:S04]  /*50ef0*/  LDL.LU R0, [R1+0xd3c] ;  /* 0x000d3c0001007983 */ /* 0x000f280000300800 */
[----:B------:R-:W2:Y:S04]  /*50f00*/  LDL.LU.64 R10, [R1+0x3c08] ;  /* 0x003c0800010a7983 */ /* 0x000ea80000300a00 */
[----:B------:R-:W2:Y:S04]  /*50f10*/  LDL.LU.64 R8, [R1+0x3c00] ;  /* 0x003c000001087983 */ /* 0x000ea80000300a00 */
        /* <DEDUP_REMOVED lines=16> */
[----:B0-----:R-:W3:Y:S04]  /*51020*/  LDL.LU.64 R26, [R1+0x3bc8] ;  /* 0x003bc800011a7983 */ /* 0x001ee80000300a00 */
[----:B------:R-:W4:Y:S01]  /*51030*/  LDL.LU.64 R24, [R1+0x3bc0] ;  /* 0x003bc00001187983 */ /* 0x000f220000300a00 */
[----:B--2---:R-:W-:-:S15]  /*51040*/  HMMA.16816.F32 R8, R16, R28, R8 ;  /* 0x0000001c1008723c */ /* 0x004fde0000001808 */
[----:B------:R-:W-:-:S08]  /*51050*/  NOP ;  /* 0x0000000000007918 */ /* 0x000fd00000000000 */
[----:B------:R0:W-:Y:S04]  /*51060*/  STL.64 [R1+0x330], R8 ;  /* 0x0003300801007387 */ /* 0x0001e80000100a00 */
[----:B------:R1:W-:Y:S04]  /*51070*/  STL.64 [R1+0x338], R10 ;  /* 0x0003380a01007387 */ /* 0x0003e80000100a00 */
[----:B0-----:R-:W2:Y:S04]  /*51080*/  LDL.LU R8, [R1+0x180] ;  /* 0x0001800001087983 */ /* 0x001ea80000300800 */
[----:B------:R-:W2:Y:S04]  /*51090*/  LDL.LU R9, [R1+0x184] ;  /* 0x0001840001097983 */ /* 0x000ea80000300800 */
[----:B-1----:R-:W3:Y:S04]  /*510a0*/  LDL.LU R10, [R1+0x188] ;  /* 0x00018800010a7983 */ /* 0x002ee80000300800 */
        /* <DEDUP_REMOVED lines=8> */
[----:B------:R-:W-:Y:S01]  /*51130*/  STL.64 [R1+0x3b68], R14 ;  /* 0x003b680e01007387 */ /* 0x000fe20000100a00 */
[C---:B------:R-:W-:Y:S03]  /*51140*/  HMMA.16816.F32 R20, R16.reuse, R26, R20 ;  /* 0x0000001a1014723c */ /* 0x040fe60000001814 */
        /* <DEDUP_REMOVED lines=23> */
[----:B------:R0:W-:Y:S04]  /*512c0*/  STL.64 [R1+0x3ab8], R26 ;  /* 0x003ab81a01007387 */ /* 0x0001e80000100a00 */
[----:B0-----:R-:W3:Y:S04]  /*512d0*/  LDL.LU.64 R26, [R1+0x20] ;  /* 0x00002000011a7983 */ /* 0x001ee80000300a00 */
[----:B------:R0:W-:Y:S04]  /*512e0*/  STL.64 [R1+0x3ab0], R24 ;  /* 0x003ab01801007387 */ /* 0x0001e80000100a00 */
[----:B---3--:R1:W-:Y:S04]  /*512f0*/  STL.64 [R1+0x3b40], R26 ;  /* 0x003b401a01007387 */ /* 0x0083e80000100a00 */
[----:B0-----:R-:W3:Y:S04]  /*51300*/  LDL.LU R24, [R1+0x230] ;  /* 0x0002300001187983 */ /* 0x001ee80000300800 */
[----:B------:R-:W3:Y:S04]  /*51310*/  LDL.LU R25, [R1+0x234] ;  /* 0x0002340001197983 */ /* 0x000ee80000300800 */
[----:B-1----:R-:W4:Y:S04]  /*51320*/  LDL.LU R26, [R1+0x238] ;  /* 0x00023800011a7983 */ /* 0x002f280000300800 */
        /* <DEDUP_REMOVED lines=18> */
[----:B------:R0:W-:Y:S04]  /*51450*/  STL [R1+0x3aac], R2 ;  /* 0x003aac0201007387 */ /* 0x0001e80000100800 */
[----:B0-----:R-:W2:Y:S04]  /*51460*/  LDL.LU R2, [R1+0xd38] ;  /* 0x000d380001027983 */ /* 0x001ea80000300800 */
[----:B------:R0:W-:Y:S04]  /*51470*/  STL [R1+0x3aa8], R3 ;  /* 0x003aa80301007387 */ /* 0x0001e80000100800 */
[----:B0-----:R-:W2:Y:S01]  /*51480*/  LDL.LU R3, [R1+0xd30] ;  /* 0x000d300001037983 */ /* 0x001ea20000300800 */
        /* <DEDUP_REMOVED lines=12> */
[----:B------:R-:W-:Y:S04]  /*51550*/  STL.64 [R1+0x3a70], R10 ;  /* 0x003a700a01007387 */ /* 0x000fe80000100a00 */
[----:B------:R0:W-:Y:S04]  /*51560*/  STL.64 [R1+0x3a68], R8 ;  /* 0x003a680801007387 */ /* 0x0001e80000100a00 */
[----:B0-----:R-:W3:Y:S04]  /*51570*/  LDL.LU R8, [R1+0x140] ;  /* 0x0001400001087983 */ /* 0x001ee80000300800 */
[----:B------:R-:W3:Y:S04]  /*51580*/  LDL.LU R9, [R1+0x144] ;  /* 0x0001440001097983 */ /* 0x000ee80000300800 */
[----:B------:R-:W3:Y:S04]  /*51590*/  LDL.LU R10, [R1+0x148] ;  /* 0x00014800010a7983 */ /* 0x000ee80000300800 */
[----:B------:R-:W3:Y:S01]  /*515a0*/  LDL.LU R11, [R1+0x14c] ;  /* 0x00014c00010b7983 */ /* 0x000ee20000300800 */
[----:B----4-:R-:W-:-:S03]  /*515b0*/  IMAD R4, R4, 0x100, R13 ;  /* 0x0000010004047824 */ /* 0x010fc600078e020d */
[----:B------:R-:W2:Y:S02]  /*515c0*/  LDL.LU R13, [R1+0x3b58] ;  /* 0x003b5800010d7983 */ /* 0x000ea40000300800 */
        /* <DEDUP_REMOVED lines=11> */
[----:B------:R-:W-:Y:S04]  /*51680*/  STL.64 [R1+0x3a50], R14 ;  /* 0x003a500e01007387 */ /* 0x000fe80000100a00 */
[----:B------:R0:W-:Y:S04]  /*51690*/  STL.64 [R1+0x3a48], R12 ;  /* 0x003a480c01007387 */ /* 0x0001e80000100a00 */
[----:B0-----:R-:W3:Y:S04]  /*516a0*/  LDL.LU R12, [R1+0x220] ;  /* 0x00022000010c7983 */ /* 0x001ee80000300800 */
[----:B------:R-:W3:Y:S04]  /*516b0*/  LDL.LU R13, [R1+0x224] ;  /* 0x00022400010d7983 */ /* 0x000ee80000300800 */
[----:B------:R-:W3:Y:S04]  /*516c0*/  LDL.LU R14, [R1+0x228] ;  /* 0x00022800010e7983 */ /* 0x000ee80000300800 */
[----:B------:R-:W3:Y:S04]  /*516d0*/  LDL.LU R15, [R1+0x22c] ;  /* 0x00022c00010f7983 */ /* 0x000ee80000300800 */
[----:B------:R-:W-:Y:S04]  /*516e0*/  STL.64 [R1+0x3a90], R22 ;  /* 0x003a901601007387 */ /* 0x000fe80000100a00 */
[----:B------:R-:W-:Y:S01]  /*516f0*/  STL.64 [R1+0x3a88], R20 ;  /* 0x003a881401007387 */ /* 0x000fe20000100a00 */
[----:B------:R-:W-:-:S02]  /*51700*/  IMAD R7, R0, 0x100, R7 ;  /* 0x0000010000077824 */ /* 0x000fc400078e0207 */
[----:B------:R-:W-:Y:S02]  /*51710*/  IMAD R6, R6, 0x100, R2 ;  /* 0x0000010006067824 */ /* 0x000fe400078e0202 */
[----:B------:R-:W-:Y:S01]  /*51720*/  IMAD R5, R5, 0x100, R3 ;  /* 0x0000010005057824 */ /* 0x000fe200078e0203 */
[C---:B--2---:R-:W-:Y:S06]  /*51730*/  HMMA.16816.F32 R8, R16.reuse, R26, R8 ;  /* 0x0000001a1008723c */ /* 0x044fec0000001808 */
[----:B---3--:R-:W-:Y:S01]  /*51740*/  HMMA.16816.F32 R12, R16, R20, R12 ;  /* 0x00000014100c723c */ /* 0x008fe2000000180c */
[----:B------:R-:W-:-:S02]  /*51750*/  IMAD.MOV.U32 R2, RZ, RZ, R26 ;  /* 0x000000ffff027224 */ /* 0x000fc400078e001a */
[----:B------:R-:W-:-:S15]  /*51760*/  IMAD.MOV.U32 R3, RZ, RZ, R27 ;  /* 0x000000ffff037224 */ /* 0x000fde00078e001b */
[----:B------:R-:W-:-:S05]  /*51770*/  NOP ;  /* 0x0000000000007918 */ /* 0x000fca0000000000 */
[----:B------:R0:W-:Y:S04]  /*51780*/  STL.64 [R1+0x1f0], R12 ;  /* 0x0001f00c01007387 */ /* 0x0001e80000100a00 */
[----:B------:R1:W-:Y:S04]  /*51790*/  STL.64 [R1+0x1f8], R14 ;  /* 0x0001f80e01007387 */ /* 0x0003e80000100a00 */
[----:B------:R-:W2:Y:S04]  /*517a0*/  LDL.LU R0, [R1+0x63c] ;  /* 0x00063c0001007983 */ /* 0x000ea80000300800 */
[----:B------:R3:W-:Y:S04]  /*517b0*/  STL.64 [R1+0x1d0], R8 ;  /* 0x0001d00801007387 */ /* 0x0007e80000100a00 */
[----:B------:R4:W-:Y:S04]  /*517c0*/  STL.64 [R1+0x1d8], R10 ;  /* 0x0001d80a01007387 */ /* 0x0009e80000100a00 */
[----:B0-----:R-:W2:Y:S04]  /*517d0*/  LDL.LU R12, [R1+0x70] ;  /* 0x00007000010c7983 */ /* 0x001ea80000300800 */
[----:B------:R-:W2:Y:S04]  /*517e0*/  LDL.LU R13, [R1+0x74] ;  /* 0x00007400010d7983 */ /* 0x000ea80000300800 */
[----:B-1----:R-:W2:Y:S04]  /*517f0*/  LDL.LU R14, [R1+0x78] ;  /* 0x00007800010e7983 */ /* 0x002ea80000300800 */
[----:B------:R-:W2:Y:S04]  /*51800*/  LDL.LU R15, [R1+0x7c] ;  /* 0x00007c00010f7983 */ /* 0x000ea80000300800 */
[----:B---3--:R-:W3:Y:S04]  /*51810*/  LDL.LU R8, [R1+0xa0] ;  /* 0x0000a00001087983 */ /* 0x008ee80000300800 */
[----:B------:R-:W3:Y:S04]  /*51820*/  LDL.LU R9, [R1+0xa4] ;  /* 0x0000a40001097983 */ /* 0x000ee80000300800 */
[----:B----4-:R-:W4:Y:S04]  /*51830*/  LDL.LU R10, [R1+0xa8] ;  /* 0x0000a800010a7983 */ /* 0x010f280000300800 */
[----:B------:R-:W4:Y:S04]  /*51840*/  LDL.LU R11, [R1+0xac] ;  /* 0x0000ac00010b7983 */ /* 0x000f280000300800 */
        /* <DEDUP_REMOVED lines=8> */
[----:B--2---:R0:W-:Y:S04]  /*518d0*/  STL.64 [R1+0x3ac8], R26 ;  /* 0x003ac81a01007387 */ /* 0x0041e80000100a00 */
[----:B0-----:R-:W2:Y:S04]  /*518e0*/  LDL.LU R26, [R1] ;  /* 0x00000000011a7983 */ /* 0x001ea80000300800 */
[----:B------:R-:W2:Y:S04]  /*518f0*/  LDL.LU R27, [R1+0x4] ;  /* 0x00000400011b7983 */ /* 0x000ea80000300800 */
[----:B----4-:R-:W-:Y:S04]  /*51900*/  STL.64 [R1+0x3ac0], R24 ;  /* 0x003ac01801007387 */ /* 0x010fe80000100a00 */
[----:B--2---:R-:W-:Y:S04]  /*51910*/  STL.64 [R1+0x3ae0], R26 ;  /* 0x003ae01a01007387 */ /* 0x004fe80000100a00 */
[----:B---3--:R-:W-:Y:S04]  /*51920*/  STL.64 [R1+0x3aa0], R22 ;  /* 0x003aa01601007387 */ /* 0x008fe80000100a00 */
[----:B------:R0:W-:Y:S04]  /*51930*/  STL.64 [R1+0x3a98], R20 ;  /* 0x003a981401007387 */ /* 0x0001e80000100a00 */
[----:B0-----:R-:W2:Y:S04]  /*51940*/  LDL.LU R20, [R1+0xd0] ;  /* 0x0000d00001147983 */ /* 0x001ea80000300800 */
[----:B------:R-:W2:Y:S04]  /*51950*/  LDL.LU R21, [R1+0xd4] ;  /* 0x0000d40001157983 */ /* 0x000ea80000300800 */
[----:B------:R-:W3:Y:S04]  /*51960*/  LDL.LU R22, [R1+0xd8] ;  /* 0x0000d80001167983 */ /* 0x000ee80000300800 */
[----:B------:R-:W3:Y:S04]  /*51970*/  LDL.LU R23, [R1+0xdc] ;  /* 0x0000dc0001177983 */ /* 0x000ee80000300800 */
[----:B------:R-:W4:Y:S04]  /*51980*/  LDL.LU R24, [R1+0x8] ;  /* 0x0000080001187983 */ /* 0x000f280000300800 */
[----:B------:R-:W4:Y:S04]  /*51990*/  LDL.LU R25, [R1+0xc] ;  /* 0x00000c0001197983 */ /* 0x000f280000300800 */
[----:B----4-:R-:W-:Y:S04]  /*519a0*/  STL.64 [R1+0x3af8], R24 ;  /* 0x003af81801007387 */ /* 0x010fe80000100a00 */
        /* <DEDUP_REMOVED lines=32> */
[----:B------:R-:W-:-:S03]  /*51bb0*/  F2FP.F16.E5M2.UNPACK_B R4, R4 ;  /* 0x00000004ff04723e */ /* 0x000fc600020004ff */
[----:B---3--:R-:W-:Y:S04]  /*51bc0*/  STL.64 [R1+0x3b38], R22 ;  /* 0x003b381601007387 */ /* 0x008fe80000100a00 */
[----:B--2---:R0:W-:Y:S04]  /*51bd0*/  STL.64 [R1+0x3b30], R20 ;  /* 0x003b301401007387 */ /* 0x0041e80000100a00 */
[----:B0-----:R-:W4:Y:S04]  /*51be0*/  LDL.LU R20, [R1+0x130] ;  /* 0x0001300001147983 */ /* 0x001f280000300800 */
[----:B------:R-:W4:Y:S04]  /*51bf0*/  LDL.LU R21, [R1+0x134] ;  /* 0x0001340001157983 */ /* 0x000f280000300800 */
[----:B------:R-:W4:Y:S04]  /*51c00*/  LDL.LU R22, [R1+0x138] ;  /* 0x0001380001167983 */ /* 0x000f280000300800 */
[----:B------:R-:W4:Y:S04]  /*51c10*/  LDL.LU R23, [R1+0x13c] ;  /* 0x00013c0001177983 */ /* 0x000f280000300800 */
[----:B------:R-:W-:Y:S04]  /*51c20*/  STL.64 [R1+0x3a80], R10 ;  /* 0x003a800a01007387 */ /* 0x000fe80000100a00 */
[----:B------:R0:W-:Y:S04]  /*51c30*/  STL.64 [R1+0x3a78], R8 ;  /* 0x003a780801007387 */ /* 0x0001e80000100a00 */
        /* <DEDUP_REMOVED lines=10> */
[----:B------:R-:W2:Y:S04]  /*51ce0*/  LDL.LU R16, [R1+0xd44] ;  /* 0x000d440001107983 */ /* 0x000ea80000300800 */
[----:B------:R-:W2:Y:S04]  /*51cf0*/  LDL.LU R17, [R1+0xd4c] ;  /* 0x000d4c0001117983 */ /* 0x000ea80000300800 */
[----:B------:R-:W3:Y:S04]  /*51d00*/  LDL.LU R18, [R1+0xd54] ;  /* 0x000d540001127983 */ /* 0x000ee80000300800 */
[----:B------:R-:W3:Y:S01]  /*51d10*/  LDL.LU R19, [R1+0xd5c] ;  /* 0x000d5c0001137983 */ /* 0x000ee20000300800 */
[----:B------:R-:W-:-:S02]  /*51d20*/  F2FP.F16.E5M2.UNPACK_B R5, R5 ;  /* 0x00000005ff05723e */ /* 0x000fc400020004ff */
[----:B------:R-:W-:Y:S02]  /*51d30*/  F2FP.F16.E5M2.UNPACK_B R6, R6 ;  /* 0x00000006ff06723e */ /* 0x000fe400020004ff */
[----:B------:R-:W-:-:S07]  /*51d40*/  F2FP.F16.E5M2.UNPACK_B R7, R7 ;  /* 0x00000007ff07723e */ /* 0x000fce00020004ff */
[C---:B----4-:R-:W-:Y:S01]  /*51d50*/  HMMA.16816.F32 R24, R4.reuse, R26, R20 ;  /* 0x0000001a0418723c */ /* 0x050fe20000001814 */
[----:B---3--:R-:W-:Y:S04]  /*51d60*/  STL.64 [R1+0x3a40], R18 ;  /* 0x003a401201007387 */ /* 0x008fe80000100a00 */
[----:B--2---:R0:W-:Y:S04]  /*51d70*/  STL.64 [R1+0x3a38], R16 ;  /* 0x003a381001007387 */ /* 0x0041e80000100a00 */
[----:B0-----:R-:W2:Y:S04]  /*51d80*/  LDL.LU R16, [R1+0x60] ;  /* 0x0000600001107983 */ /* 0x001ea80000300800 */
[----:B------:R-:W2:Y:S04]  /*51d90*/  LDL.LU R17, [R1+0x64] ;  /* 0x0000640001117983 */ /* 0x000ea80000300800 */
[----:B------:R-:W2:Y:S04]  /*51da0*/  LDL.LU R18, [R1+0x68] ;  /* 0x0000680001127983 */ /* 0x000ea80000300800 */
[----:B------:R-:W2:Y:S04]  /*51db0*/  LDL.LU R19, [R1+0x6c] ;  /* 0x00006c0001137983 */ /* 0x000ea80000300800 */
[----:B------:R-:W3:Y:S04]  /*51dc0*/  LDL.LU.64 R22, [R1+0x3b38] ;  /* 0x003b380001167983 */ /* 0x000ee80000300a00 */
[----:B------:R-:W3:Y:S04]  /*51dd0*/  LDL.LU.64 R20, [R1+0x3b30] ;  /* 0x003b300001147983 */ /* 0x000ee80000300a00 */
        /* <DEDUP_REMOVED lines=37> */
[----:B------:R-:W4:Y:S01]  /*52030*/  LDL.LU.64 R24, [R1+0x3ab0] ;  /* 0x003ab00001187983 */ /* 0x000f220000300a00 */
[----:B------:R-:W-:-:S02]  /*52040*/  IMAD.MOV.U32 R28, RZ, RZ, R2 ;  /* 0x000000ffff1c7224 */ /* 0x000fc400078e0002 */
[----:B------:R-:W-:Y:S01]  /*52050*/  IMAD.MOV.U32 R29, RZ, RZ, R3 ;  /* 0x000000ffff1d7224 */ /* 0x000fe200078e0003 */
[----:B------:R-:W2:Y:S04]  /*52060*/  LDL.LU R2, [R1+0x3aac] ;  /* 0x003aac0001027983 */ /* 0x000ea80000300800 */
[----:B------:R-:W2:Y:S01]  /*52070*/  LDL.LU R3, [R1+0x3aa8] ;  /* 0x003aa80001037983 */ /* 0x000ea20000300800 */
[----:B---3--:R-:W-:-:S15]  /*52080*/  HMMA.16816.F32 R20, R4, R26, R20 ;  /* 0x0000001a0414723c */ /* 0x008fde0000001814 */
[----:B------:R-:W-:-:S08]  /*52090*/  NOP ;  /* 0x0000000000007918 */ /* 0x000fd00000000000 */
[----:B------:R-:W-:Y:S04]  /*520a0*/  STL.64 [R1+0x110], R20 ;  /* 0x0001101401007387 */ /* 0x000fe80000100a00 */
[----:B------:R0:W-:Y:S04]  /*520b0*/  STL.64 [R1+0x118], R22 ;  /* 0x0001181601007387 */ /* 0x0001e80000100a00 */
[----:B0-----:R-:W4:Y:S04]  /*520c0*/  LDL.LU.64 R22, [R1+0x3aa0] ;  /* 0x003aa00001167983 */ /* 0x001f280000300a00 */
[----:B------:R-:W4:Y:S02]  /*520d0*/  LDL.LU.64 R20, [R1+0x3a98] ;  /* 0x003a980001147983 */ /* 0x000f240000300a00 */
[----:B----4-:R-:W-:Y:S02]  /*520e0*/  HMMA.16816.F32 R24, R4, R24, R20 ;  /* 0x000000180418723c */ /* 0x010fe40000001814 */
[----:B------:R-:W3:Y:S04]  /*520f0*/  LDL.LU.64 R22, [R1+0x3a90] ;  /* 0x003a900001167983 */ /* 0x000ee80000300a00 */
[----:B------:R-:W4:-:S15]  /*52100*/  LDL.LU.64 R20, [R1+0x3a88] ;  /* 0x003a880001147983 */ /* 0x000f1e0000300a00 */
[----:B------:R-:W-:-:S02]  /*52110*/  NOP ;  /* 0x0000000000007918 */ /* 0x000fc40000000000 */
[----:B------:R0:W-:Y:S04]  /*52120*/  STL.64 [R1+0x100], R24 ;  /* 0x0001001801007387 */ /* 0x0001e80000100a00 */
[----:B------:R1:W-:Y:S04]  /*52130*/  STL.64 [R1+0x108], R26 ;  /* 0x0001081a01007387 */ /* 0x0003e80000100a00 */
[----:B0-----:R-:W4:Y:S04]  /*52140*/  LDL.LU R24, [R1+0x30] ;  /* 0x0000300001187983 */ /* 0x001f280000300800 */
[----:B------:R-:W4:Y:S04]  /*52150*/  LDL.LU R25, [R1+0x34] ;  /* 0x0000340001197983 */ /* 0x000f280000300800 */
[----:B-1----:R-:W4:Y:S04]  /*52160*/  LDL.LU R26, [R1+0x38] ;  /* 0x00003800011a7983 */ /* 0x002f280000300800 */
[----:B------:R-:W4:Y:S01]  /*52170*/  LDL.LU R27, [R1+0x3c] ;  /* 0x00003c00011b7983 */ /* 0x000f220000300800 */
[----:B---3--:R-:W-:-:S15]  /*52180*/  HMMA.16816.F32 R8, R4, R22, R8 ;  /* 0x000000160408723c */ /* 0x008fde0000001808 */
[----:B------:R-:W-:-:S08]  /*52190*/  NOP ;  /* 0x0000000000007918 */ /* 0x000fd00000000000 */
[----:B------:R-:W-:Y:S04]  /*521a0*/  STL.64 [R1+0xe0], R8 ;  /* 0x0000e00801007387 */ /* 0x000fe80000100a00 */
[----:B------:R0:W-:Y:S04]  /*521b0*/  STL.64 [R1+0xe8], R10 ;  /* 0x0000e80a01007387 */ /* 0x0001e80000100a00 */
[----:B0-----:R-:W2:Y:S04]  /*521c0*/  LDL.LU.64 R10, [R1+0x3a80] ;  /* 0x003a8000010a7983 */ /* 0x001ea80000300a00 */
[----:B------:R-:W2:Y:S04]  /*521d0*/  LDL.LU.64 R8, [R1+0x3a78] ;  /* 0x003a780001087983 */ /* 0x000ea80000300a00 */
[----:B------:R-:W3:Y:S04]  /*521e0*/  LDL.LU R22, [R1+0xd60] ;  /* 0x000d600001167983 */ /* 0x000ee80000300800 */
[----:B------:R-:W4:Y:S01]  /*521f0*/  LDL.LU R23, [R1+0x638] ;  /* 0x0006380001177983 */ /* 0x000f220000300800 */
[----:B--2---:R-:W-:-:S15]  /*52200*/  HMMA.16816.F32 R8, R4, R2, R8 ;  /* 0x000000020408723c */ /* 0x004fde0000001808 */
[----:B------:R-:W-:-:S08]  /*52210*/  NOP ;  /* 0x0000000000007918 */ /* 0x000fd00000000000 */
[----:B------:R-:W-:Y:S04]  /*52220*/  STL.64 [R1+0xc0], R8 ;  /* 0x0000c00801007387 */ /* 0x000fe80000100a00 */
[----:B------:R0:W-:Y:S04]  /*52230*/  STL.64 [R1+0xc8], R10 ;  /* 0x0000c80a01007387 */ /* 0x0001e80000100a00 */
[----:B0-----:R-:W2:Y:S04]  /*52240*/  LDL.LU.64 R10, [R1+0x3a70] ;  /* 0x003a7000010a7983 */ /* 0x001ea80000300a00 */
[----:B------:R-:W3:Y:S04]  /*52250*/  LDL.LU.64 R8, [R1+0x3a68] ;  /* 0x003a680001087983 */ /* 0x000ee80000300a00 */
[----:B------:R-:W4:Y:S04]  /*52260*/  LDL.LU R2, [R1+0xd50] ;  /* 0x000d500001027983 */ /* 0x000f280000300800 */
[----:B------:R-:W4:Y:S01]  /*52270*/  LDL.LU R3, [R1+0xd58] ;  /* 0x000d580001037983 */ /* 0x000f220000300800 */
        /* <DEDUP_REMOVED lines=12> */
[----:B0-----:R-:W2:Y:S04]  /*52340*/  LDL.LU R8, [R1+0x50] ;  /* 0x0000500001087983 */ /* 0x001ea80000300800 */
[----:B------:R-:W2:Y:S04]  /*52350*/  LDL.LU R9, [R1+0x54] ;  /* 0x0000540001097983 */ /* 0x000ea80000300800 */
[----:B-1----:R-:W2:Y:S04]  /*52360*/  LDL.LU R10, [R1+0x58] ;  /* 0x00005800010a7983 */ /* 0x002ea80000300800 */
[----:B------:R-:W2:Y:S01]  /*52370*/  LDL.LU R11, [R1+0x5c] ;  /* 0x00005c00010b7983 */ /* 0x000ea20000300800 */
[----:B---3--:R-:W-:-:S15]  /*52380*/  HMMA.16816.F32 R16, R4, R12, R16 ;  /* 0x0000000c0410723c */ /* 0x008fde0000001810 */
[----:B------:R-:W-:-:S08]  /*52390*/  NOP ;  /* 0x0000000000007918 */ /* 0x000fd00000000000 */
[----:B------:R-:W-:Y:S04]  /*523a0*/  STL.64 [R1+0x70], R16 ;  /* 0x0000701001007387 */ /* 0x000fe80000100a00 */
[----:B------:R0:W-:Y:S04]  /*523b0*/  STL.64 [R1+0x78], R18 ;  /* 0x0000781201007387 */ /* 0x0001e80000100a00 */
[----:B0-----:R-:W3:Y:S04]  /*523c0*/  LDL.LU.64 R18, [R1+0x3a40] ;  /* 0x003a400001127983 */ /* 0x001ee80000300a00 */
[----:B------:R-:W4:Y:S04]  /*523d0*/  LDL.LU.64 R16, [R1+0x3a38] ;  /* 0x003a380001107983 */ /* 0x000f280000300a00 */
[----:B------:R-:W4:Y:S01]  /*523e0*/  LDL.LU R13, [R1+0xd48] ;  /* 0x000d4800010d7983 */ /* 0x000f220000300800 */
[----:B--2---:R-:W-:Y:S03]  /*523f0*/  HMMA.16816.F32 R8, R4, R14, R8 ;  /* 0x0000000e0408723c */ /* 0x004fe60000001808 */
[----:B------:R-:W2:-:S15]  /*52400*/  LDL.LU R12, [R1+0x40] ;  /* 0x00004000010c7983 */ /* 0x000e9e0000300800 */
[----:B------:R-:W-:-:S05]  /*52410*/  NOP ;  /* 0x0000000000007918 */ /* 0x000fca0000000000 */
[----:B------:R0:W-:Y:S04]  /*52420*/  STL.64 [R1+0x50], R8 ;  /* 0x0000500801007387 */ /* 0x0001e80000100a00 */
[----:B------:R-:W-:Y:S01]  /*52430*/  STL.64 [R1+0x58], R10 ;  /* 0x0000580a01007387 */ /* 0x000fe20000100a00 */
[----:B----4-:R-:W-:-:S03]  /*52440*/  IMAD R16, R16, 0x100, R13 ;  /* 0x0000010010107824 */ /* 0x010fc600078e020d */
[----:B------:R-:W2:Y:S04]  /*52450*/  LDL.LU R13, [R1+0x44] ;  /* 0x00004400010d7983 */ /* 0x000ea80000300800 */
[----:B------:R-:W2:Y:S04]  /*52460*/  LDL.LU R14, [R1+0x48] ;  /* 0x00004800010e7983 */ /* 0x000ea80000300800 */
[----:B------:R-:W2:Y:S01]  /*52470*/  LDL.LU R15, [R1+0x4c] ;  /* 0x00004c00010f7983 */ /* 0x000ea20000300800 */
[----:B0-----:R-:W-:Y:S02]  /*52480*/  F2FP.F16.E5M2.UNPACK_B R9, R23.H1 ;  /* 0x00000017ff09723e */ /* 0x001fe400030004ff */
[----:B------:R-:W-:-:S03]  /*52490*/  F2FP.F16.E5M2.UNPACK_B R8, R0.H1 ;  /* 0x00000000ff08723e */ /* 0x000fc600030004ff */
[----:B------:R-:W-:Y:S01]  /*524a0*/  STL [R1+0x28], R9 ;  /* 0x0000280901007387 */ /* 0x000fe20000100800 */
[C---:B--2---:R-:W-:Y:S06]  /*524b0*/  HMMA.16816.F32 R12, R4.reuse, R20, R12 ;  /* 0x00000014040c723c */ /* 0x044fec000000180c */
[----:B------:R-:W-:-:S15]  /*524c0*/  HMMA.16816.F32 R4, R4, R28, R24 ;  /* 0x0000001c0404723c */ /* 0x000fde0000001818 */
[----:B------:R-:W-:-:S02]  /*524d0*/  NOP ;  /* 0x0000000000007918 */ /* 0x000fc40000000000 */
[----:B------:R0:W-:Y:S04]  /*524e0*/  STL.64 [R1+0x40], R12 ;  /* 0x0000400c01007387 */ /* 0x0001e80000100a00 */
[----:B------:R1:W-:Y:S04]  /*524f0*/  STL.64 [R1+0x48], R14 ;  /* 0x0000480e01007387 */ /* 0x0003e80000100a00 */
[----:B------:R-:W-:Y:S04]  /*52500*/  STL [R1+0x2c], R8 ;  /* 0x00002c0801007387 */ /* 0x000fe80000100800 */
[----:B0-----:R-:W2:Y:S04]  /*52510*/  LDL.LU R12, [R1+0x2c0] ;  /* 0x0002c000010c7983 */ /* 0x001ea80000300800 */
[----:B------:R0:W-:Y:S04]  /*52520*/  STL.64 [R1+0x30], R4 ;  /* 0x0000300401007387 */ /* 0x0001e80000100a00 */
[----:B------:R4:W-:Y:S04]  /*52530*/  STL.64 [R1+0x38], R6 ;  /* 0x0000380601007387 */ /* 0x0009e80000100a00 */
[----:B------:R-:W2:Y:S04]  /*52540*/  LDL.LU R13, [R1+0x2c4] ;  /* 0x0002c400010d7983 */ /* 0x000ea80000300800 */
[----:B-1----:R-:W3:Y:S04]  /*52550*/  LDL.LU R14, [R1+0x2c8] ;  /* 0x0002c800010e7983 */ /* 0x002ee80000300800 */
[----:B------:R-:W3:Y:S04]  /*52560*/  LDL.LU R15, [R1+0x2cc] ;  /* 0x0002cc00010f7983 */ /* 0x000ee80000300800 */
[----:B---3--:R-:W-:Y:S04]  /*52570*/  STL.64 [R1+0x39d0], R14 ;  /* 0x0039d00e01007387 */ /* 0x008fe80000100a00 */
[----:B--2---:R1:W-:Y:S04]  /*52580*/  STL.64 [R1+0x39c8], R12 ;  /* 0x0039c80c01007387 */ /* 0x0043e80000100a00 */
[----:B0-----:R-:W2:Y:S04]  /*52590*/  LDL.LU R4, [R1+0x2b0] ;  /* 0x0002b00001047983 */ /* 0x001ea80000300800 */
[----:B------:R-:W2:Y:S04]  /*525a0*/  LDL.LU R5, [R1+0x2b4] ;  /* 0x0002b40001057983 */ /* 0x000ea80000300800 */
[----:B----4-:R-:W3:Y:S04]  /*525b0*/  LDL.LU R6, [R1+0x2b8] ;  /* 0x0002b80001067983 */ /* 0x010ee80000300800 */
[----:B------:R-:W3:Y:S04]  /*525c0*/  LDL.LU R7, [R1+0x2bc] ;  /* 0x0002bc0001077983 */ /* 0x000ee80000300800 */
[----:B---3--:R0:W-:Y:S04]  /*525d0*/  STL.64 [R1+0x39e0], R6 ;  /* 0x0039e00601007387 */ /* 0x0081e80000100a00 */
[----:B--2---:R-:W-:Y:S04]  /*525e0*/  STL.64 [R1+0x39d8], R4 ;  /* 0x0039d80401007387 */ /* 0x004fe80000100a00 */
[----:B------:R-:W2:Y:S04]  /*525f0*/  LDL.LU R28, [R1+0x6e8] ;  /* 0x0006e800011c7983 */ /* 0x000ea80000300800 */
[----:B------:R-:W3:Y:S04]  /*52600*/  LDL.LU R29, [R1+0x6ec] ;  /* 0x0006ec00011d7983 */ /* 0x000ee80000300800 */
[----:B-1----:R-:W4:Y:S04]  /*52610*/  LDL.LU R12, [R1+0x280] ;  /* 0x00028000010c7983 */ /* 0x002f280000300800 */
[----:B------:R-:W4:Y:S04]  /*52620*/  LDL.LU R13, [R1+0x284] ;  /* 0x00028400010d7983 */ /* 0x000f280000300800 */
[----:B------:R-:W2:Y:S04]  /*52630*/  LDL.LU R14, [R1+0x288] ;  /* 0x00028800010e7983 */ /* 0x000ea80000300800 */
[----:B------:R-:W2:Y:S01]  /*52640*/  LDL.LU R15, [R1+0x28c] ;  /* 0x00028c00010f7983 */ /* 0x000ea20000300800 */
[----:B------:R-:W-:-:S03]  /*52650*/  IMAD R17, R17, 0x100, R2 ;  /* 0x0000010011117824 */ /* 0x000fc600078e0202 */
[----:B0-----:R-:W3:Y:S04]  /*52660*/  LDL.LU R7, [R1+0x658] ;  /* 0x0006580001077983 */ /* 0x001ee80000300800 */
[----:B------:R-:W3:Y:S04]  /*52670*/  LDL.LU R0, [R1+0x65c] ;  /* 0x00065c0001007983 */ /* 0x000ee80000300800 */
[----:B------:R-:W3:Y:S04]  /*52680*/  LDL.LU R20, [R1+0x678] ;  /* 0x0006780001147983 */ /* 0x000ee80000300800 */
[----:B------:R-:W3:Y:S01]  /*52690*/  LDL.LU R21, [R1+0x67c] ;  /* 0x00067c0001157983 */ /* 0x000ee20000300800 */
[----:B------:R-:W-:-:S03]  /*526a0*/  IMAD R18, R18, 0x100, R3 ;  /* 0x0000010012127824 */ /* 0x000fc600078e0203 */
[----:B------:R-:W3:Y:S04]  /*526b0*/  LDL.LU R2, [R1+0x6c8] ;  /* 0x0006c80001027983 */ /* 0x000ee80000300800 */
[----:B------:R-:W3:Y:S04]  /*526c0*/  LDL.LU R3, [R1+0x6cc] ;  /* 0x0006cc0001037983 */ /* 0x000ee80000300800 */
[----:B--2---:R-:W-:Y:S04]  /*526d0*/  STL.64 [R1+0x39f0], R14 ;  /* 0x0039f00e01007387 */ /* 0x004fe80000100a00 */
[----:B----4-:R0:W-:Y:S04]  /*526e0*/  STL.64 [R1+0x39e8], R12 ;  /* 0x0039e80c01007387 */ /* 0x0101e80000100a00 */
[----:B0-----:R-:W2:Y:S04]  /*526f0*/  LDL.LU R12, [R1+0x270] ;  /* 0x00027000010c7983 */ /* 0x001ea80000300800 */
[----:B------:R-:W2:Y:S04]  /*52700*/  LDL.LU R13, [R1+0x274] ;  /* 0x00027400010d7983 */ /* 0x000ea80000300800 */
[----:B------:R-:W4:Y:S04]  /*52710*/  LDL.LU R14, [R1+0x278] ;  /* 0x00027800010e7983 */ /* 0x000f280000300800 */
[----:B------:R-:W4:Y:S04]  /*52720*/  LDL.LU R15, [R1+0x27c] ;  /* 0x00027c00010f7983 */ /* 0x000f280000300800 */
[----:B------:R-:W3:Y:S04]  /*52730*/  LDL.LU R5, [R1+0x648] ;  /* 0x0006480001057983 */ /* 0x000ee80000300800 */
[----:B------:R-:W3:Y:S04]  /*52740*/  LDL.LU R6, [R1+0x64c] ;  /* 0x00064c0001067983 */ /* 0x000ee80000300800 */
        /* <DEDUP_REMOVED lines=12> */
[----:B----4-:R-:W-:Y:S04]  /*52810*/  STL.64 [R1+0x3a20], R14 ;  /* 0x003a200e01007387 */ /* 0x010fe80000100a00 */
[----:B--2---:R-:W-:Y:S04]  /*52820*/  STL.64 [R1+0x3a18], R12 ;  /* 0x003a180c01007387 */ /* 0x004fe80000100a00 */
[----:B------:R-:W2:Y:S04]  /*52830*/  LDL.LU R26, [R1+0x698] ;  /* 0x00069800011a7983 */ /* 0x000ea80000300800 */
[----:B------:R-:W2:Y:S04]  /*52840*/  LDL.LU R27, [R1+0x69c] ;  /* 0x00069c00011b7983 */ /* 0x000ea80000300800 */
[----:B------:R-:W4:Y:S04]  /*52850*/  LDL.LU R24, [R1+0x668] ;  /* 0x0006680001187983 */ /* 0x000f280000300800 */
[----:B------:R-:W4:Y:S01]  /*52860*/  LDL.LU R25, [R1+0x66c] ;  /* 0x00066c0001197983 */ /* 0x000f220000300800 */
[----:B------:R-:W-:-:S03]  /*52870*/  IMAD R19, R19, 0x100, R22 ;  /* 0x0000010013137824 */ /* 0x000fc600078e0216 */
[----:B--2---:R-:W-:Y:S04]  /*52880*/  STL.64 [R1+0x3a30], R26 ;  /* 0x003a301a01007387 */ /* 0x004fe80000100a00 */
[----:B----4-:R0:W-:Y:S04]  /*52890*/  STL.64 [R1+0x3a28], R24 ;  /* 0x003a281801007387 */ /* 0x0101e80000100a00 */
[----:B0-----:R-:W2:Y:S04]  /*528a0*/  LDL.LU R24, [R1+0x90] ;  /* 0x0000900001187983 */ /* 0x001ea80000300800 */
[----:B------:R-:W2:Y:S04]  /*528b0*/  LDL.LU R25, [R1+0x94] ;  /* 0x0000940001197983 */ /* 0x000ea80000300800 */
[----:B------:R-:W2:Y:S04]  /*528c0*/  LDL.LU R26, [R1+0x98] ;  /* 0x00009800011a7983 */ /* 0x000ea80000300800 */
[----:B------:R-:W2:Y:S01]  /*528d0*/  LDL.LU R27, [R1+0x9c] ;  /* 0x00009c00011b7983 */ /* 0x000ea20000300800 */
[----:B------:R-:W-:-:S02]  /*528e0*/  F2FP.F16.E5M2.UNPACK_B R16, R16 ;  /* 0x00000010ff10723e */ /* 0x000fc400020004ff */
[----:B------:R-:W-:Y:S02]  /*528f0*/  F2FP.F16.E5M2.UNPACK_B R17, R17 ;  /* 0x00000011ff11723e */ /* 0x000fe400020004ff */
[----:B------:R-:W-:Y:S02]  /*52900*/  F2FP.F16.E5M2.UNPACK_B R18, R18 ;  /* 0x00000012ff12723e */ /* 0x000fe400020004ff */
[----:B------:R-:W-:Y:S01]  /*52910*/  F2FP.F16.E5M2.UNPACK_B R19, R19 ;  /* 0x00000013ff13723e */ /* 0x000fe200020004ff */
[----:B------:R-:W-:Y:S02]  /*52920*/  IMAD.MOV.U32 R14, RZ, RZ, R9 ;  /* 0x000000ffff0e7224 */ /* 0x000fe400078e0009 */
[----:B------:R-:W-:Y:S01]  /*52930*/  IMAD.MOV.U32 R15, RZ, RZ, R8 ;  /* 0x000000ffff0f7224 */ /* 0x000fe200078e0008 */
[----:B------:R-:W4:Y:S04]  /*52940*/  LDL.LU R22, [R1+0x688] ;  /* 0x0006880001167983 */ /* 0x000f280000300800 */
[----:B------:R-:W4:Y:S04]  /*52950*/  LDL.LU R23, [R1+0x68c] ;  /* 0x00068c0001177983 */ /* 0x000f280000300800 */
[----:B------:R-:W4:Y:S04]  /*52960*/  LDL.LU R8, [R1+0x300] ;  /* 0x0003000001087983 */ /* 0x000f280000300800 */
[----:B------:R-:W4:Y:S04]  /*52970*/  LDL.LU R9, [R1+0x304] ;  /* 0x0003040001097983 */ /* 0x000f280000300800 */
[----:B------:R-:W4:Y:S04]  /*52980*/  LDL.LU R10, [R1+0x308] ;  /* 0x00030800010a7983 */ /* 0x000f280000300800 */
[----:B------:R-:W4:Y:S01]  /*52990*/  LDL.LU R11, [R1+0x30c] ;  /* 0x00030c00010b7983 */ /* 0x000f220000300800 */
[----:B--2---:R-:W-:Y:S03]  /*529a0*/  HMMA.16816.F32 R12, R16, R14, R24 ;  /* 0x0000000e100c723c */ /* 0x004fe60000001818 */
[----:B------:R-:W2:Y:S04]  /*529b0*/  LDL.LU.64 R26, [R1+0x3a30] ;  /* 0x003a3000011a7983 */ /* 0x000ea80000300a00 */
[----:B------:R-:W4:-:S15]  /*529c0*/  LDL.LU.64 R24, [R1+0x3a28] ;  /* 0x003a280001187983 */ /* 0x000f1e0000300a00 */
[----:B------:R-:W-:-:S01]  /*529d0*/  NOP ;  /* 0x0000000000007918 */ /* 0x000fc20000000000 */
[----:B------:R-:W-:Y:S04]  /*529e0*/  STL.64 [R1+0x60], R12 ;  /* 0x0000600c01007387 */ /* 0x000fe80000100a00 */
[----:B------:R0:W-:Y:S04]  /*529f0*/  STL.64 [R1+0x68], R14 ;  /* 0x0000680e01007387 */ /* 0x0001e80000100a00 */
[----:B0-----:R-:W2:Y:S04]  /*52a00*/  LDL.LU.64 R14, [R1+0x3a20] ;  /* 0x003a2000010e7983 */ /* 0x001ea80000300a00 */
[----:B------:R-:W2:Y:S01]  /*52a10*/  LDL.LU.64 R12, [R1+0x3a18] ;  /* 0x003a1800010c7983 */ /* 0x000ea20000300a00 */
[----:B---3--:R-:W-:-:S02]  /*52a20*/  F2FP.F16.E5M2.UNPACK_B R4, R5.H1 ;  /* 0x00000005ff04723e */ /* 0x008fc400030004ff */
[----:B------:R-:W-:-:S03]  /*52a30*/  F2FP.F16.E5M2.UNPACK_B R5, R6.H1 ;  /* 0x00000006ff05723e */ /* 0x000fc600030004ff */
[----:B------:R-:W-:Y:S04]  /*52a40*/  STL [R1+0x18], R4 ;  /* 0x0000180401007387 */ /* 0x000fe80000100800 */
[----:B------:R-:W-:Y:S01]  /*52a50*/  STL [R1+0x1c], R5 ;  /* 0x00001c0501007387 */ /* 0x000fe20000100800 */
[----:B--2---:R-:W-:-:S15]  /*52a60*/  HMMA.16816.F32 R12, R16, R4, R12 ;  /* 0x00000004100c723c */ /* 0x004fde000000180c */
[----:B------:R-:W-:-:S08]  /*52a70*/  NOP ;  /* 0x0000000000007918 */ /* 0x000fd00000000000 */
[----:B------:R-:W-:Y:S04]  /*52a80*/  STL.64 [R1+0x90], R12 ;  /* 0x0000900c01007387 */ /* 0x000fe80000100a00 */
[----:B------:R0:W-:Y:S04]  /*52a90*/  STL.64 [R1+0x98], R14 ;  /* 0x0000980e01007387 */ /* 0x0001e80000100a00 */
[----:B0-----:R-:W2:Y:S04]  /*52aa0*/  LDL.LU.64 R14, [R1+0x3a10] ;  /* 0x003a1000010e7983 */ /* 0x001ea80000300a00 */
[----:B------:R-:W2:Y:S01]  /*52ab0*/  LDL.LU.64 R12, [R1+0x3a08] ;  /* 0x003a0800010c7983 */ /* 0x000ea20000300a00 */
[----:B------:R-:W-:-:S02]  /*52ac0*/  F2FP.F16.E5M2.UNPACK_B R6, R7.H1 ;  /* 0x00000007ff06723e */ /* 0x000fc400030004ff */
[----:B------:R-:W-:Y:S01]  /*52ad0*/  F2FP.F16.E5M2.UNPACK_B R7, R0.H1 ;  /* 0x00000000ff07723e */ /* 0x000fe200030004ff */
[----:B------:R-:W-:Y:S02]  /*52ae0*/  IMAD.MOV.U32 R0, RZ, RZ, R5 ;  /* 0x000000ffff007224 */ /* 0x000fe400078e0005 */
[----:B------:R-:W-:Y:S04]  /*52af0*/  STL [R1+0x10], R6 ;  /* 0x0000100601007387 */ /* 0x000fe80000100800 */
        /* <DEDUP_REMOVED lines=13> */
[----:B------:R2:W-:Y:S02]  /*52bd0*/  STL [R1+0xc], R5 ;  /* 0x00000c0501007387 */ /* 0x0005e40000100800 */
[----:B--2---:R-:W-:Y:S02]  /*52be0*/  HMMA.16816.F32 R4, R16, R4, R12 ;  /* 0x000000041004723c */ /* 0x004fe4000000180c */
[----:B------:R-:W2:Y:S04]  /*52bf0*/  LDL.LU.64 R14, [R1+0x39f0] ;  /* 0x0039f000010e7983 */ /* 0x000ea80000300a00 */
[----:B------:R-:W2:Y:S01]  /*52c00*/  LDL.LU.64 R12, [R1+0x39e8] ;  /* 0x0039e800010c7983 */ /* 0x000ea20000300a00 */
[----:B------:R-:W-:-:S02]  /*52c10*/  F2FP.F16.E5M2.UNPACK_B R2, R2.H1 ;  /* 0x00000002ff02723e */ /* 0x000fc400030004ff */
[----:B------:R-:W-:-:S14]  /*52c20*/  F2FP.F16.E5M2.UNPACK_B R3, R3.H1 ;  /* 0x00000003ff03723e */ /* 0x000fdc00030004ff */
[----:B------:R-:W-:Y:S04]  /*52c30*/  STL.64 [R1+0xd0], R4 ;  /* 0x0000d00401007387 */ /* 0x000fe80000100a00 */
[----:B------:R0:W-:Y:S04]  /*52c40*/  STL.64 [R1+0xd8], R6 ;  /* 0x0000d80601007387 */ /* 0x0001e80000100a00 */
[----:B0-----:R-:W3:Y:S04]  /*52c50*/  LDL.LU.64 R6, [R1+0x39e0] ;  /* 0x0039e00001067983 */ /* 0x001ee80000300a00 */
[----:B------:R-:W3:Y:S04]  /*52c60*/  LDL.LU.64 R4, [R1+0x39d8] ;  /* 0x0039d80001047983 */ /* 0x000ee80000300a00 */
[----:B------:R-:W-:Y:S04]  /*52c70*/  STL [R1], R2 ;  /* 0x0000000201007387 */ /* 0x000fe80000100800 */
        /* <DEDUP_REMOVED lines=8> */
[----:B------:R-:W-:-:S07]  /*52d00*/  F2FP.F16.E5M2.UNPACK_B R29, R29.H1 ;  /* 0x0000001dff1d723e */ /* 0x000fce00030004ff */
[----:B---3--:R-:W-:Y:S01]  /*52d10*/  HMMA.16816.F32 R4, R16, R28, R4 ;  /* 0x0000001c1004723c */ /* 0x008fe20000001804 */
[----:B------:R-:W-:Y:S01]  /*52d20*/  IMAD.MOV.U32 R0, RZ, RZ, R3 ;  /* 0x000000ffff007224 */ /* 0x000fe200078e0003 */
[----:B------:R-:W-:Y:S02]  /*52d30*/  F2FP.F16.E5M2.UNPACK_B R26, R26.H1 ;  /* 0x0000001aff1a723e */ /* 0x000fe400030004ff */
[----:B------:R-:W-:Y:S02]  /*52d40*/  F2FP.F16.E5M2.UNPACK_B R27, R27.H1 ;  /* 0x0000001bff1b723e */ /* 0x000fe400030004ff */
[----:B------:R-:W-:Y:S04]  /*52d50*/  STL [R1+0x3974], R0 ;  /* 0x0039740001007387 */ /* 0x000fe80000100800 */
[----:B------:R-:W-:-:S13]  /*52d60*/  STL.64 [R1+0x3948], R28 ;  /* 0x0039481c01007387 */ /* 0x000fda0000100a00 */
[----:B------:R-:W-:Y:S04]  /*52d70*/  STL.64 [R1+0x120], R4 ;  /* 0x0001200401007387 */ /* 0x000fe80000100a00 */
[----:B------:R2:W-:Y:S01]  /*52d80*/  STL.64 [R1+0x128], R6 ;  /* 0x0001280601007387 */ /* 0x0005e20000100a00 */
[----:B----4-:R-:W-:Y:S02]  /*52d90*/  F2FP.F16.E5M2.UNPACK_B R24, R24.H1 ;  /* 0x00000018ff18723e */ /* 0x010fe400030004ff */
[----:B------:R-:W-:Y:S01]  /*52da0*/  F2FP.F16.E5M2.UNPACK_B R25, R25.H1 ;  /* 0x00000019ff19723e */ /* 0x000fe200030004ff */
[----:B--2---:R-:W-:-:S15]  /*52db0*/  HMMA.16816.F32 R4, R16, R26, R12 ;  /* 0x0000001a1004723c */ /* 0x004fde000000180c */
[----:B------:R-:W-:-:S08]  /*52dc0*/  NOP ;  /* 0x0000000000007918 */ /* 0x000fd00000000000 */
[----:B------:R-:W-:Y:S04]  /*52dd0*/  STL.64 [R1+0x140], R4 ;  /* 0x0001400401007387 */ /* 0x000fe80000100a00 */
[----:B------:R0:W-:Y:S02]  /*52de0*/  STL.64 [R1+0x148], R6 ;  /* 0x0001480601007387 */ /* 0x0001e40000100a00 */
[----:B0-----:R-:W-:Y:S02]  /*52df0*/  HMMA.16816.F32 R4, R16, R24, R8 ;  /* 0x000000181004723c */ /* 0x001fe40000001808 */
[----:B------:R-:W2:Y:S04]  /*52e00*/  LDL.LU R8, [R1+0x6b8] ;  /* 0x0006b80001087983 */ /* 0x000ea80000300800 */
[----:B------:R-:W2:-:S15]  /*52e10*/  LDL.LU R9, [R1+0x6bc] ;  /* 0x0006bc0001097983 */ /* 0x000e9e0000300800 */
[----:B------:R-:W-:-:S02]  /*52e20*/  NOP ;  /* 0x0000000000007918 */ /* 0x000fc40000000000 */
[----:B------:R-:W-:Y:S04]  /*52e30*/  STL.64 [R1+0x170], R4 ;  /* 0x0001700401007387 */ /* 0x000fe80000100a00 */
[----:B------:R-:W-:Y:S04]  /*52e40*/  STL.64 [R1+0x178], R6 ;  /* 0x0001780601007387 */ /* 0x000fe80000100a00 */
        /* <DEDUP_REMOVED lines=9> */
[----:B------:R-:W4:Y:S04]  /*52ee0*/  LDL.LU R3, [R1+0x6ac] ;  /* 0x0006ac0001037983 */ /* 0x000f280000300800 */
[----:B------:R-:W2:Y:S04]  /*52ef0*/  LDL.LU R4, [R1+0xd64] ;  /* 0x000d640001047983 */ /* 0x000ea80000300800 */
[----:B------:R-:W3:Y:S04]  /*52f00*/  LDL.LU R5, [R1+0xd6c] ;  /* 0x000d6c0001057983 */ /* 0x000ee80000300800 */
[----:B---3--:R0:W-:Y:S04]  /*52f10*/  STL [R1+0x3990], R5 ;  /* 0x0039900501007387 */ /* 0x0081e80000100800 */
[----:B0-----:R-:W2:Y:S04]  /*52f20*/  LDL.LU R5, [R1+0xd68] ;  /* 0x000d680001057983 */ /* 0x001ea80000300800 */
[----:B------:R-:W3:Y:S04]  /*52f30*/  LDL.LU R6, [R1+0xd74] ;  /* 0x000d740001067983 */ /* 0x000ee80000300800 */
[----:B---3--:R0:W-:Y:S04]  /*52f40*/  STL [R1+0x398c], R6 ;  /* 0x00398c0601007387 */ /* 0x0081e80000100800 */
[----:B0-----:R-:W3:Y:S04]  /*52f50*/  LDL.LU R6, [R1+0xd70] ;  /* 0x000d700001067983 */ /* 0x001ee80000300800 */
[----:B------:R-:W4:Y:S04]  /*52f60*/  LDL.LU R12, [R1+0x6f8] ;  /* 0x0006f800010c7983 */ /* 0x000f280000300800 */
[----:B----4-:R0:W-:Y:S04]  /*52f70*/  STL [R1+0x3988], R12 ;  /* 0x0039880c01007387 */ /* 0x0101e80000100800 */
[----:B0-----:R-:W4:Y:S04]  /*52f80*/  LDL.LU R12, [R1+0xd78] ;  /* 0x000d7800010c7983 */ /* 0x001f280000300800 */
[----:B------:R-:W4:Y:S04]  /*52f90*/  LDL.LU R13, [R1+0x6fc] ;  /* 0x0006fc00010d7983 */ /* 0x000f280000300800 */
[----:B------:R-:W4:Y:S04]  /*52fa0*/  LDL.LU R0, [R1+0xd80] ;  /* 0x000d800001007983 */ /* 0x000f280000300800 */
[----:B------:R-:W3:Y:S04]  /*52fb0*/  LDL.LU R7, [R1+0xd7c] ;  /* 0x000d7c0001077983 */ /* 0x000ee80000300800 */
[----:B---3--:R-:W-:Y:S04]  /*52fc0*/  STL.64 [R1+0x39a0], R6 ;  /* 0x0039a00601007387 */ /* 0x008fe80000100a00 */
[----:B--2---:R0:W-:Y:S04]  /*52fd0*/  STL.64 [R1+0x3998], R4 ;  /* 0x0039980401007387 */ /* 0x0041e80000100a00 */
[----:B0-----:R-:W2:Y:S04]  /*52fe0*/  LDL.LU R4, [R1+0x360] ;  /* 0x0003600001047983 */ /* 0x001ea80000300800 */
[----:B------:R-:W2:Y:S04]  /*52ff0*/  LDL.LU R5, [R1+0x364] ;  /* 0x0003640001057983 */ /* 0x000ea80000300800 */
[----:B------:R-:W3:Y:S04]  /*53000*/  LDL.LU R6, [R1+0x368] ;  /* 0x0003680001067983 */ /* 0x000ee80000300800 */
[----:B------:R-:W3:Y:S01]  /*53010*/  LDL.LU R7, [R1+0x36c] ;  /* 0x00036c0001077983 */ /* 0x000ee20000300800 */
[----:B------:R-:W-:-:S02]  /*53020*/  F2FP.F16.E5M2.UNPACK_B R22, R22.H1 ;  /* 0x00000016ff16723e */ /* 0x000fc400030004ff */
[----:B------:R-:W-:Y:S01]  /*53030*/  F2FP.F16.E5M2.UNPACK_B R23, R23.H1 ;  /* 0x00000017ff17723e */ /* 0x000fe200030004ff */
        /* <DEDUP_REMOVED lines=8> */
[----:B------:R-:W3:Y:S04]  /*530c0*/  LDL.LU R20, [R1+0x718] ;  /* 0x0007180001147983 */ /* 0x000ee80000300800 */
[----:B------:R-:W3:Y:S04]  /*530d0*/  LDL.LU R21, [R1+0x71c] ;  /* 0x00071c0001157983 */ /* 0x000ee80000300800 */
[----:B------:R-:W3:Y:S04]  /*530e0*/  LDL.LU R28, [R1+0x738] ;  /* 0x00073800011c7983 */ /* 0x000ee80000300800 */
[----:B------:R-:W3:Y:S04]  /*530f0*/  LDL.LU R29, [R1+0x73c] ;  /* 0x00073c00011d7983 */ /* 0x000ee80000300800 */
[----:B------:R-:W-:Y:S04]  /*53100*/  STL.64 [R1+0x38d8], R26 ;  /* 0x0038d81a01007387 */ /* 0x000fe80000100a00 */
[----:B------:R0:W-:Y:S04]  /*53110*/  STL.64 [R1+0x38d0], R24 ;  /* 0x0038d01801007387 */ /* 0x0001e80000100a00 */
[----:B0-----:R-:W4:Y:S04]  /*53120*/  LDL.LU R24, [R1+0x530] ;  /* 0x0005300001187983 */ /* 0x001f280000300800 */
[----:B------:R-:W4:Y:S04]  /*53130*/  LDL.LU R25, [R1+0x534] ;  /* 0x0005340001197983 */ /* 0x000f280000300800 */
[----:B------:R-:W3:Y:S04]  /*53140*/  LDL.LU R26, [R1+0x538] ;  /* 0x00053800011a7983 */ /* 0x000ee80000300800 */
[----:B------:R-:W3:Y:S01]  /*53150*/  LDL.LU R27, [R1+0x53c] ;  /* 0x00053c00011b7983 */ /* 0x000ee20000300800 */
[----:B------:R-:W-:-:S02]  /*53160*/  F2FP.F16.E5M2.UNPACK_B R2, R2.H1 ;  /* 0x00000002ff02723e */ /* 0x000fc400030004ff */
[----:B------:R-:W-:Y:S01]  /*53170*/  F2FP.F16.E5M2.UNPACK_B R3, R3.H1 ;  /* 0x00000003ff03723e */ /* 0x000fe200030004ff */
[C---:B------:R-:W-:Y:S06]  /*53180*/  HMMA.16816.F32 R8, R16.reuse, R22, R8 ;  /* 0x000000161008723c */ /* 0x040fec0000001808 */
[----:B--2---:R-:W-:Y:S01]  /*53190*/  HMMA.16816.F32 R4, R16, R2, R4 ;  /* 0x000000021004723c */ /* 0x004fe20000001804 */
[----:B---3--:R-:W-:Y:S04]  /*531a0*/  STL.64 [R1+0x3980], R26 ;  /* 0x0039801a01007387 */ /* 0x008fe80000100a00 */
        /* <DEDUP_REMOVED lines=13> */
[----:B----4-:R-:W-:-:S02]  /*53280*/  F2FP.F16.E5M2.UNPACK_B R8, R8.H1 ;  /* 0x00000008ff08723e */ /* 0x010fc400030004ff */
[----:B------:R-:W-:-:S07]  /*53290*/  F2FP.F16.E5M2.UNPACK_B R9, R9.H1 ;  /* 0x00000009ff09723e */ /* 0x000fce00030004ff */
[----:B--2---:R-:W-:-:S15]  /*532a0*/  HMMA.16816.F32 R4, R16, R8, R4 ;  /* 0x000000081004723c */ /* 0x004fde0000001804 */
[----:B------:R-:W-:-:S08]  /*532b0*/  NOP ;  /* 0x0000000000007918 */ /* 0x000fd00000000000 */
[----:B------:R-:W-:Y:S04]  /*532c0*/  STL.64 [R1+0x1e0], R4 ;  /* 0x0001e00401007387 */ /* 0x000fe80000100a00 */
[----:B------:R0:W-:Y:S04]  /*532d0*/  STL.64 [R1+0x1e8], R6 ;  /* 0x0001e80601007387 */ /* 0x0001e80000100a00 */
[----:B0-----:R-:W2:Y:S04]  /*532e0*/  LDL.LU.64 R6, [R1+0x39a0] ;  /* 0x0039a00001067983 */ /* 0x001ea80000300a00 */
[----:B------:R-:W4:Y:S02]  /*532f0*/  LDL.LU.64 R4, [R1+0x3998] ;  /* 0x0039980001047983 */ /* 0x000f240000300a00 */
[----:B----4-:R-:W-:-:S02]  /*53300*/  IMAD R4, R4, 0x100, R5 ;  /* 0x0000010004047824 */ /* 0x010fc400078e0205 */
[----:B------:R-:W2:Y:S01]  /*53310*/  LDL.LU R5, [R1+0x3990] ;  /* 0x0039900001057983 */ /* 0x000ea20000300800 */
[----:B---3--:R-:W-:Y:S02]  /*53320*/  F2FP.F16.E5M2.UNPACK_B R10, R10.H1 ;  /* 0x0000000aff0a723e */ /* 0x008fe400030004ff */
[----:B------:R-:W-:-:S07]  /*53330*/  F2FP.F16.E5M2.UNPACK_B R11, R11.H1 ;  /* 0x0000000bff0b723e */ /* 0x000fce00030004ff */
[----:B------:R-:W-:Y:S01]  /*53340*/  HMMA.16816.F32 R24, R16, R10, R24 ;  /* 0x0000000a1018723c */ /* 0x000fe20000001818 */
[----:B--2---:R-:W-:Y:S02]  /*53350*/  IMAD R5, R5, 0x100, R6 ;  /* 0x0000010005057824 */ /* 0x004fe400078e0206 */
[----:B------:R-:W2:Y:S02]  /*53360*/  LDL.LU R6, [R1+0x398c] ;  /* 0x00398c0001067983 */ /* 0x000ea40000300800 */
[----:B--2---:R-:W-:Y:S02]  /*53370*/  IMAD R6, R6, 0x100, R12 ;  /* 0x0000010006067824 */ /* 0x004fe400078e020c */
[----:B------:R-:W2:-:S15]  /*53380*/  LDL.LU R12, [R1+0x3988] ;  /* 0x00398800010c7983 */ /* 0x000e9e0000300800 */
[----:B------:R-:W-:-:S01]  /*53390*/  NOP ;  /* 0x0000000000007918 */ /* 0x000fc20000000000 */
[----:B------:R-:W-:Y:S04]  /*533a0*/  STL.64 [R1+0x200], R24 ;  /* 0x0002001801007387 */ /* 0x000fe80000100a00 */
[----:B------:R0:W-:Y:S04]  /*533b0*/  STL.64 [R1+0x208], R26 ;  /* 0x0002081a01007387 */ /* 0x0001e80000100a00 */
[----:B0-----:R-:W3:Y:S04]  /*533c0*/  LDL.LU.64 R26, [R1+0x3980] ;  /* 0x00398000011a7983 */ /* 0x001ee80000300a00 */
[----:B------:R-:W3:Y:S04]  /*533d0*/  LDL.LU.64 R24, [R1+0x3978] ;  /* 0x0039780001187983 */ /* 0x000ee80000300a00 */
[----:B------:R-:W-:Y:S04]  /*533e0*/  STL.64 [R1+0x3898], R10 ;  /* 0x0038980a01007387 */ /* 0x000fe80000100a00 */
[----:B------:R0:W-:Y:S04]  /*533f0*/  STL.64 [R1+0x3890], R8 ;  /* 0x0038900801007387 */ /* 0x0001e80000100a00 */
[----:B0-----:R-:W4:Y:S04]  /*53400*/  LDL.LU R8, [R1+0x400] ;  /* 0x0004000001087983 */ /* 0x001f280000300800 */
[----:B------:R-:W4:Y:S04]  /*53410*/  LDL.LU R9, [R1+0x404] ;  /* 0x0004040001097983 */ /* 0x000f280000300800 */
[----:B------:R-:W4:Y:S04]  /*53420*/  LDL.LU R10, [R1+0x408] ;  /* 0x00040800010a7983 */ /* 0x000f280000300800 */
[----:B------:R-:W4:Y:S01]  /*53430*/  LDL.LU R11, [R1+0x40c] ;  /* 0x00040c00010b7983 */ /* 0x000f220000300800 */
[----:B------:R-:W-:-:S02]  /*53440*/  F2FP.F16.E5M2.UNPACK_B R13, R13.H1 ;  /* 0x0000000dff0d723e */ /* 0x000fc400030004ff */
[----:B------:R-:W-:Y:S02]  /*53450*/  F2FP.F16.E5M2.UNPACK_B R14, R14.H1 ;  /* 0x0000000eff0e723e */ /* 0x000fe400030004ff */
[----:B------:R-:W-:Y:S01]  /*53460*/  F2FP.F16.E5M2.UNPACK_B R15, R15.H1 ;  /* 0x0000000fff0f723e */ /* 0x000fe200030004ff */
[----:B------:R-:W-:Y:S01]  /*53470*/  IMAD R7, R7, 0x100, R0 ;  /* 0x0000010007077824 */ /* 0x000fe200078e0200 */
[----:B------:R-:W-:Y:S01]  /*53480*/  F2FP.F16.E5M2.UNPACK_B R28, R28.H1 ;  /* 0x0000001cff1c723e */ /* 0x000fe200030004ff */
[----:B------:R-:W4:Y:S01]  /*53490*/  LDL.LU R0, [R1+0x3974] ;  /* 0x0039740001007983 */ /* 0x000f220000300800 */
[----:B------:R-:W-:Y:S02]  /*534a0*/  F2FP.F16.E5M2.UNPACK_B R29, R29.H1 ;  /* 0x0000001dff1d723e */ /* 0x000fe400030004ff */
[----:B--2---:R-:W-:Y:S01]  /*534b0*/  F2FP.F16.E5M2.UNPACK_B R12, R12.H1 ;  /* 0x0000000cff0c723e */ /* 0x004fe200030004ff */
[C---:B---3--:R-:W-:Y:S06]  /*534c0*/  HMMA.16816.F32 R24, R16.reuse, R14, R24 ;  /* 0x0000000e1018723c */ /* 0x048fec0000001818 */
[----:B----4-:R-:W-:Y:S06]  /*534d0*/  HMMA.16816.F32 R8, R16, R12, R8 ;  /* 0x0000000c1008723c */ /* 0x010fec0000001808 */
[----:B------:R-:W-:Y:S04]  /*534e0*/  STL [R1+0x388c], R12 ;  /* 0x00388c0c01007387 */ /* 0x000fe80000100800 */
[----:B------:R-:W-:-:S13]  /*534f0*/  STL [R1+0x3888], R13 ;  /* 0x0038880d01007387 */ /* 0x000fda0000100800 */
[----:B------:R0:W-:Y:S04]  /*53500*/  STL.64 [R1+0x250], R8 ;  /* 0x0002500801007387 */ /* 0x0001e80000100a00 */
[----:B------:R1:W-:Y:S04]  /*53510*/  STL.64 [R1+0x258], R10 ;  /* 0x0002580a01007387 */ /* 0x0003e80000100a00 */
[----:B------:R-:W-:Y:S04]  /*53520*/  STL [R1+0x20], R28 ;  /* 0x0000201c01007387 */ /* 0x000fe80000100800 */
[----:B------:R-:W-:Y:S04]  /*53530*/  STL [R1+0x24], R29 ;  /* 0x0000241d01007387 */ /* 0x000fe80000100800 */
[----:B------:R-:W-:Y:S04]  /*53540*/  STL.64 [R1+0x3950], R14 ;  /* 0x0039500e01007387 */ /* 0x000fe80000100a00 */
[----:B0-----:R-:W2:Y:S04]  /*53550*/  LDL.LU R8, [R1+0x410] ;  /* 0x0004100001087983 */ /* 0x001ea80000300800 */
[----:B------:R0:W-:Y:S04]  /*53560*/  STL.64 [R1+0x520], R24 ;  /* 0x0005201801007387 */ /* 0x0001e80000100a00 */
[----:B------:R3:W-:Y:S04]  /*53570*/  STL.64 [R1+0x528], R26 ;  /* 0x0005281a01007387 */ /* 0x0007e80000100a00 */
[----:B------:R-:W2:Y:S04]  /*53580*/  LDL.LU R9, [R1+0x414] ;  /* 0x0004140001097983 */ /* 0x000ea80000300800 */
[----:B-1----:R-:W4:Y:S04]  /*53590*/  LDL.LU R10, [R1+0x418] ;  /* 0x00041800010a7983 */ /* 0x002f280000300800 */
[----:B------:R-:W4:Y:S04]  /*535a0*/  LDL.LU R11, [R1+0x41c] ;  /* 0x00041c00010b7983 */ /* 0x000f280000300800 */
[----:B0-----:R-:W2:Y:S04]  /*535b0*/  LDL.LU R24, [R1+0x470] ;  /* 0x0004700001187983 */ /* 0x001ea80000300800 */
[----:B------:R-:W2:Y:S04]  /*535c0*/  LDL.LU R25, [R1+0x474] ;  /* 0x0004740001197983 */ /* 0x000ea80000300800 */
[----:B---3--:R-:W3:Y:S04]  /*535d0*/  LDL.LU R26, [R1+0x478] ;  /* 0x00047800011a7983 */ /* 0x008ee80000300800 */
[----:B------:R-:W3:Y:S04]  /*535e0*/  LDL.LU R27, [R1+0x47c] ;  /* 0x00047c00011b7983 */ /* 0x000ee80000300800 */
[----:B---3--:R0:W-:Y:S04]  /*535f0*/  STL.64 [R1+0x38e8], R26 ;  /* 0x0038e81a01007387 */ /* 0x0081e80000100a00 */
[----:B0-----:R-:W3:Y:S01]  /*53600*/  LDL R26, [R1] ;  /* 0x00000000011a7983 */ /* 0x001ee20000100800 */
[----:B------:R-:W-:-:S03]  /*53610*/  IMAD.MOV.U32 R27, RZ, RZ, R0 ;  /* 0x000000ffff1b7224 */ /* 0x000fc600078e0000 */
[----:B------:R-:W4:Y:S04]  /*53620*/  LDL.LU R0, [R1+0x3970] ;  /* 0x0039700001007983 */ /* 0x000f280000300800 */
[----:B--2---:R0:W-:Y:S04]  /*53630*/  STL.64 [R1+0x38e0], R24 ;  /* 0x0038e01801007387 */ /* 0x0041e80000100a00 */
[----:B0-----:R-:W2:Y:S04]  /*53640*/  LDL.64 R24, [R1+0x8] ;  /* 0x0000080001187983 */ /* 0x001ea80000100a00 */
[----:B---3--:R0:W-:Y:S04]  /*53650*/  STL.64 [R1+0x3918], R26 ;  /* 0x0039181a01007387 */ /* 0x0081e80000100a00 */
[----:B--2---:R-:W-:Y:S04]  /*53660*/  STL.64 [R1+0x3910], R24 ;  /* 0x0039101801007387 */ /* 0x004fe80000100a00 */
[----:B----4-:R-:W-:Y:S04]  /*53670*/  STL.64 [R1+0x38a8], R10 ;  /* 0x0038a80a01007387 */ /* 0x010fe80000100a00 */
[----:B------:R1:W-:Y:S01]  /*53680*/  STL.64 [R1+0x38a0], R8 ;  /* 0x0038a00801007387 */ /* 0x0003e20000100a00 */
[----:B0-----:R-:W-:-:S03]  /*53690*/  IMAD.MOV.U32 R27, RZ, RZ, R0 ;  /* 0x000000ffff1b7224 */ /* 0x001fc600078e0000 */
[----:B-1----:R-:W2:Y:S04]  /*536a0*/  LDL.LU R8, [R1+0x420] ;  /* 0x0004200001087983 */ /* 0x002ea80000300800 */
[----:B------:R-:W2:Y:S04]  /*536b0*/  LDL.LU R9, [R1+0x424] ;  /* 0x0004240001097983 */ /* 0x000ea80000300800 */
[----:B------:R-:W3:Y:S04]  /*536c0*/  LDL.LU R10, [R1+0x428] ;  /* 0x00042800010a7983 */ /* 0x000ee80000300800 */
[----:B------:R-:W3:Y:S04]  /*536d0*/  LDL.LU R11, [R1+0x42c] ;  /* 0x00042c00010b7983 */ /* 0x000ee80000300800 */
[----:B------:R-:W4:Y:S04]  /*536e0*/  LDL R26, [R1+0x10] ;  /* 0x00001000011a7983 */ /* 0x000f280000100800 */
[----:B------:R-:W2:Y:S04]  /*536f0*/  LDL.LU R0, [R1+0x396c] ;  /* 0x00396c0001007983 */ /* 0x000ea80000300800 */
[----:B----4-:R-:W-:Y:S04]  /*53700*/  STL.64 [R1+0x3930], R26 ;  /* 0x0039301a01007387 */ /* 0x010fe80000100a00 */
[----:B---3--:R-:W-:Y:S04]  /*53710*/  STL.64 [R1+0x38b8], R10 ;  /* 0x0038b80a01007387 */ /* 0x008fe80000100a00 */
[----:B--2---:R0:W-:Y:S01]  /*53720*/  STL.64 [R1+0x38b0], R8 ;  /* 0x0038b00801007387 */ /* 0x0041e20000100a00 */
[----:B------:R-:W-:-:S03]  /*53730*/  IMAD.MOV.U32 R25, RZ, RZ, R0 ;  /* 0x000000ffff197224 */ /* 0x000fc600078e0000 */
[----:B0-----:R-:W2:Y:S04]  /*53740*/  LDL.LU R8, [R1+0x430] ;  /* 0x0004300001087983 */ /* 0x001ea80000300800 */
[----:B------:R-:W2:Y:S04]  /*53750*/  LDL.LU R9, [R1+0x434] ;  /* 0x0004340001097983 */ /* 0x000ea80000300800 */
[----:B------:R-:W3:Y:S04]  /*53760*/  LDL.LU R10, [R1+0x438] ;  /* 0x00043800010a7983 */ /* 0x000ee80000300800 */
[----:B------:R-:W3:Y:S04]  /*53770*/  LDL.LU R11, [R1+0x43c] ;  /* 0x00043c00010b7983 */ /* 0x000ee80000300800 */
[----:B------:R-:W4:Y:S04]  /*53780*/  LDL R24, [R1+0x18] ;  /* 0x0000180001187983 */ /* 0x000f280000100800 */
[----:B------:R-:W4:Y:S04]  /*53790*/  LDL.LU R0, [R1+0x3968] ;  /* 0x0039680001007983 */ /* 0x000f280000300800 */
[----:B------:R-:W2:Y:S04]  /*537a0*/  LDL.LU R12, [R1+0x440] ;  /* 0x00044000010c7983 */ /* 0x000ea80000300800 */
        /* <DEDUP_REMOVED lines=9> */
[----:B------:R-:W3:Y:S04]  /*53840*/  LDL.64 R26, [R1+0x28] ;  /* 0x00002800011a7983 */ /* 0x000ee80000100a00 */
        /* <DEDUP_REMOVED lines=18> */
[----:B------:R-:W-:-:S02]  /*53970*/  F2FP.F16.E5M2.UNPACK_B R20, R20.H1 ;  /* 0x00000014ff14723e */ /* 0x000fc400030004ff */
[----:B------:R-:W-:-:S07]  /*53980*/  F2FP.F16.E5M2.UNPACK_B R21, R21.H1 ;  /* 0x00000015ff15723e */ /* 0x000fce00030004ff */
[C---:B------:R-:W-:Y:S01]  /*53990*/  HMMA.16816.F32 R12, R16.reuse, R20, R12 ;  /* 0x00000014100c723c */ /* 0x040fe2000000180c */
        /* <DEDUP_REMOVED lines=14> */
[----:B0-----:R-:W4:Y:S04]  /*53a80*/  LDL.LU.64 R14, [R1+0x3960] ;  /* 0x00396000010e7983 */ /* 0x001f280000300a00 */
[----:B------:R-:W4:Y:S02]  /*53a90*/  LDL.LU.64 R12, [R1+0x3958] ;  /* 0x00395800010c7983 */ /* 0x000f240000300a00 */
[----:B----4-:R-:W-:Y:S02]  /*53aa0*/  HMMA.16816.F32 R16, R16, R28, R12 ;  /* 0x0000001c1010723c */ /* 0x010fe4000000180c */
[----:B------:R-:W4:Y:S05]  /*53ab0*/  LDL.LU.64 R14, [R1+0x3950] ;  /* 0x00395000010e7983 */ /* 0x000f2a0000300a00 */
[----:B------:R-:W-:-:S02]  /*53ac0*/  IMAD.MOV.U32 R13, RZ, RZ, R28 ;  /* 0x000000ffff0d7224 */ /* 0x000fc400078e001c */
[----:B------:R-:W-:-:S14]  /*53ad0*/  IMAD.MOV.U32 R12, RZ, RZ, R29 ;  /* 0x000000ffff0c7224 */ /* 0x000fdc00078e001d */
[----:B------:R0:W-:Y:S04]  /*53ae0*/  STL.64 [R1+0x270], R16 ;  /* 0x0002701001007387 */ /* 0x0001e80000100a00 */
[----:B------:R1:W-:Y:S04]  /*53af0*/  STL.64 [R1+0x278], R18 ;  /* 0x0002781201007387 */ /* 0x0003e80000100a00 */
[----:B------:R-:W4:Y:S04]  /*53b00*/  LDL.LU.64 R28, [R1+0x3948] ;  /* 0x00394800011c7983 */ /* 0x000f280000300a00 */
[----:B0-----:R-:W3:Y:S04]  /*53b10*/  LDL.LU R16, [R1+0x500] ;  /* 0x0005000001107983 */ /* 0x001ee80000300800 */
[----:B------:R-:W3:Y:S04]  /*53b20*/  LDL.LU R17, [R1+0x504] ;  /* 0x0005040001117983 */ /* 0x000ee80000300800 */
[----:B-1----:R-:W3:Y:S04]  /*53b30*/  LDL.LU R18, [R1+0x508] ;  /* 0x0005080001127983 */ /* 0x002ee80000300800 */
[----:B------:R-:W3:Y:S01]  /*53b40*/  LDL.LU R19, [R1+0x50c] ;  /* 0x00050c0001137983 */ /* 0x000ee20000300800 */
[----:B------:R-:W-:-:S02]  /*53b50*/  F2FP.F16.E5M2.UNPACK_B R4, R4 ;  /* 0x00000004ff04723e */ /* 0x000fc400020004ff */
[----:B------:R-:W-:Y:S02]  /*53b60*/  F2FP.F16.E5M2.UNPACK_B R5, R5 ;  /* 0x00000005ff05723e */ /* 0x000fe400020004ff */
[----:B------:R-:W-:Y:S02]  /*53b70*/  F2FP.F16.E5M2.UNPACK_B R6, R6 ;  /* 0x00000006ff06723e */ /* 0x000fe400020004ff */
[----:B------:R-:W-:-:S07]  /*53b80*/  F2FP.F16.E5M2.UNPACK_B R7, R7 ;  /* 0x00000007ff07723e */ /* 0x000fce00020004ff */
[----:B---3--:R-:W-:-:S15]  /*53b90*/  HMMA.16816.F32 R16, R4, R26, R16 ;  /* 0x0000001a0410723c */ /* 0x008fde0000001810 */
[----:B------:R-:W-:-:S08]  /*53ba0*/  NOP ;  /* 0x0000000000007918 */ /* 0x000fd00000000000 */
[----:B------:R0:W-:Y:S02]  /*53bb0*/  STL.64 [R1+0x2b0], R16 ;  /* 0x0002b01001007387 */ /* 0x0001e40000100a00 */
[----:B0-----:R-:W-:Y:S02]  /*53bc0*/  IMAD.MOV.U32 R17, RZ, RZ, R26 ;  /* 0x000000ffff117224 */ /* 0x001fe400078e001a */
[----:B------:R-:W-:Y:S02]  /*53bd0*/  IMAD.MOV.U32 R16, RZ, RZ, R27 ;  /* 0x000000ffff107224 */ /* 0x000fe400078e001b */
[----:B--2---:R-:W-:Y:S01]  /*53be0*/  HMMA.16816.F32 R24, R4, R24, R8 ;  /* 0x000000180418723c */ /* 0x004fe20000001808 */
[----:B------:R-:W-:Y:S04]  /*53bf0*/  STL.64 [R1+0x2b8], R18 ;  /* 0x0002b81201007387 */ /* 0x000fe80000100a00 */
[----:B------:R-:W2:Y:S04]  /*53c00*/  LDL.LU.64 R10, [R1+0x3940] ;  /* 0x00394000010a7983 */ /* 0x000ea80000300a00 */
[----:B------:R-:W2:-:S14]  /*53c10*/  LDL.LU.64 R8, [R1+0x3938] ;  /* 0x0039380001087983 */ /* 0x000e9c0000300a00 */
        /* <DEDUP_REMOVED lines=15> */
[----:B0-----:R-:W3:Y:S04]  /*53d10*/  LDL.LU.64 R10, [R1+0x3908] ;  /* 0x00390800010a7983 */ /* 0x001ee80000300a00 */
[----:B------:R-:W3:Y:S01]  /*53d20*/  LDL.LU.64 R8, [R1+0x3900] ;  /* 0x0039000001087983 */ /* 0x000ee20000300a00 */
[----:B------:R-:W-:-:S02]  /*53d30*/  IMAD.MOV.U32 R19, RZ, RZ, R24 ;  /* 0x000000ffff137224 */ /* 0x000fc400078e0018 */
[----:B------:R-:W-:Y:S02]  /*53d40*/  IMAD.MOV.U32 R18, RZ, RZ, R25 ;  /* 0x000000ffff127224 */ /* 0x000fe400078e0019 */
[----:B---3--:R-:W-:Y:S01]  /*53d50*/  HMMA.16816.F32 R24, R4, R26, R8 ;  /* 0x0000001a0418723c */ /* 0x008fe20000001808 */
[----:B------:R-:W2:Y:S04]  /*53d60*/  LDL.LU.64 R10, [R1+0x38f8] ;  /* 0x0038f800010a7983 */ /* 0x000ea80000300a00 */
[----:B------:R-:W2:-:S15]  /*53d70*/  LDL.LU.64 R8, [R1+0x38f0] ;  /* 0x0038f00001087983 */ /* 0x000e9e0000300a00 */
[----:B------:R-:W-:-:S03]  /*53d80*/  NOP ;  /* 0x0000000000007918 */ /* 0x000fc60000000000 */
        /* <DEDUP_REMOVED lines=8> */
[----:B0-----:R-:W2:Y:S04]  /*53e10*/  LDL.LU.64 R26, [R1+0x38d8] ;  /* 0x0038d800011a7983 */ /* 0x001ea80000300a00 */
[----:B------:R-:W3:Y:S04]  /*53e20*/  LDL.LU.64 R24, [R1+0x38d0] ;  /* 0x0038d00001187983 */ /* 0x000ee80000300a00 */
[----:B------:R-:W-:Y:S01]  /*53e30*/  STL.64 [R1+0x37d0], R28 ;  /* 0x0037d01c01007387 */ /* 0x000fe20000100a00 */
        /* <DEDUP_REMOVED lines=25> */
[----:B------:R0:W-:Y:S04]  /*53fd0*/  STL.64 [R1+0x3868], R20 ;  /* 0x0038681401007387 */ /* 0x0001e80000100a00 */
[----:B0-----:R-:W4:Y:S04]  /*53fe0*/  LDL.LU R20, [R1+0x3f0] ;  /* 0x0003f00001147983 */ /* 0x001f280000300800 */
[----:B------:R-:W4:Y:S04]  /*53ff0*/  LDL.LU R21, [R1+0x3f4] ;  /* 0x0003f40001157983 */ /* 0x000f280000300800 */
[----:B------:R-:W4:Y:S01]  /*54000*/  LDL.LU R22, [R1+0x3f8] ;  /* 0x0003f80001167983 */ /* 0x000f220000300800 */
[----:B--2---:R-:W-:-:S15]  /*54010*/  HMMA.16816.F32 R8, R4, R2, R8 ;  /* 0x000000020408723c */ /* 0x004fde0000001808 */
[----:B------:R-:W-:-:S08]  /*54020*/  NOP ;  /* 0x0000000000007918 */ /* 0x000fd00000000000 */
[----:B------:R-:W-:Y:S04]  /*54030*/  STL.64 [R1+0x400], R8 ;  /* 0x0004000801007387 */ /* 0x000fe80000100a00 */
[----:B------:R0:W-:Y:S04]  /*54040*/  STL.64 [R1+0x408], R10 ;  /* 0x0004080a01007387 */ /* 0x0001e80000100a00 */
[----:B0-----:R-:W3:Y:S04]  /*54050*/  LDL.LU.64 R10, [R1+0x3898] ;  /* 0x00389800010a7983 */ /* 0x001ee80000300a00 */
[----:B------:R-:W4:Y:S01]  /*54060*/  LDL.LU.64 R8, [R1+0x3890] ;  /* 0x0038900001087983 */ /* 0x000f220000300a00 */
[----:B------:R-:W-:-:S07]  /*54070*/  IMAD.MOV.U32 R23, RZ, RZ, R0 ;  /* 0x000000ffff177224 */ /* 0x000fce00078e0000 */
[----:B----4-:R-:W-:-:S15]  /*54080*/  HMMA.16816.F32 R20, R4, R8, R20 ;  /* 0x000000080414723c */ /* 0x010fde0000001814 */
[----:B------:R-:W-:-:S08]  /*54090*/  NOP ;  /* 0x0000000000007918 */ /* 0x000fd00000000000 */
[----:B------:R-:W-:Y:S04]  /*540a0*/  STL.64 [R1+0x3f0], R20 ;  /* 0x0003f01401007387 */ /* 0x000fe80000100a00 */
[----:B------:R3:W-:Y:S01]  /*540b0*/  STL [R1+0x3f8], R22 ;  /* 0x0003f81601007387 */ /* 0x0007e20000100800 */
[----:B------:R-:W-:Y:S02]  /*540c0*/  IMAD.MOV.U32 R0, RZ, RZ, R23 ;  /* 0x000000ffff007224 */ /* 0x000fe400078e0017 */
[----:B---3--:R-:W-:Y:S03]  /*540d0*/  HMMA.16816.F32 R20, R4, R10, R24 ;  /* 0x0000000a0414723c */ /* 0x008fe60000001818 */
[----:B------:R-:W-:Y:S04]  /*540e0*/  STL [R1+0x3598], R0 ;  /* 0x0035980001007387 */ /* 0x000fe80000100800 */
[----:B------:R-:W-:Y:S04]  /*540f0*/  STL.64 [R1+0x37a8], R10 ;  /* 0x0037a80a01007387 */ /* 0x000fe80000100a00 */
[----:B------:R0:W-:-:S12]  /*54100*/  STL.64 [R1+0x37a0], R8 ;  /* 0x0037a00801007387 */ /* 0x0001d80000100a00 */
[----:B------:R-:W-:Y:S04]  /*54110*/  STL.64 [R1+0x3e0], R20 ;  /* 0x0003e01401007387 */ /* 0x000fe80000100a00 */
[----:B------:R-:W-:Y:S04]  /*54120*/  STL.64 [R1+0x3e8], R22 ;  /* 0x0003e81601007387 */ /* 0x000fe80000100a00 */
        /* <DEDUP_REMOVED lines=12> */
[----:B------:R-:W2:Y:S04]  /*541f0*/  LDL.64 R28, [R1] ;  /* 0x00000000011c7983 */ /* 0x000ea80000100a00 */
[----:B------:R-:W3:Y:S04]  /*54200*/  LDL.LU R24, [R1+0x330] ;  /* 0x0003300001187983 */ /* 0x000ee80000300800 */
[----:B------:R-:W3:Y:S04]  /*54210*/  LDL.LU R25, [R1+0x334] ;  /* 0x0003340001197983 */ /* 0x000ee80000300800 */
[----:B------:R-:W4:Y:S04]  /*54220*/  LDL.LU R26, [R1+0x338] ;  /* 0x00033800011a7983 */ /* 0x000f280000300800 */
[----:B------:R-:W4:Y:S04]  /*54230*/  LDL.LU R27, [R1+0x33c] ;  /* 0x00033c00011b7983 */ /* 0x000f280000300800 */
[----:B0-----:R-:W2:Y:S01]  /*54240*/  LDL.LU.64 R8, [R1+0x10] ;  /* 0x0000100001087983 */ /* 0x001ea20000300a00 */
[----:B------:R-:W-:-:S02]  /*54250*/  IMAD.MOV.U32 R10, RZ, RZ, R19 ;  /* 0x000000ffff0a7224 */ /* 0x000fc400078e0013 */
[----:B------:R-:W-:-:S05]  /*54260*/  IMAD.MOV.U32 R11, RZ, RZ, R18 ;  /* 0x000000ffff0b7224 */ /* 0x000fca00078e0012 */
[----:B------:R-:W-:Y:S04]  /*54270*/  STL.64 [R1+0x3820], R10 ;  /* 0x0038200a01007387 */ /* 0x000fe80000100a00 */
[----:B--2---:R0:W-:Y:S04]  /*54280*/  STL.64 [R1+0x3818], R8 ;  /* 0x0038180801007387 */ /* 0x0041e80000100a00 */
[----:B0-----:R-:W2:Y:S04]  /*54290*/  LDL.LU R8, [R1+0x390] ;  /* 0x0003900001087983 */ /* 0x001ea80000300800 */
[----:B------:R-:W2:Y:S04]  /*542a0*/  LDL.LU R9, [R1+0x394] ;  /* 0x0003940001097983 */ /* 0x000ea80000300800 */
[----:B------:R-:W3:Y:S04]  /*542b0*/  LDL.LU R10, [R1+0x398] ;  /* 0x00039800010a7983 */ /* 0x000ee80000300800 */
[----:B------:R-:W3:Y:S04]  /*542c0*/  LDL.LU R11, [R1+0x39c] ;  /* 0x00039c00010b7983 */ /* 0x000ee80000300800 */
[----:B---3--:R-:W-:Y:S04]  /*542d0*/  STL.64 [R1+0x3830], R10 ;  /* 0x0038300a01007387 */ /* 0x008fe80000100a00 */
[----:B--2---:R-:W-:Y:S04]  /*542e0*/  STL.64 [R1+0x3828], R8 ;  /* 0x0038280801007387 */ /* 0x004fe80000100a00 */
[----:B----4-:R-:W-:Y:S04]  /*542f0*/  STL.64 [R1+0x3800], R26 ;  /* 0x0038001a01007387 */ /* 0x010fe80000100a00 */
[----:B------:R0:W-:Y:S04]  /*54300*/  STL.64 [R1+0x37f8], R24 ;  /* 0x0037f81801007387 */ /* 0x0001e80000100a00 */
        /* <DEDUP_REMOVED lines=8> */
[----:B------:R-:W-:-:S02]  /*54390*/  IMAD.MOV.U32 R9, RZ, RZ, R12 ;  /* 0x000000ffff097224 */ /* 0x000fc400078e000c */
[----:B------:R-:W-:Y:S01]  /*543a0*/  IMAD.MOV.U32 R11, RZ, RZ, R16 ;  /* 0x000000ffff0b7224 */ /* 0x000fe200078e0010 */
[----:B------:R-:W3:Y:S01]  /*543b0*/  LDL.LU R12, [R1+0xd88] ;  /* 0x000d8800010c7983 */ /* 0x000ee20000300800 */
[----:B------:R-:W-:-:S03]  /*543c0*/  IMAD.MOV.U32 R8, RZ, RZ, R13 ;  /* 0x000000ffff087224 */ /* 0x000fc600078e000d */
[----:B------:R-:W3:Y:S01]  /*543d0*/  LDL.LU R16, [R1+0xd84] ;  /* 0x000d840001107983 */ /* 0x000ee20000300800 */
[----:B------:R-:W-:-:S03]  /*543e0*/  IMAD.MOV.U32 R10, RZ, RZ, R17 ;  /* 0x000000ffff0a7224 */ /* 0x000fc600078e0011 */
[----:B------:R-:W3:Y:S04]  /*543f0*/  LDL.LU R13, [R1+0xd90] ;  /* 0x000d9000010d7983 */ /* 0x000ee80000300800 */
[----:B------:R-:W3:Y:S04]  /*54400*/  LDL.LU R17, [R1+0xd8c] ;  /* 0x000d8c0001117983 */ /* 0x000ee80000300800 */
[----:B--2---:R-:W-:Y:S04]  /*54410*/  STL.64 [R1+0x3880], R22 ;  /* 0x0038801601007387 */ /* 0x004fe80000100a00 */
[----:B----4-:R0:W-:Y:S04]  /*54420*/  STL.64 [R1+0x3878], R20 ;  /* 0x0038781401007387 */ /* 0x0101e80000100a00 */
[----:B0-----:R-:W2:Y:S04]  /*54430*/  LDL.LU R20, [R1+0x3d0] ;  /* 0x0003d00001147983 */ /* 0x001ea80000300800 */
[----:B------:R-:W2:Y:S04]  /*54440*/  LDL.LU R21, [R1+0x3d4] ;  /* 0x0003d40001157983 */ /* 0x000ea80000300800 */
[----:B------:R-:W2:Y:S04]  /*54450*/  LDL.LU R22, [R1+0x3d8] ;  /* 0x0003d80001167983 */ /* 0x000ea80000300800 */
[----:B------:R-:W2:Y:S04]  /*54460*/  LDL.LU R23, [R1+0x3dc] ;  /* 0x0003dc0001177983 */ /* 0x000ea80000300800 */
[----:B------:R-:W4:Y:S04]  /*54470*/  LDL.LU R18, [R1+0xd94] ;  /* 0x000d940001127983 */ /* 0x000f280000300800 */
[----:B------:R-:W4:Y:S04]  /*54480*/  LDL.LU R0, [R1+0xda0] ;  /* 0x000da00001007983 */ /* 0x000f280000300800 */
[----:B------:R-:W4:Y:S04]  /*54490*/  LDL.LU R19, [R1+0xd9c] ;  /* 0x000d9c0001137983 */ /* 0x000f280000300800 */
[----:B------:R-:W-:Y:S04]  /*544a0*/  STL.64 [R1+0x3860], R10 ;  /* 0x0038600a01007387 */ /* 0x000fe80000100a00 */
[----:B------:R-:W-:Y:S04]  /*544b0*/  STL.64 [R1+0x3858], R8 ;  /* 0x0038580801007387 */ /* 0x000fe80000100a00 */
[----:B---3--:R-:W-:Y:S04]  /*544c0*/  STL.64 [R1+0x3810], R26 ;  /* 0x0038101a01007387 */ /* 0x008fe80000100a00 */
[----:B------:R0:W-:Y:S04]  /*544d0*/  STL.64 [R1+0x3808], R24 ;  /* 0x0038081801007387 */ /* 0x0001e80000100a00 */
[----:B0-----:R-:W3:Y:S04]  /*544e0*/  LDL.LU R24, [R1+0x380] ;  /* 0x0003800001187983 */ /* 0x001ee80000300800 */
[----:B------:R-:W3:Y:S04]  /*544f0*/  LDL.LU R25, [R1+0x384] ;  /* 0x0003840001197983 */ /* 0x000ee80000300800 */
[----:B------:R-:W2:Y:S04]  /*54500*/  LDL.LU R26, [R1+0x388] ;  /* 0x00038800011a7983 */ /* 0x000ea80000300800 */
[----:B------:R-:W2:Y:S04]  /*54510*/  LDL.LU R27, [R1+0x38c] ;  /* 0x00038c00011b7983 */ /* 0x000ea80000300800 */
[----:B------:R-:W4:Y:S04]  /*54520*/  LDL.LU R8, [R1+0x4b0] ;  /* 0x0004b00001087983 */ /* 0x000f280000300800 */
[----:B------:R-:W4:Y:S04]  /*54530*/  LDL.LU R9, [R1+0x4b4] ;  /* 0x0004b40001097983 */ /* 0x000f280000300800 */
[----:B------:R-:W4:Y:S04]  /*54540*/  LDL.LU R10, [R1+0x4b8] ;  /* 0x0004b800010a7983 */ /* 0x000f280000300800 */
[----:B------:R-:W4:Y:S04]  /*54550*/  LDL.LU R11, [R1+0x4bc] ;  /* 0x0004bc00010b7983 */ /* 0x000f280000300800 */
[----:B--2---:R-:W-:Y:S04]  /*54560*/  STL.64 [R1+0x3840], R26 ;  /* 0x0038401a01007387 */ /* 0x004fe80000100a00 */
[----:B---3--:R0:W-:Y:S04]  /*54570*/  STL.64 [R1+0x3838], R24 ;  /* 0x0038381801007387 */ /* 0x0081e80000100a00 */
[----:B0-----:R-:W2:Y:S04]  /*54580*/  LDL.LU R24, [R1+0x3a0] ;  /* 0x0003a00001187983 */ /* 0x001ea80000300800 */
[----:B------:R-:W2:Y:S04]  /*54590*/  LDL.LU R25, [R1+0x3a4] ;  /* 0x0003a40001197983 */ /* 0x000ea80000300800 */
[----:B------:R-:W3:Y:S04]  /*545a0*/  LDL.LU R26, [R1+0x3a8] ;  /* 0x0003a800011a7983 */ /* 0x000ee80000300800 */
[----:B------:R-:W3:Y:S01]  /*545b0*/  LDL.LU R27, [R1+0x3ac] ;  /* 0x0003ac00011b7983 */ /* 0x000ee20000300800 */
[----:B------:R-:W-:-:S02]  /*545c0*/  IMAD R16, R16, 0x100, R12 ;  /* 0x0000010010107824 */ /* 0x000fc400078e020c */
[----:B------:R-:W-:Y:S01]  /*545d0*/  IMAD R17, R17, 0x100, R13 ;  /* 0x0000010011117824 */ /* 0x000fe200078e020d */
[----:B---3--:R-:W-:Y:S04]  /*545e0*/  STL.64 [R1+0x3850], R26 ;  /* 0x0038501a01007387 */ /* 0x008fe80000100a00 */
[----:B--2---:R0:W-:Y:S04]  /*545f0*/  STL.64 [R1+0x3848], R24 ;  /* 0x0038481801007387 */ /* 0x0041e80000100a00 */
[----:B0-----:R-:W2:Y:S04]  /*54600*/  LDL.LU R24, [R1+0x3c0] ;  /* 0x0003c00001187983 */ /* 0x001ea80000300800 */
[----:B------:R-:W2:Y:S04]  /*54610*/  LDL.LU R25, [R1+0x3c4] ;  /* 0x0003c40001197983 */ /* 0x000ea80000300800 */
[----:B------:R-:W2:Y:S04]  /*54620*/  LDL.LU R26, [R1+0x3c8] ;  /* 0x0003c800011a7983 */ /* 0x000ea80000300800 */
[----:B------:R-:W2:Y:S04]  /*54630*/  LDL.LU R27, [R1+0x3cc] ;  /* 0x0003cc00011b7983 */ /* 0x000ea80000300800 */
[----:B------:R-:W3:Y:S04]  /*54640*/  LDL.LU R12, [R1+0x388c] ;  /* 0x00388c00010c7983 */ /* 0x000ee80000300800 */
[----:B------:R-:W3:Y:S02]  /*54650*/  LDL.LU R13, [R1+0x3888] ;  /* 0x00388800010d7983 */ /* 0x000ee40000300800 */
[----:B---3--:R-:W-:-:S15]  /*54660*/  HMMA.16816.F32 R20, R4, R12, R20 ;  /* 0x0000000c0414723c */ /* 0x008fde0000001814 */
[----:B------:R-:W-:-:S08]  /*54670*/  NOP ;  /* 0x0000000000007918 */ /* 0x000fd00000000000 */
[----:B------:R-:W-:Y:S04]  /*54680*/  STL.64 [R1+0x3d0], R20 ;  /* 0x0003d01401007387 */ /* 0x000fe80000100a00 */
[----:B------:R0:W-:Y:S04]  /*54690*/  STL.64 [R1+0x3d8], R22 ;  /* 0x0003d81601007387 */ /* 0x0001e80000100a00 */
[----:B0-----:R-:W3:Y:S04]  /*546a0*/  LDL.LU.64 R22, [R1+0x3880] ;  /* 0x0038800001167983 */ /* 0x001ee80000300a00 */
[----:B------:R-:W3:Y:S04]  /*546b0*/  LDL.LU.64 R20, [R1+0x3878] ;  /* 0x0038780001147983 */ /* 0x000ee80000300a00 */
[----:B------:R0:W-:Y:S04]  /*546c0*/  STL [R1+0x378c], R12 ;  /* 0x00378c0c01007387 */ /* 0x0001e80000100800 */
[----:B0-----:R-:W4:Y:S04]  /*546d0*/  LDL.LU R12, [R1+0xd98] ;  /* 0x000d9800010c7983 */ /* 0x001f280000300800 */
[----:B------:R-:W-:Y:S01]  /*546e0*/  STL [R1+0x3788], R13 ;  /* 0x0037880d01007387 */ /* 0x000fe20000100800 */
[----:B---3--:R-:W-:-:S15]  /*546f0*/  HMMA.16816.F32 R20, R4, R14, R20 ;  /* 0x0000000e0414723c */ /* 0x008fde0000001814 */
[----:B------:R-:W-:-:S08]  /*54700*/  NOP ;  /* 0x0000000000007918 */ /* 0x000fd00000000000 */
[----:B------:R-:W-:Y:S04]  /*54710*/  STL.64 [R1+0x4c0], R20 ;  /* 0x0004c01401007387 */ /* 0x000fe80000100a00 */
[----:B------:R0:W-:Y:S04]  /*54720*/  STL.64 [R1+0x4c8], R22 ;  /* 0x0004c81601007387 */ /* 0x0001e80000100a00 */
[----:B0-----:R-:W3:Y:S04]  /*54730*/  LDL.LU.64 R22, [R1+0x3870] ;  /* 0x0038700001167983 */ /* 0x001ee80000300a00 */
[----:B------:R-:W2:Y:S04]  /*54740*/  LDL.LU.64 R20, [R1+0x3868] ;  /* 0x0038680001147983 */ /* 0x000ea80000300a00 */
[----:B------:R0:W-:Y:S01]  /*54750*/  STL [R1+0x3774], R14 ;  /* 0x0037740e01007387 */ /* 0x0001e20000100800 */
[----:B----4-:R-:W-:-:S03]  /*54760*/  IMAD R18, R18, 0x100, R12 ;  /* 0x0000010012127824 */ /* 0x010fc600078e020c */
[----:B------:R1:W-:Y:S04]  /*54770*/  STL [R1+0x3770], R15 ;  /* 0x0037700f01007387 */ /* 0x0003e80000100800 */
[----:B------:R-:W4:Y:S04]  /*54780*/  LDL.LU R12, [R1+0x320] ;  /* 0x00032000010c7983 */ /* 0x000f280000300800 */
[----:B------:R-:W4:Y:S04]  /*54790*/  LDL.LU R13, [R1+0x324] ;  /* 0x00032400010d7983 */ /* 0x000f280000300800 */
[----:B0-----:R-:W4:Y:S04]  /*547a0*/  LDL.LU R14, [R1+0x328] ;  /* 0x00032800010e7983 */ /* 0x001f280000300800 */
[----:B-1----:R-:W4:Y:S01]  /*547b0*/  LDL.LU R15, [R1+0x32c] ;  /* 0x00032c00010f7983 */ /* 0x002f220000300800 */
[----:B--2---:R-:W-:-:S15]  /*547c0*/  HMMA.16816.F32 R8, R4, R20, R8 ;  /* 0x000000140408723c */ /* 0x004fde0000001808 */
[----:B------:R-:W-:-:S08]  /*547d0*/  NOP ;  /* 0x0000000000007918 */ /* 0x000fd00000000000 */
[----:B------:R-:W-:Y:S04]  /*547e0*/  STL.64 [R1+0x410], R8 ;  /* 0x0004100801007387 */ /* 0x000fe80000100a00 */
[----:B------:R0:W-:Y:S04]  /*547f0*/  STL.64 [R1+0x418], R10 ;  /* 0x0004180a01007387 */ /* 0x0001e80000100a00 */
[----:B0-----:R-:W2:Y:S04]  /*54800*/  LDL.LU.64 R10, [R1+0x3860] ;  /* 0x00386000010a7983 */ /* 0x001ea80000300a00 */
[----:B------:R-:W3:Y:S01]  /*54810*/  LDL.LU.64 R8, [R1+0x3858] ;  /* 0x0038580001087983 */ /* 0x000ee20000300a00 */
[----:B------:R-:W-:Y:S01]  /*54820*/  IMAD R19, R19, 0x100, R0 ;  /* 0x0000010013137824 */ /* 0x000fe200078e0200 */
[----:B------:R-:W-:-:S02]  /*54830*/  F2FP.F16.E5M2.UNPACK_B R16, R16 ;  /* 0x00000010ff10723e */ /* 0x000fc400020004ff */
[----:B------:R-:W-:Y:S02]  /*54840*/  F2FP.F16.E5M2.UNPACK_B R17, R17 ;  /* 0x00000011ff11723e */ /* 0x000fe400020004ff */
[----:B------:R-:W-:Y:S01]  /*54850*/  F2FP.F16.E5M2.UNPACK_B R18, R18 ;  /* 0x00000012ff12723e */ /* 0x000fe200020004ff */
[----:B---3--:R-:W-:Y:S01]  /*54860*/  HMMA.16816.F32 R4, R4, R8, R24 ;  /* 0x000000080404723c */ /* 0x008fe20000001818 */
[----:B------:R-:W2:Y:S04]  /*54870*/  LDL.LU.64 R26, [R1+0x3850] ;  /* 0x00385000011a7983 */ /* 0x000ea80000300a00 */
[----:B------:R-:W2:Y:S01]  /*54880*/  LDL.LU.64 R24, [R1+0x3848] ;  /* 0x0038480001187983 */ /* 0x000ea20000300a00 */
[----:B------:R-:W-:-:S15]  /*54890*/  F2FP.F16.E5M2.UNPACK_B R19, R19 ;  /* 0x00000013ff13723e */ /* 0x000fde00020004ff */
[----:B------:R-:W-:-:S02]  /*548a0*/  NOP ;  /* 0x0000000000007918 */ /* 0x000fc40000000000 */
[----:B------:R-:W-:Y:S04]  /*548b0*/  STL.64 [R1+0x3c0], R4 ;  /* 0x0003c00401007387 */ /* 0x000fe80000100a00 */
[----:B------:R0:W-:Y:S04]  /*548c0*/  STL.64 [R1+0x3c8], R6 ;  /* 0x0003c80601007387 */ /* 0x0001e80000100a00 */
[----:B0-----:R-:W3:Y:S01]  /*548d0*/  LDL.LU.64 R6, [R1+0x18] ;  /* 0x0000180001067983 */ /* 0x001ee20000300a00 */
[----:B--2---:R-:W-:Y:S03]  /*548e0*/  HMMA.16816.F32 R8, R16, R10, R24 ;  /* 0x0000000a1008723c */ /* 0x004fe60000001818 */
[----:B------:R-:W2:Y:S04]  /*548f0*/  LDL.LU.64 R26, [R1+0x3840] ;  /* 0x00384000011a7983 */ /* 0x000ea80000300a00 */
[----:B------:R-:W2:-:S15]  /*54900*/  LDL.LU.64 R24, [R1+0x3838] ;  /* 0x0038380001187983 */ /* 0x000e9e0000300a00 */
[----:B------:R-:W-:-:S01]  /*54910*/  NOP ;  /* 0x0000000000007918 */ /* 0x000fc20000000000 */
        /* <DEDUP_REMOVED lines=20> */
[----:B---3--:R-:W-:Y:S01]  /*54a60*/  HMMA.16816.F32 R8, R16, R10, R24 ;  /* 0x0000000a1008723c */ /* 0x008fe20000001818 */
[----:B------:R-:W2:Y:S04]  /*54a70*/  LDL.LU.64 R26, [R1+0x3800] ;  /* 0x00380000011a7983 */ /* 0x000ea80000300a00 */
[----:B------:R-:W2:-:S15]  /*54a80*/  LDL.LU.64 R24, [R1+0x37f8] ;  /* 0x0037f80001187983 */ /* 0x000e9e0000300a00 */
[----:B------:R-:W-:-:S03]  /*54a90*/  NOP ;  /* 0x0000000000007918 */ /* 0x000fc60000000000 */
        /* <DEDUP_REMOVED lines=8> */
[----:B------:R0:W-:Y:S04]  /*54b20*/  STL.64 [R1+0x348], R10 ;  /* 0x0003480a01007387 */ /* 0x0001e80000100a00 */
[----:B0-----:R-:W3:Y:S04]  /*54b30*/  LDL.LU.64 R10, [R1+0x37e0] ;  /* 0x0037e000010a7983 */ /* 0x001ee80000300a00 */
[----:B------:R-:W3:Y:S04]  /*54b40*/  LDL.LU.64 R8, [R1+0x37d8] ;  /* 0x0037d80001087983 */ /* 0x000ee80000300a00 */
[----:B------:R-:W2:Y:S02]  /*54b50*/  LDL.LU.64 R28, [R1+0x37d0] ;  /* 0x0037d000011c7983 */ /* 0x000ea40000300a00 */
[----:B--2---:R-:W-:-:S15]  /*54b60*/  HMMA.16816.F32 R24, R16, R28, R24 ;  /* 0x0000001c1018723c */ /* 0x004fde0000001818 */
[----:B------:R-:W-:-:S08]  /*54b70*/  NOP ;  /* 0x0000000000007918 */ /* 0x000fd00000000000 */
[----:B------:R-:W-:Y:S04]  /*54b80*/  STL.64 [R1+0x310], R24 ;  /* 0x0003101801007387 */ /* 0x000fe80000100a00 */
[----:B------:R0:W-:Y:S04]  /*54b90*/  STL.64 [R1+0x318], R26 ;  /* 0x0003181a01007387 */ /* 0x0001e80000100a00 */
[----:B0-----:R-:W4:Y:S04]  /*54ba0*/  LDL.LU.64 R26, [R1+0x37c8] ;  /* 0x0037c800011a7983 */ /* 0x001f280000300a00 */
[----:B------:R-:W3:Y:S01]  /*54bb0*/  LDL.LU.64 R24, [R1+0x37c0] ;  /* 0x0037c00001187983 */ /* 0x000ee20000300a00 */
[C---:B----4-:R-:W-:Y:S06]  /*54bc0*/  HMMA.16816.F32 R12, R16.reuse, R26, R12 ;  /* 0x0000001a100c723c */ /* 0x050fec000000180c */
[----:B---3--:R-:W-:Y:S01]  /*54bd0*/  HMMA.16816.F32 R8, R16, R24, R8 ;  /* 0x000000181008723c */ /* 0x008fe20000001808 */
[----:B------:R-:W-:-:S15]  /*54be0*/  STL.64 [R1+0x3708], R26 ;  /* 0x0037081a01007387 */ /* 0x000fde0000100a00 */
[----:B------:R-:W-:-:S01]  /*54bf0*/  NOP ;  /* 0x0000000000007918 */ /* 0x000fc20000000000 */
[----:B------:R-:W-:Y:S04]  /*54c00*/  STL.64 [R1+0x300], R12 ;  /* 0x0003000c01007387 */ /* 0x000fe80000100a00 */
[----:B------:R-:W-:Y:S04]  /*54c10*/  STL.64 [R1+0x308], R14 ;  /* 0x0003080e01007387 */ /* 0x000fe80000100a00 */
[----:B------:R0:W-:Y:S04]  /*54c20*/  STL.64 [R1+0x2f0], R8 ;  /* 0x0002f00801007387 */ /* 0x0001e80000100a00 */
[----:B------:R1:W-:Y:S04]  /*54c30*/  STL.64 [R1+0x2f8], R10 ;  /* 0x0002f80a01007387 */ /* 0x0003e80000100a00 */
[----:B------:R-:W-:Y:S04]  /*54c40*/  STL.64 [R1+0x3700], R24 ;  /* 0x0037001801007387 */ /* 0x000fe80000100a00 */
        /* <DEDUP_REMOVED lines=9> */
[----:B------:R-:W2:Y:S01]  /*54ce0*/  LDL.LU R11, [R1+0x2ec] ;  /* 0x0002ec00010b7983 */ /* 0x000ea20000300800 */
[----:B------:R-:W-:-:S02]  /*54cf0*/  IMAD.MOV.U32 R26, RZ, RZ, R7 ;  /* 0x000000ffff1a7224 */ /* 0x000fc400078e0007 */
[----:B------:R-:W-:Y:S02]  /*54d00*/  IMAD.MOV.U32 R27, RZ, RZ, R6 ;  /* 0x000000ffff1b7224 */ /* 0x000fe400078e0006 */
[----:B------:R-:W-:Y:S02]  /*54d10*/  IMAD.MOV.U32 R24, RZ, RZ, R5 ;  /* 0x000000ffff187224 */ /* 0x000fe400078e0005 */
[----:B------:R-:W-:Y:S01]  /*54d20*/  IMAD.MOV.U32 R25, RZ, RZ, R4 ;  /* 0x000000ffff197224 */ /* 0x000fe200078e0004 */
[----:B------:R-:W3:Y:S04]  /*54d30*/  LDL.LU R14, [R1+0xdb8] ;  /* 0x000db800010e7983 */ /* 0x000ee80000300800 */
[----:B------:R-:W4:Y:S04]  /*54d40*/  LDL.LU R6, [R1+0xdb4] ;  /* 0x000db40001067983 */ /* 0x000f280000300800 */
[----:B------:R-:W3:Y:S04]  /*54d50*/  LDL.LU R15, [R1+0xdc0] ;  /* 0x000dc000010f7983 */ /* 0x000ee80000300800 */
[----:B------:R-:W4:Y:S04]  /*54d60*/  LDL.LU R7, [R1+0xdbc] ;  /* 0x000dbc0001077983 */ /* 0x000f280000300800 */
        /* <DEDUP_REMOVED lines=12> */
[----:B------:R-:W4:Y:S04]  /*54e30*/  LDL.LU R12, [R1+0xda8] ;  /* 0x000da800010c7983 */ /* 0x000f280000300800 */
[----:B------:R-:W2:Y:S04]  /*54e40*/  LDL.LU R4, [R1+0xda4] ;  /* 0x000da40001047983 */ /* 0x000ea80000300800 */
[----:B------:R-:W4:Y:S04]  /*54e50*/  LDL.LU R13, [R1+0xdb0] ;  /* 0x000db000010d7983 */ /* 0x000f280000300800 */
[----:B---3--:R-:W-:Y:S04]  /*54e60*/  STL.64 [R1+0x3798], R14 ;  /* 0x0037980e01007387 */ /* 0x008fe80000100a00 */
[----:B----4-:R0:W-:Y:S04]  /*54e70*/  STL.64 [R1+0x3790], R12 ;  /* 0x0037900c01007387 */ /* 0x0101e80000100a00 */
[----:B0-----:R-:W3:Y:S04]  /*54e80*/  LDL.LU R12, [R1+0x290] ;  /* 0x00029000010c7983 */ /* 0x001ee80000300800 */
[----:B------:R-:W3:Y:S04]  /*54e90*/  LDL.LU R13, [R1+0x294] ;  /* 0x00029400010d7983 */ /* 0x000ee80000300800 */
[----:B------:R-:W3:Y:S04]  /*54ea0*/  LDL.LU R14, [R1+0x298] ;  /* 0x00029800010e7983 */ /* 0x000ee80000300800 */
[----:B------:R-:W3:Y:S04]  /*54eb0*/  LDL.LU R15, [R1+0x29c] ;  /* 0x00029c00010f7983 */ /* 0x000ee80000300800 */
[----:B------:R-:W4:Y:S04]  /*54ec0*/  LDL.LU R5, [R1+0xdac] ;  /* 0x000dac0001057983 */ /* 0x000f280000300800 */
[----:B------:R-:W-:Y:S04]  /*54ed0*/  STL.64 [R1+0x3768], R22 ;  /* 0x0037681601007387 */ /* 0x000fe80000100a00 */
[----:B------:R0:W-:Y:S04]  /*54ee0*/  STL.64 [R1+0x3760], R20 ;  /* 0x0037601401007387 */ /* 0x0001e80000100a00 */
        /* <DEDUP_REMOVED lines=14> */
[----:B------:R-:W4:Y:S02]  /*54fd0*/  LDL.LU.64 R8, [R1+0x37a0] ;  /* 0x0037a00001087983 */ /* 0x000f240000300a00 */
[----:B----4-:R-:W-:-:S15]  /*54fe0*/  HMMA.16816.F32 R24, R16, R8, R24 ;  /* 0x000000081018723c */ /* 0x010fde0000001818 */
[----:B------:R-:W-:-:S08]  /*54ff0*/  NOP ;  /* 0x0000000000007918 */ /* 0x000fd00000000000 */
[----:B------:R0:W-:Y:S04]  /*55000*/  STL.64 [R1+0x280], R24 ;  /* 0x0002801801007387 */ /* 0x0001e80000100a00 */
[----:B------:R1:W-:Y:S04]  /*55010*/  STL.64 [R1+0x288], R26 ;  /* 0x0002881a01007387 */ /* 0x0003e80000100a00 */
[----:B0-----:R-:W4:Y:S04]  /*55020*/  LDL.LU R24, [R1+0x1d0] ;  /* 0x0001d00001187983 */ /* 0x001f280000300800 */
[----:B------:R-:W4:Y:S04]  /*55030*/  LDL.LU R25, [R1+0x1d4] ;  /* 0x0001d40001197983 */ /* 0x000f280000300800 */
[----:B-1----:R-:W2:Y:S04]  /*55040*/  LDL.LU R26, [R1+0x1d8] ;  /* 0x0001d800011a7983 */ /* 0x002ea80000300800 */
[----:B------:R-:W2:Y:S01]  /*55050*/  LDL.LU R27, [R1+0x1dc] ;  /* 0x0001dc00011b7983 */ /* 0x000ea20000300800 */
[----:B---3--:R-:W-:Y:S03]  /*55060*/  HMMA.16816.F32 R12, R16, R10, R12 ;  /* 0x0000000a100c723c */ /* 0x008fe6000000180c */
        /* <DEDUP_REMOVED lines=12> */
[----:B0-----:R-:W2:Y:S04]  /*55130*/  LDL.LU R8, [R1+0x180] ;  /* 0x0001800001087983 */ /* 0x001ea80000300800 */
[----:B------:R-:W2:Y:S04]  /*55140*/  LDL.LU R9, [R1+0x184] ;  /* 0x0001840001097983 */ /* 0x000ea80000300800 */
[----:B------:R-:W2:Y:S04]  /*55150*/  LDL.LU R10, [R1+0x188] ;  /* 0x00018800010a7983 */ /* 0x000ea80000300800 */
[----:B------:R-:W2:Y:S01]  /*55160*/  LDL.LU R11, [R1+0x18c] ;  /* 0x00018c00010b7983 */ /* 0x000ea20000300800 */
[----:B----4-:R-:W-:-:S02]  /*55170*/  IMAD R4, R4, 0x100, R12 ;  /* 0x0000010004047824 */ /* 0x010fc400078e020c */
[----:B------:R-:W-:Y:S01]  /*55180*/  IMAD R5, R5, 0x100, R13 ;  /* 0x0000010005057824 */ /* 0x000fe200078e020d */
[----:B------:R-:W4:Y:S04]  /*55190*/  LDL.LU R12, [R1+0x378c] ;  /* 0x00378c00010c7983 */ /* 0x000f280000300800 */
[----:B------:R-:W4:Y:S01]  /*551a0*/  LDL.LU R13, [R1+0x3788] ;  /* 0x00378800010d7983 */ /* 0x000f220000300800 */
[----:B---3--:R-:W-:Y:S02]  /*551b0*/  IMAD R6, R6, 0x100, R14 ;  /* 0x0000010006067824 */ /* 0x008fe400078e020e */
[----:B------:R-:W-:Y:S01]  /*551c0*/  IMAD R7, R7, 0x100, R15 ;  /* 0x0000010007077824 */ /* 0x000fe200078e020f */
[----:B----4-:R-:W-:-:S15]  /*551d0*/  HMMA.16816.F32 R20, R16, R12, R20 ;  /* 0x0000000c1014723c */ /* 0x010fde0000001814 */
[----:B------:R-:W-:-:S08]  /*551e0*/  NOP ;  /* 0x0000000000007918 */ /* 0x000fd00000000000 */
[----:B------:R-:W-:Y:S04]  /*551f0*/  STL.64 [R1+0x240], R20 ;  /* 0x0002401401007387 */ /* 0x000fe80000100a00 */
[----:B------:R0:W-:Y:S04]  /*55200*/  STL.64 [R1+0x248], R22 ;  /* 0x0002481601007387 */ /* 0x0001e80000100a00 */
[----:B0-----:R-:W3:Y:S04]  /*55210*/  LDL.LU.64 R22, [R1+0x3780] ;  /* 0x0037800001167983 */ /* 0x001ee80000300a00 */
[----:B------:R-:W3:Y:S04]  /*55220*/  LDL.LU.64 R20, [R1+0x3778] ;  /* 0x0037780001147983 */ /* 0x000ee80000300a00 */
[----:B------:R-:W3:Y:S04]  /*55230*/  LDL.LU R14, [R1+0x3774] ;  /* 0x00377400010e7983 */ /* 0x000ee80000300800 */
[----:B------:R-:W3:Y:S02]  /*55240*/  LDL.LU R15, [R1+0x3770] ;  /* 0x00377000010f7983 */ /* 0x000ee40000300800 */
[----:B---3--:R-:W-:-:S15]  /*55250*/  HMMA.16816.F32 R20, R16, R14, R20 ;  /* 0x0000000e1014723c */ /* 0x008fde0000001814 */
[----:B------:R-:W-:-:S08]  /*55260*/  NOP ;  /* 0x0000000000007918 */ /* 0x000fd00000000000 */
[----:B------:R-:W-:Y:S04]  /*55270*/  STL.64 [R1+0x2d0], R20 ;  /* 0x0002d01401007387 */ /* 0x000fe80000100a00 */
[----:B------:R0:W-:Y:S04]  /*55280*/  STL.64 [R1+0x2d8], R22 ;  /* 0x0002d81601007387 */ /* 0x0001e80000100a00 */
[----:B0-----:R-:W3:Y:S04]  /*55290*/  LDL.LU.64 R22, [R1+0x3768] ;  /* 0x0037680001167983 */ /* 0x001ee80000300a00 */
[----:B------:R-:W2:Y:S04]  /*552a0*/  LDL.LU.64 R20, [R1+0x3760] ;  /* 0x0037600001147983 */ /* 0x000ea80000300a00 */
        /* <DEDUP_REMOVED lines=12> */
[----:B---3--:R0:W-:Y:S04]  /*55370*/  STL.64 [R1+0x36e8], R22 ;  /* 0x0036e81601007387 */ /* 0x0081e80000100a00 */
[----:B0-----:R-:W3:Y:S04]  /*55380*/  LDL.LU R22, [R1+0x28] ;  /* 0x0000280001167983 */ /* 0x001ee80000300800 */
[----:B------:R-:W3:Y:S04]  /*55390*/  LDL.LU R23, [R1+0x2c] ;  /* 0x00002c0001177983 */ /* 0x000ee80000300800 */
[----:B------:R0:W-:Y:S04]  /*553a0*/  STL.64 [R1+0x36e0], R20 ;  /* 0x0036e01401007387 */ /* 0x0001e80000100a00 */
[----:B0-----:R-:W2:Y:S04]  /*553b0*/  LDL R20, [R1+0x20] ;  /* 0x0000200001147983 */ /* 0x001ea80000100800 */
[----:B------:R-:W2:Y:S02]  /*553c0*/  LDL R21, [R1+0x24] ;  /* 0x0000240001157983 */ /* 0x000ea40000100800 */
[----:B--2---:R-:W-:Y:S02]  /*553d0*/  HMMA.16816.F32 R16, R16, R20, R24 ;  /* 0x000000141010723c */ /* 0x004fe40000001818 */
[----:B------:R-:W2:Y:S04]  /*553e0*/  LDL.LU.64 R26, [R1+0x3748] ;  /* 0x00374800011a7983 */ /* 0x000ea80000300a00 */
[----:B------:R-:W4:-:S15]  /*553f0*/  LDL.LU.64 R24, [R1+0x3740] ;  /* 0x0037400001187983 */ /* 0x000f1e0000300a00 */
[----:B------:R-:W-:-:S02]  /*55400*/  NOP ;  /* 0x0000000000007918 */ /* 0x000fc40000000000 */
[----:B------:R0:W-:Y:S04]  /*55410*/  STL.64 [R1+0x230], R16 ;  /* 0x0002301001007387 */ /* 0x0001e80000100a00 */
[----:B------:R1:W-:Y:S04]  /*55420*/  STL.64 [R1+0x238], R18 ;  /* 0x0002381201007387 */ /* 0x0003e80000100a00 */
        /* <DEDUP_REMOVED lines=8> */
[----:B---3--:R-:W-:Y:S01]  /*554b0*/  HMMA.16816.F32 R20, R4, R22, R16 ;  /* 0x000000160414723c */ /* 0x008fe20000001810 */
[----:B------:R-:W3:-:S15]  /*554c0*/  LDL.LU R17, [R1+0xdcc] ;  /* 0x000dcc0001117983 */ /* 0x000ede0000300800 */
[----:B------:R-:W-:-:S07]  /*554d0*/  NOP ;  /* 0x0000000000007918 */ /* 0x000fce0000000000 */
[----:B------:R-:W-:Y:S04]  /*554e0*/  STL.64 [R1+0x220], R20 ;  /* 0x0002201401007387 */ /* 0x000fe80000100a00 */
[----:B------:R-:W-:Y:S04]  /*554f0*/  STL.64 [R1+0x228], R22 ;  /* 0x0002281601007387 */ /* 0x000fe80000100a00 */
[----:B------:R-:W3:Y:S01]  /*55500*/  LDL.LU R18, [R1+0xdd4] ;  /* 0x000dd40001127983 */ /* 0x000ee20000300800 */
[C---:B----4-:R-:W-:Y:S06]  /*55510*/  HMMA.16816.F32 R12, R4.reuse, R24, R12 ;  /* 0x00000018040c723c */ /* 0x050fec000000180c */
[----:B--2---:R-:W-:-:S15]  /*55520*/  HMMA.16816.F32 R8, R4, R26, R8 ;  /* 0x0000001a0408723c */ /* 0x004fde0000001808 */
[----:B------:R-:W-:-:S02]  /*55530*/  NOP ;  /* 0x0000000000007918 */ /* 0x000fc40000000000 */
[----:B------:R0:W-:Y:S04]  /*55540*/  STL.64 [R1+0x210], R12 ;  /* 0x0002100c01007387 */ /* 0x0001e80000100a00 */
[----:B------:R1:W-:Y:S04]  /*55550*/  STL.64 [R1+0x218], R14 ;  /* 0x0002180e01007387 */ /* 0x0003e80000100a00 */
[----:B---3--:R2:W-:Y:S04]  /*55560*/  STL [R1+0x3734], R18 ;  /* 0x0037341201007387 */ /* 0x0085e80000100800 */
[----:B------:R-:W-:Y:S04]  /*55570*/  STL [R1+0x3730], R17 ;  /* 0x0037301101007387 */ /* 0x000fe80000100800 */
[----:B0-----:R-:W3:Y:S04]  /*55580*/  LDL.LU R12, [R1+0x80] ;  /* 0x00008000010c7983 */ /* 0x001ee80000300800 */
[----:B------:R-:W-:Y:S04]  /*55590*/  STL.64 [R1+0x1f0], R8 ;  /* 0x0001f00801007387 */ /* 0x000fe80000100a00 */
[----:B------:R-:W-:Y:S04]  /*555a0*/  STL.64 [R1+0x1f8], R10 ;  /* 0x0001f80a01007387 */ /* 0x000fe80000100a00 */
[----:B------:R-:W3:Y:S04]  /*555b0*/  LDL.LU R13, [R1+0x84] ;  /* 0x00008400010d7983 */ /* 0x000ee80000300800 */
[----:B-1----:R-:W4:Y:S04]  /*555c0*/  LDL.LU R14, [R1+0x88] ;  /* 0x00008800010e7983 */ /* 0x002f280000300800 */
[----:B------:R-:W4:Y:S04]  /*555d0*/  LDL.LU R15, [R1+0x8c] ;  /* 0x00008c00010f7983 */ /* 0x000f280000300800 */
[----:B------:R-:W3:Y:S04]  /*555e0*/  LDL.LU R20, [R1+0x100] ;  /* 0x0001000001147983 */ /* 0x000ee80000300800 */
[----:B------:R-:W3:Y:S04]  /*555f0*/  LDL.LU R21, [R1+0x104] ;  /* 0x0001040001157983 */ /* 0x000ee80000300800 */
[----:B------:R-:W4:Y:S04]  /*55600*/  LDL.LU R22, [R1+0x108] ;  /* 0x0001080001167983 */ /* 0x000f280000300800 */
[----:B------:R-:W4:Y:S04]  /*55610*/  LDL.LU R23, [R1+0x10c] ;  /* 0x00010c0001177983 */ /* 0x000f280000300800 */
[----:B------:R-:W3:Y:S04]  /*55620*/  LDL.LU R24, [R1+0x130] ;  /* 0x0001300001187983 */ /* 0x000ee80000300800 */
[----:B------:R-:W3:Y:S04]  /*55630*/  LDL.LU R25, [R1+0x134] ;  /* 0x0001340001197983 */ /* 0x000ee80000300800 */
[----:B------:R-:W4:Y:S04]  /*55640*/  LDL.LU R26, [R1+0x138] ;  /* 0x00013800011a7983 */ /* 0x000f280000300800 */
[----:B------:R-:W4:Y:S04]  /*55650*/  LDL.LU R27, [R1+0x13c] ;  /* 0x00013c00011b7983 */ /* 0x000f280000300800 */
[----:B--2---:R-:W2:Y:S04]  /*55660*/  LDL.LU R18, [R1+0x8] ;  /* 0x0000080001127983 */ /* 0x004ea80000300800 */
[----:B------:R-:W2:Y:S04]  /*55670*/  LDL.LU R19, [R1+0xc] ;  /* 0x00000c0001137983 */ /* 0x000ea80000300800 */
[----:B----4-:R0:W-:Y:S04]  /*55680*/  STL.64 [R1+0x3718], R26 ;  /* 0x0037181a01007387 */ /* 0x0101e80000100a00 */
[----:B0-----:R-:W4:Y:S01]  /*55690*/  LDL.LU R26, [R1] ;  /* 0x00000000011a7983 */ /* 0x001f220000300800 */
[----:B------:R-:W-:-:S03]  /*556a0*/  IMAD.MOV.U32 R27, RZ, RZ, R0 ;  /* 0x000000ffff1b7224 */ /* 0x000fc600078e0000 */
[----:B---3--:R0:W-:Y:S04]  /*556b0*/  STL.64 [R1+0x3710], R24 ;  /* 0x0037101801007387 */ /* 0x0081e80000100a00 */
[----:B----4-:R1:W-:Y:S04]  /*556c0*/  STL.64 [R1+0x3738], R26 ;  /* 0x0037381a01007387 */ /* 0x0103e80000100a00 */
[----:B0-----:R-:W2:Y:S04]  /*556d0*/  LDL.LU R24, [R1+0x160] ;  /* 0x0001600001187983 */ /* 0x001ea80000300800 */
[----:B------:R-:W2:Y:S04]  /*556e0*/  LDL.LU R25, [R1+0x164] ;  /* 0x0001640001197983 */ /* 0x000ea80000300800 */
[----:B-1----:R-:W2:Y:S04]  /*556f0*/  LDL.LU R26, [R1+0x168] ;  /* 0x00016800011a7983 */ /* 0x002ea80000300800 */
        /* <DEDUP_REMOVED lines=17> */
[C---:B--2---:R-:W-:Y:S03]  /*55810*/  HMMA.16816.F32 R16, R4.reuse, R18, R24 ;  /* 0x000000120410723c */ /* 0x044fe60000001818 */
        /* <DEDUP_REMOVED lines=12> */
[----:B------:R-:W4:Y:S04]  /*558e0*/  LDL.LU.64 R26, [R1+0x3738] ;  /* 0x00373800011a7983 */ /* 0x000f280000300a00 */
[----:B------:R-:W-:Y:S04]  /*558f0*/  STL.64 [R1+0x1d0], R16 ;  /* 0x0001d01001007387 */ /* 0x000fe80000100a00 */
[----:B------:R0:W-:Y:S04]  /*55900*/  STL.64 [R1+0x1d8], R18 ;  /* 0x0001d81201007387 */ /* 0x0001e80000100a00 */
[----:B0-----:R-:W2:Y:S04]  /*55910*/  LDL.LU R18, [R1+0x3734] ;  /* 0x0037340001127983 */ /* 0x001ea80000300800 */
[----:B------:R-:W3:Y:S04]  /*55920*/  LDL.LU R17, [R1+0x3730] ;  /* 0x0037300001117983 */ /* 0x000ee80000300800 */
[----:B------:R-:W3:Y:S04]  /*55930*/  LDL.LU R16, [R1+0xdc4] ;  /* 0x000dc40001107983 */ /* 0x000ee80000300800 */
[----:B------:R-:W2:Y:S01]  /*55940*/  LDL.LU R19, [R1+0xddc] ;  /* 0x000ddc0001137983 */ /* 0x000ea20000300800 */
[C---:B----4-:R-:W-:Y:S03]  /*55950*/  HMMA.16816.F32 R24, R4.reuse, R26, R20 ;  /* 0x0000001a0418723c */ /* 0x050fe60000001814 */
[----:B--2---:R-:W-:Y:S04]  /*55960*/  STL.64 [R1+0x3698], R18 ;  /* 0x0036981201007387 */ /* 0x004fe80000100a00 */
[----:B---3--:R0:W-:Y:S04]  /*55970*/  STL.64 [R1+0x3690], R16 ;  /* 0x0036901001007387 */ /* 0x0081e80000100a00 */
[----:B0-----:R-:W2:Y:S04]  /*55980*/  LDL.LU R16, [R1+0x70] ;  /* 0x0000700001107983 */ /* 0x001ea80000300800 */
[----:B------:R-:W2:Y:S04]  /*55990*/  LDL.LU R17, [R1+0x74] ;  /* 0x0000740001117983 */ /* 0x000ea80000300800 */
[----:B------:R-:W2:Y:S04]  /*559a0*/  LDL.LU R18, [R1+0x78] ;  /* 0x0000780001127983 */ /* 0x000ea80000300800 */
[----:B------:R-:W2:Y:S04]  /*559b0*/  LDL.LU R19, [R1+0x7c] ;  /* 0x00007c0001137983 */ /* 0x000ea80000300800 */
[----:B------:R-:W3:Y:S04]  /*559c0*/  LDL.LU.64 R22, [R1+0x3728] ;  /* 0x0037280001167983 */ /* 0x000ee80000300a00 */
[----:B------:R-:W3:Y:S04]  /*559d0*/  LDL.LU.64 R20, [R1+0x3720] ;  /* 0x0037200001147983 */ /* 0x000ee80000300a00 */
        /* <DEDUP_REMOVED lines=9> */
[----:B------:R-:W4:Y:S04]  /*55a70*/  LDL.LU.64 R24, [R1+0x3700] ;  /* 0x0037000001187983 */ /* 0x000f280000300a00 */
[----:B------:R-:W2:Y:S01]  /*55a80*/  LDL.LU R29, [R1+0xdc8] ;  /* 0x000dc800011d7983 */ /* 0x000ea20000300800 */
[----:B---3--:R-:W-:-:S15]  /*55a90*/  HMMA.16816.F32 R20, R4, R26, R20 ;  /* 0x0000001a0414723c */ /* 0x008fde0000001814 */
[----:B------:R-:W-:-:S08]  /*55aa0*/  NOP ;  /* 0x0000000000007918 */ /* 0x000fd00000000000 */
[----:B------:R-:W-:Y:S04]  /*55ab0*/  STL.64 [R1+0x180], R20 ;  /* 0x0001801401007387 */ /* 0x000fe80000100a00 */
[----:B------:R0:W-:Y:S04]  /*55ac0*/  STL.64 [R1+0x188], R22 ;  /* 0x0001881601007387 */ /* 0x0001e80000100a00 */
[----:B0-----:R-:W4:Y:S04]  /*55ad0*/  LDL.LU.64 R22, [R1+0x36f8] ;  /* 0x0036f80001167983 */ /* 0x001f280000300a00 */
[----:B------:R-:W4:Y:S04]  /*55ae0*/  LDL.LU.64 R20, [R1+0x36f0] ;  /* 0x0036f00001147983 */ /* 0x000f280000300a00 */
[----:B------:R-:W3:Y:S04]  /*55af0*/  LDL.LU R26, [R1+0xdd0] ;  /* 0x000dd000011a7983 */ /* 0x000ee80000300800 */
[----:B------:R-:W3:Y:S01]  /*55b00*/  LDL.LU R27, [R1+0xdd8] ;  /* 0x000dd800011b7983 */ /* 0x000ee20000300800 */
[----:B----4-:R-:W-:-:S15]  /*55b10*/  HMMA.16816.F32 R20, R4, R24, R20 ;  /* 0x000000180414723c */ /* 0x010fde0000001814 */
[----:B------:R-:W-:-:S08]  /*55b20*/  NOP ;  /* 0x0000000000007918 */ /* 0x000fd00000000000 */
[----:B------:R-:W-:Y:S04]  /*55b30*/  STL.64 [R1+0x160], R20 ;  /* 0x0001601401007387 */ /* 0x000fe80000100a00 */
[----:B------:R0:W-:Y:S04]  /*55b40*/  STL.64 [R1+0x168], R22 ;  /* 0x0001681601007387 */ /* 0x0001e80000100a00 */
[----:B0-----:R-:W4:Y:S04]  /*55b50*/  LDL.LU.64 R22, [R1+0x36e8] ;  /* 0x0036e80001167983 */ /* 0x001f280000300a00 */
[----:B------:R-:W2:Y:S04]  /*55b60*/  LDL.LU.64 R20, [R1+0x36e0] ;  /* 0x0036e00001147983 */ /* 0x000ea80000300a00 */
[----:B------:R-:W4:Y:S04]  /*55b70*/  LDL.LU R25, [R1+0xde0] ;  /* 0x000de00001197983 */ /* 0x000f280000300800 */
[----:B---3--:R-:W-:Y:S04]  /*55b80*/  STL.64 [R1+0x3688], R26 ;  /* 0x0036881a01007387 */ /* 0x008fe80000100a00 */
[----:B----4-:R0:W-:Y:S04]  /*55b90*/  STL [R1+0x3680], R25 ;  /* 0x0036801901007387 */ /* 0x0101e80000100800 */
[----:B------:R-:W3:Y:S01]  /*55ba0*/  LDL.LU R24, [R1+0x50] ;  /* 0x0000500001187983 */ /* 0x000ee20000300800 */
[C---:B------:R-:W-:Y:S03]  /*55bb0*/  HMMA.16816.F32 R8, R4.reuse, R22, R8 ;  /* 0x000000160408723c */ /* 0x040fe60000001808 */
[----:B0-----:R-:W3:Y:S04]  /*55bc0*/  LDL.LU R25, [R1+0x54] ;  /* 0x0000540001197983 */ /* 0x001ee80000300800 */
[----:B------:R-:W3:Y:S04]  /*55bd0*/  LDL.LU R26, [R1+0x58] ;  /* 0x00005800011a7983 */ /* 0x000ee80000300800 */
[----:B------:R-:W3:Y:S04]  /*55be0*/  LDL.LU R27, [R1+0x5c] ;  /* 0x00005c00011b7983 */ /* 0x000ee80000300800 */
[----:B------:R-:W4:Y:S08]  /*55bf0*/  LDL R23, [R1+0x780] ;  /* 0x0007800001177983 */ /* 0x000f300000100800 */
[----:B------:R-:W-:Y:S04]  /*55c00*/  STL.64 [R1+0x130], R8 ;  /* 0x0001300801007387 */ /* 0x000fe80000100a00 */
[----:B------:R-:W-:Y:S04]  /*55c10*/  STL.64 [R1+0x138], R10 ;  /* 0x0001380a01007387 */ /* 0x000fe80000100a00 */
[----:B----4-:R-:W0:Y:S04]  /*55c20*/  LDSM.16.M88.4 R8, [R23+UR4] ;  /* 0x000000041708783b */ /* 0x010e280008000200 */
[----:B0-----:R-:W-:Y:S04]  /*55c30*/  STL.64 [R1+0x750], R8 ;  /* 0x0007500801007387 */ /* 0x001fe80000100a00 */
[----:B------:R0:W-:Y:S04]  /*55c40*/  STL.64 [R1+0x758], R10 ;  /* 0x0007580a01007387 */ /* 0x0001e80000100a00 */
[----:B0-----:R-:W4:Y:S04]  /*55c50*/  LDL.LU.64 R10, [R1+0x36d8] ;  /* 0x0036d800010a7983 */ /* 0x001f280000300a00 */
[----:B------:R-:W4:Y:S02]  /*55c60*/  LDL.LU.64 R8, [R1+0x36d0] ;  /* 0x0036d00001087983 */ /* 0x000f240000300a00 */
[----:B----4-:R-:W-:-:S15]  /*55c70*/  HMMA.16816.F32 R8, R4, R2, R8 ;  /* 0x000000020408723c */ /* 0x010fde0000001808 */
[----:B------:R-:W-:-:S08]  /*55c80*/  NOP ;  /* 0x0000000000007918 */ /* 0x000fd00000000000 */
[----:B------:R-:W-:Y:S04]  /*55c90*/  STL.64 [R1+0x110], R8 ;  /* 0x0001100801007387 */ /* 0x000fe80000100a00 */
[----:B------:R-:W-:Y:S04]  /*55ca0*/  STL.64 [R1+0x118], R10 ;  /* 0x0001180a01007387 */ /* 0x000fe80000100a00 */
[----:B------:R-:W0:Y:S04]  /*55cb0*/  LDSM.16.M88.4 R8, [R23+UR4+0x800] ;  /* 0x000800041708783b */ /* 0x000e280008000200 */
[----:B0-----:R-:W-:Y:S04]  /*55cc0*/  STL.64 [R1+0x770], R8 ;  /* 0x0007700801007387 */ /* 0x001fe80000100a00 */
[----:B------:R0:W-:Y:S04]  /*55cd0*/  STL.64 [R1+0x778], R10 ;  /* 0x0007780a01007387 */ /* 0x0001e80000100a00 */
[----:B0-----:R-:W4:Y:S04]  /*55ce0*/  LDL.LU.64 R10, [R1+0x36c8] ;  /* 0x0036c800010a7983 */ /* 0x001f280000300a00 */
[----:B------:R-:W2:Y:S02]  /*55cf0*/  LDL.LU.64 R8, [R1+0x36c0] ;  /* 0x0036c00001087983 */ /* 0x000ea40000300a00 */
[----:B--2---:R-:W-:-:S15]  /*55d00*/  HMMA.16816.F32 R12, R4, R8, R12 ;  /* 0x00000008040c723c */ /* 0x004fde000000180c */
[----:B------:R-:W-:-:S08]  /*55d10*/  NOP ;  /* 0x0000000000007918 */ /* 0x000fd00000000000 */
[----:B------:R-:W-:Y:S04]  /*55d20*/  STL.64 [R1+0xe0], R12 ;  /* 0x0000e00c01007387 */ /* 0x000fe80000100a00 */
[----:B------:R-:W-:Y:S04]  /*55d30*/  STL.64 [R1+0xe8], R14 ;  /* 0x0000e80e01007387 */ /* 0x000fe80000100a00 */
[----:B------:R-:W0:Y:S04]  /*55d40*/  LDSM.16.M88.4 R12, [R23+UR4+0x1000] ;  /* 0x00100004170c783b */ /* 0x000e280008000200 */
[----:B0-----:R-:W-:Y:S04]  /*55d50*/  STL.64 [R1+0x760], R12 ;  /* 0x0007600c01007387 */ /* 0x001fe80000100a00 */
[----:B------:R0:W-:Y:S04]  /*55d60*/  STL.64 [R1+0x768], R14 ;  /* 0x0007680e01007387 */ /* 0x0001e80000100a00 */
[----:B0-----:R-:W4:Y:S04]  /*55d70*/  LDL.LU.64 R14, [R1+0x36b8] ;  /* 0x0036b800010e7983 */ /* 0x001f280000300a00 */
[----:B------:R-:W4:Y:S04]  /*55d80*/  LDL.LU.64 R12, [R1+0x36b0] ;  /* 0x0036b000010c7983 */ /* 0x000f280000300a00 */
[----:B------:R-:W2:Y:S01]  /*55d90*/  LDL.LU R8, [R1+0x40] ;  /* 0x0000400001087983 */ /* 0x000ea20000300800 */
[----:B----4-:R-:W-:-:S15]  /*55da0*/  HMMA.16816.F32 R12, R4, R10, R12 ;  /* 0x0000000a040c723c */ /* 0x010fde000000180c */
[----:B------:R-:W-:-:S08]  /*55db0*/  NOP ;  /* 0x0000000000007918 */ /* 0x000fd00000000000 */
[----:B------:R-:W-:Y:S04]  /*55dc0*/  STL.64 [R1+0xc0], R12 ;  /* 0x0000c00c01007387 */ /* 0x000fe80000100a00 */
[----:B------:R-:W-:Y:S04]  /*55dd0*/  STL.64 [R1+0xc8], R14 ;  /* 0x0000c80e01007387 */ /* 0x000fe80000100a00 */
[----:B------:R-:W0:Y:S04]  /*55de0*/  LDSM.16.M88.4 R12, [R23+UR4+0x1800] ;  /* 0x00180004170c783b */ /* 0x000e280008000200 */
[----:B------:R-:W2:Y:S04]  /*55df0*/  LDL.LU R9, [R1+0x44] ;  /* 0x0000440001097983 */ /* 0x000ea80000300800 */
[----:B------:R-:W2:Y:S04]  /*55e00*/  LDL.LU R10, [R1+0x48] ;  /* 0x00004800010a7983 */ /* 0x000ea80000300800 */
[----:B------:R-:W2:Y:S04]  /*55e10*/  LDL.LU R11, [R1+0x4c] ;  /* 0x00004c00010b7983 */ /* 0x000ea80000300800 */
[----:B0-----:R-:W-:Y:S04]  /*55e20*/  STL.64 [R1+0x740], R12 ;  /* 0x0007400c01007387 */ /* 0x001fe80000100a00 */
[----:B------:R0:W-:Y:S01]  /*55e30*/  STL.64 [R1+0x748], R14 ;  /* 0x0007480e01007387 */ /* 0x0001e20000100a00 */
[----:B------:R-:W-:-:S03]  /*55e40*/  IMAD.MOV.U32 R0, RZ, RZ, R13 ;  /* 0x000000ffff007224 */ /* 0x000fc600078e000d */
[----:B0-----:R-:W3:Y:S04]  /*55e50*/  LDL.LU.64 R14, [R1+0x36a8] ;  /* 0x0036a800010e7983 */ /* 0x001ee80000300a00 */
        /* <DEDUP_REMOVED lines=9> */
[----:B------:R-:W4:Y:S01]  /*55ef0*/  LDL.LU.64 R16, [R1+0x3690] ;  /* 0x0036900001107983 */ /* 0x000f220000300a00 */
[----:B---3--:R-:W-:Y:S03]  /*55f00*/  HMMA.16816.F32 R12, R4, R14, R24 ;  /* 0x0000000e040c723c */ /* 0x008fe60000001818 */
[----:B------:R-:W3:Y:S04]  /*55f10*/  LDL.LU.64 R26, [R1+0x3688] ;  /* 0x00368800011a7983 */ /* 0x000ee80000300a00 */
[----:B------:R-:W3:-:S15]  /*55f20*/  LDL.LU R25, [R1+0x3680] ;  /* 0x0036800001197983 */ /* 0x000ede0000300800 */
[----:B------:R-:W-:-:S01]  /*55f30*/  NOP ;  /* 0x0000000000007918 */ /* 0x000fc20000000000 */
[----:B------:R-:W-:Y:S04]  /*55f40*/  STL.64 [R1+0x50], R12 ;  /* 0x0000500c01007387 */ /* 0x000fe80000100a00 */
[----:B------:R-:W-:Y:S04]  /*55f50*/  STL.64 [R1+0x58], R14 ;  /* 0x0000580e01007387 */ /* 0x000fe80000100a00 */
[----:B------:R-:W0:Y:S01]  /*55f60*/  LDSM.16.M88.4 R12, [R23+UR4+0x2800] ;  /* 0x00280004170c783b */ /* 0x000e220008000200 */
[----:B--2---:R-:W-:Y:S03]  /*55f70*/  HMMA.16816.F32 R8, R4, R20, R8 ;  /* 0x000000140408723c */ /* 0x004fe60000001808 */
[----:B0-----:R-:W-:Y:S01]  /*55f80*/  STL.64 [R1+0x6f0], R12 ;  /* 0x0006f00c01007387 */ /* 0x001fe20000100a00 */
[----:B------:R-:W-:-:S03]  /*55f90*/  IMAD.MOV.U32 R28, RZ, RZ, R12 ;  /* 0x000000ffff1c7224 */ /* 0x000fc600078e000c */
[----:B------:R-:W-:Y:S01]  /*55fa0*/  STL.64 [R1+0x6f8], R14 ;  /* 0x0006f80e01007387 */ /* 0x000fe20000100a00 */
[----:B----4-:R-:W-:Y:S02]  /*55fb0*/  IMAD R16, R16, 0x100, R29 ;  /* 0x0000010010107824 */ /* 0x010fe400078e021d */
[----:B------:R-:W-:Y:S02]  /*55fc0*/  IMAD.MOV.U32 R29, RZ, RZ, R13 ;  /* 0x000000ffff1d7224 */ /* 0x000fe400078e000d */
[----:B------:R-:W0:Y:S01]  /*55fd0*/  LDSM.16.M88.4 R12, [R23+UR4+0x3000] ;  /* 0x00300004170c783b */ /* 0x000e220008000200 */
[----:B---3--:R-:W-:Y:S02]  /*55fe0*/  IMAD R17, R17, 0x100, R26 ;  /* 0x0000010011117824 */ /* 0x008fe400078e021a */
[----:B------:R-:W-:Y:S01]  /*55ff0*/  IMAD R18, R18, 0x100, R27 ;  /* 0x0000010012127824 */ /* 0x000fe200078e021b */
[----:B0-----:R-:W-:Y:S04]  /*56000*/  STL.64 [R1+0x710], R12 ;  /* 0x0007100c01007387 */ /* 0x001fe80000100a00 */
[----:B------:R-:W-:Y:S04]  /*56010*/  STL.64 [R1+0x718], R14 ;  /* 0x0007180e01007387 */ /* 0x000fe80000100a00 */
[----:B------:R-:W2:Y:S04]  /*56020*/  LDL.LU R2, [R1+0x20] ;  /* 0x0000200001027983 */ /* 0x000ea80000300800 */
[----:B------:R-:W-:Y:S04]  /*56030*/  STL.64 [R1+0x40], R8 ;  /* 0x0000400801007387 */ /* 0x000fe80000100a00 */
[----:B------:R-:W-:Y:S04]  /*56040*/  STL.64 [R1+0x48], R10 ;  /* 0x0000480a01007387 */ /* 0x000fe80000100a00 */
[----:B------:R-:W0:Y:S01]  /*56050*/  LDSM.16.M88.4 R8, [R23+UR4+0x3800] ;  /* 0x003800041708783b */ /* 0x000e220008000200 */
[----:B------:R-:W-:-:S02]  /*56060*/  IMAD.MOV.U32 R26, RZ, RZ, R12 ;  /* 0x000000ffff1a7224 */ /* 0x000fc400078e000c */
[----:B------:R-:W-:Y:S02]  /*56070*/  IMAD.MOV.U32 R27, RZ, RZ, R13 ;  /* 0x000000ffff1b7224 */ /* 0x000fe400078e000d */
[----:B------:R-:W-:Y:S01]  /*56080*/  IMAD R19, R19, 0x100, R25 ;  /* 0x0000010013137824 */ /* 0x000fe200078e0219 */
[----:B------:R-:W1:Y:S04]  /*56090*/  LDSM.16.M88.4 R12, [R23+UR4+0x4000] ;  /* 0x00400004170c783b */ /* 0x000e680008000200 */
[----:B------:R-:W2:Y:S01]  /*560a0*/  LDL.LU R3, [R1+0x24] ;  /* 0x0000240001037983 */ /* 0x000ea20000300800 */
[----:B------:R-:W-:Y:S02]  /*560b0*/  F2FP.F16.E5M2.UNPACK_B R18, R18 ;  /* 0x00000012ff12723e */ /* 0x000fe400020004ff */
[----:B------:R-:W-:-:S02]  /*560c0*/  F2FP.F16.E5M2.UNPACK_B R16, R16 ;  /* 0x00000010ff10723e */ /* 0x000fc400020004ff */
[----:B------:R-:W-:Y:S02]  /*560d0*/  F2FP.F16.E5M2.UNPACK_B R19, R19 ;  /* 0x00000013ff13723e */ /* 0x000fe400020004ff */
[----:B------:R-:W-:Y:S01]  /*560e0*/  F2FP.F16.E5M2.UNPACK_B R17, R17 ;  /* 0x00000011ff11723e */ /* 0x000fe200020004ff */
[----:B0-----:R-:W-:Y:S02]  /*560f0*/  IMAD.MOV.U32 R24, RZ, RZ, R8 ;  /* 0x000000ffff187224 */ /* 0x001fe400078e0008 */
[----:B------:R-:W-:Y:S01]  /*56100*/  IMAD.MOV.U32 R25, RZ, RZ, R9 ;  /* 0x000000ffff197224 */ /* 0x000fe200078e0009 */
[----:B------:R0:W-:Y:S04]  /*56110*/  STL.64 [R1+0x6e0], R8 ;  /* 0x0006e00801007387 */ /* 0x0001e80000100a00 */
[----:B------:R-:W-:Y:S01]  /*56120*/  STL.64 [R1+0x6e8], R10 ;  /* 0x0006e80a01007387 */ /* 0x000fe20000100a00 */
[----:B-1----:R-:W-:-:S03]  /*56130*/  IMAD.MOV.U32 R23, RZ, RZ, R13 ;  /* 0x000000ffff177224 */ /* 0x002fc600078e000d */
[----:B0-----:R-:W3:Y:S04]  /*56140*/  LDL R8, [R1+0x750] ;  /* 0x0007500001087983 */ /* 0x001ee80000100800 */
[----:B------:R-:W4:Y:S04]  /*56150*/  LDL R9, [R1+0x754] ;  /* 0x0007540001097983 */ /* 0x000f280000100800 */
[----:B------:R-:W-:Y:S04]  /*56160*/  STL.64 [R1+0x3650], R26 ;  /* 0x0036501a01007387 */ /* 0x000fe80000100a00 */
[----:B------:R-:W-:Y:S04]  /*56170*/  STL.64 [R1+0x3648], R24 ;  /* 0x0036481801007387 */ /* 0x000fe80000100a00 */
[----:B------:R-:W-:Y:S04]  /*56180*/  STL.64 [R1+0x3678], R18 ;  /* 0x0036781201007387 */ /* 0x000fe80000100a00 */
[----:B------:R0:W-:Y:S04]  /*56190*/  STL.64 [R1+0x3670], R16 ;  /* 0x0036701001007387 */ /* 0x0001e80000100a00 */
[----:B0-----:R-:W2:Y:S04]  /*561a0*/  LDL.LU R16, [R1+0x30] ;  /* 0x0000300001107983 */ /* 0x001ea80000300800 */
[----:B------:R-:W2:Y:S04]  /*561b0*/  LDL.LU R17, [R1+0x34] ;  /* 0x0000340001117983 */ /* 0x000ea80000300800 */
[----:B------:R-:W2:Y:S04]  /*561c0*/  LDL.LU R18, [R1+0x38] ;  /* 0x0000380001127983 */ /* 0x000ea80000300800 */
[----:B------:R-:W2:Y:S04]  /*561d0*/  LDL.LU R19, [R1+0x3c] ;  /* 0x00003c0001137983 */ /* 0x000ea80000300800 */
[----:B------:R0:W-:Y:S04]  /*561e0*/  STL.64 [R1+0x700], R12 ;  /* 0x0007000c01007387 */ /* 0x0001e80000100a00 */
[----:B------:R-:W-:Y:S04]  /*561f0*/  STL.64 [R1+0x708], R14 ;  /* 0x0007080e01007387 */ /* 0x000fe80000100a00 */
[----:B------:R-:W4:Y:S04]  /*56200*/  LDL R10, [R1+0x770] ;  /* 0x00077000010a7983 */ /* 0x000f280000100800 */
[----:B------:R-:W4:Y:S04]  /*56210*/  LDL R11, [R1+0x774] ;  /* 0x00077400010b7983 */ /* 0x000f280000100800 */
[----:B0-----:R-:W3:Y:S01]  /*56220*/  LDL R13, [R1+0x740] ;  /* 0x00074000010d7983 */ /* 0x001ee20000100800 */
[----:B------:R-:W-:-:S03]  /*56230*/  IMAD.MOV.U32 R22, RZ, RZ, R12 ;  /* 0x000000ffff167224 */ /* 0x000fc600078e000c */
[----:B---3--:R0:W-:Y:S04]  /*56240*/  STL [R1+0x3658], R13 ;  /* 0x0036580d01007387 */ /* 0x0081e80000100800 */
[----:B------:R-:W3:Y:S04]  /*56250*/  LDL.LU R12, [R1+0x90] ;  /* 0x00009000010c7983 */ /* 0x000ee80000300800 */
[----:B0-----:R-:W3:Y:S04]  /*56260*/  LDL.LU R13, [R1+0x94] ;  /* 0x00009400010d7983 */ /* 0x001ee80000300800 */
[----:B------:R-:W3:Y:S04]  /*56270*/  LDL.LU R14, [R1+0x98] ;  /* 0x00009800010e7983 */ /* 0x000ee80000300800 */
[----:B------:R-:W3:Y:S01]  /*56280*/  LDL.LU R15, [R1+0x9c] ;  /* 0x00009c00010f7983 */ /* 0x000ee20000300800 */
[----:B--2---:R-:W-:Y:S01]  /*56290*/  HMMA.16816.F32 R16, R4, R2, R16 ;  /* 0x000000020410723c */ /* 0x004fe20000001810 */
[----:B------:R-:W-:-:S02]  /*562a0*/  F2FP.F16.E5M2.UNPACK_B R8, R8 ;  /* 0x00000008ff08723e */ /* 0x000fc400020004ff */
[----:B----4-:R-:W-:Y:S01]  /*562b0*/  F2FP.F16.E5M2.UNPACK_B R9, R9 ;  /* 0x00000009ff09723e */ /* 0x010fe200020004ff */
[----:B---3--:R-:W-:Y:S04]  /*562c0*/  STL.64 [R1+0x3668], R14 ;  /* 0x0036680e01007387 */ /* 0x008fe80000100a00 */
[----:B------:R0:W-:Y:S04]  /*562d0*/  STL.64 [R1+0x3660], R12 ;  /* 0x0036600c01007387 */ /* 0x0001e80000100a00 */
        /* <DEDUP_REMOVED lines=8> */
[----:B------:R-:W4:Y:S04]  /*56360*/  LDL R5, [R1+0x760] ;  /* 0x0007600001057983 */ /* 0x000f280000100800 */
[----:B------:R-:W-:Y:S04]  /*56370*/  STL [R1+0x28], R8 ;  /* 0x0000280801007387 */ /* 0x000fe80000100800 */
[----:B------:R-:W-:Y:S04]  /*56380*/  STL.64 [R1+0x30], R16 ;  /* 0x0000301001007387 */ /* 0x000fe80000100a00 */
[----:B------:R-:W-:Y:S04]  /*56390*/  STL.64 [R1+0x38], R18 ;  /* 0x0000381201007387 */ /* 0x000fe80000100a00 */
[----:B------:R-:W3:Y:S04]  /*563a0*/  LDL R7, [R1+0x764] ;  /* 0x0007640001077983 */ /* 0x000ee80000100800 */
[----:B------:R-:W-:Y:S04]  /*563b0*/  STL [R1+0x2c], R9 ;  /* 0x00002c0901007387 */ /* 0x000fe80000100800 */
[----:B------:R-:W2:Y:S04]  /*563c0*/  LDL R6, [R1+0x780] ;  /* 0x0007800001067983 */ /* 0x000ea80000100800 */
[----:B------:R-:W3:Y:S04]  /*563d0*/  LDL R20, [R1+0x730] ;  /* 0x0007300001147983 */ /* 0x000ee80000100800 */
[----:B------:R-:W3:Y:S04]  /*563e0*/  LDL R21, [R1+0x734] ;  /* 0x0007340001157983 */ /* 0x000ee80000100800 */
[----:B--2---:R-:W0:Y:S04]  /*563f0*/  LDSM.16.M88.4 R16, [R6+UR4+0x4800] ;  /* 0x004800040610783b */ /* 0x004e280008000200 */
[----:B0-----:R-:W-:Y:S04]  /*56400*/  STL.64 [R1+0x6b0], R16 ;  /* 0x0006b01001007387 */ /* 0x001fe80000100a00 */
[----:B------:R0:W-:Y:S01]  /*56410*/  STL.64 [R1+0x6b8], R18 ;  /* 0x0006b81201007387 */ /* 0x0001e20000100a00 */
[----:B------:R-:W-:-:S02]  /*56420*/  IMAD.MOV.U32 R2, RZ, RZ, R16 ;  /* 0x000000ffff027224 */ /* 0x000fc400078e0010 */
[----:B------:R-:W-:Y:S01]  /*56430*/  IMAD.MOV.U32 R3, RZ, RZ, R17 ;  /* 0x000000ffff037224 */ /* 0x000fe200078e0011 */
[----:B0-----:R-:W2:Y:S04]  /*56440*/  LDL.LU.64 R18, [R1+0x3678] ;  /* 0x0036780001127983 */ /* 0x001ea80000300a00 */
[----:B------:R-:W2:Y:S02]  /*56450*/  LDL.LU.64 R16, [R1+0x3670] ;  /* 0x0036700001107983 */ /* 0x000ea40000300a00 */
[----:B--2---:R-:W-:-:S15]  /*56460*/  HMMA.16816.F32 R12, R16, R8, R12 ;  /* 0x00000008100c723c */ /* 0x004fde000000180c */
[----:B------:R-:W-:-:S08]  /*56470*/  NOP ;  /* 0x0000000000007918 */ /* 0x000fd00000000000 */
[----:B------:R-:W-:Y:S04]  /*56480*/  STL.64 [R1+0x60], R12 ;  /* 0x0000600c01007387 */ /* 0x000fe80000100a00 */
[----:B------:R-:W-:Y:S04]  /*56490*/  STL.64 [R1+0x68], R14 ;  /* 0x0000680e01007387 */ /* 0x000fe80000100a00 */
[----:B------:R-:W0:Y:S04]  /*564a0*/  LDSM.16.M88.4 R12, [R6+UR4+0x5000] ;  /* 0x00500004060c783b */ /* 0x000e280008000200 */
[----:B0-----:R-:W-:Y:S04]  /*564b0*/  STL.64 [R1+0x6a0], R12 ;  /* 0x0006a00c01007387 */ /* 0x001fe80000100a00 */
[----:B------:R0:W-:Y:S01]  /*564c0*/  STL.64 [R1+0x6a8], R14 ;  /* 0x0006a80e01007387 */ /* 0x0001e20000100a00 */
[----:B------:R-:W-:-:S02]  /*564d0*/  IMAD.MOV.U32 R8, RZ, RZ, R12 ;  /* 0x000000ffff087224 */ /* 0x000fc400078e000c */
[----:B------:R-:W-:Y:S01]  /*564e0*/  IMAD.MOV.U32 R9, RZ, RZ, R13 ;  /* 0x000000ffff097224 */ /* 0x000fe200078e000d */
[----:B0-----:R-:W2:Y:S04]  /*564f0*/  LDL.LU.64 R14, [R1+0x3668] ;  /* 0x00366800010e7983 */ /* 0x001ea80000300a00 */
[----:B------:R-:W2:Y:S01]  /*56500*/  LDL.LU.64 R12, [R1+0x3660] ;  /* 0x00366000010c7983 */ /* 0x000ea20000300a00 */
[----:B------:R-:W-:Y:S02]  /*56510*/  F2FP.F16.E5M2.UNPACK_B R10, R10 ;  /* 0x0000000aff0a723e */ /* 0x000fe400020004ff */
[----:B------:R-:W-:-:S05]  /*56520*/  F2FP.F16.E5M2.UNPACK_B R11, R11 ;  /* 0x0000000bff0b723e */ /* 0x000fca00020004ff */
[----:B------:R-:W-:Y:S01]  /*56530*/  STL.64 [R1+0x18], R10 ;  /* 0x0000180a01007387 */ /* 0x000fe20000100a00 */
[----:B----4-:R-:W-:Y:S02]  /*56540*/  F2FP.F16.E5M2.UNPACK_B R4, R5 ;  /* 0x00000005ff04723e */ /* 0x010fe400020004ff */
[----:B---3--:R-:W-:Y:S01]  /*56550*/  F2FP.F16.E5M2.UNPACK_B R5, R7 ;  /* 0x00000007ff05723e */ /* 0x008fe200020004ff */
[----:B--2---:R-:W-:-:S15]  /*56560*/  HMMA.16816.F32 R12, R16, R10, R12 ;  /* 0x0000000a100c723c */ /* 0x004fde000000180c */
[----:B------:R-:W-:-:S08]  /*56570*/  NOP ;  /* 0x0000000000007918 */ /* 0x000fd00000000000 */
[----:B------:R-:W-:Y:S04]  /*56580*/  STL.64 [R1+0x70], R12 ;  /* 0x0000700c01007387 */ /* 0x000fe80000100a00 */
[----:B------:R-:W-:Y:S04]  /*56590*/  STL.64 [R1+0x78], R14 ;  /* 0x0000780e01007387 */ /* 0x000fe80000100a00 */
[----:B------:R-:W0:Y:S04]  /*565a0*/  LDSM.16.M88.4 R12, [R6+UR4+0x5800] ;  /* 0x00580004060c783b */ /* 0x000e280008000200 */
[----:B0-----:R0:W-:Y:S04]  /*565b0*/  STL.64 [R1+0x690], R12 ;  /* 0x0006900c01007387 */ /* 0x0011e80000100a00 */
[----:B------:R-:W-:Y:S01]  /*565c0*/  STL.64 [R1+0x698], R14 ;  /* 0x0006980e01007387 */ /* 0x000fe20000100a00 */
[----:B------:R-:W-:-:S03]  /*565d0*/  IMAD.MOV.U32 R7, RZ, RZ, R13 ;  /* 0x000000ffff077224 */ /* 0x000fc600078e000d */
[----:B0-----:R-:W2:Y:S01]  /*565e0*/  LDL.LU R13, [R1+0x3658] ;  /* 0x00365800010d7983 */ /* 0x001ea20000300800 */
[----:B------:R-:W-:-:S03]  /*565f0*/  IMAD.MOV.U32 R10, RZ, RZ, R12 ;  /* 0x000000ffff0a7224 */ /* 0x000fc600078e000c */
[----:B------:R-:W-:Y:S04]  /*56600*/  STL.64 [R1+0x10], R4 ;  /* 0x0000100401007387 */ /* 0x000fe80000100a00 */
[----:B------:R-:W-:Y:S04]  /*56610*/  STL [R1+0x3600], R10 ;  /* 0x0036000a01007387 */ /* 0x000fe80000100800 */
[----:B------:R0:W-:Y:S04]  /*56620*/  STL.64 [R1+0x35f8], R8 ;  /* 0x0035f80801007387 */ /* 0x0001e80000100a00 */
[----:B0-----:R-:W3:Y:S04]  /*56630*/  LDL.LU R8, [R1+0xd0] ;  /* 0x0000d00001087983 */ /* 0x001ee80000300800 */
[----:B------:R-:W3:Y:S04]  /*56640*/  LDL.LU R9, [R1+0xd4] ;  /* 0x0000d40001097983 */ /* 0x000ee80000300800 */
[----:B------:R-:W3:Y:S04]  /*56650*/  LDL.LU R10, [R1+0xd8] ;  /* 0x0000d800010a7983 */ /* 0x000ee80000300800 */
[----:B------:R-:W3:Y:S01]  /*56660*/  LDL.LU R11, [R1+0xdc] ;  /* 0x0000dc00010b7983 */ /* 0x000ee20000300800 */
[----:B------:R-:W-:Y:S01]  /*56670*/  HMMA.16816.F32 R24, R16, R4, R24 ;  /* 0x000000041018723c */ /* 0x000fe20000001818 */
[----:B------:R-:W-:-:S05]  /*56680*/  F2FP.F16.E5M2.UNPACK_B R15, R0 ;  /* 0x00000000ff0f723e */ /* 0x000fca00020004ff */
[----:B------:R-:W-:Y:S01]  /*56690*/  IMAD.MOV.U32 R0, RZ, RZ, R5 ;  /* 0x000000ffff007224 */ /* 0x000fe200078e0005 */
[----:B------:R-:W-:Y:S02]  /*566a0*/  F2FP.F16.E5M2.UNPACK_B R4, R20 ;  /* 0x00000014ff04723e */ /* 0x000fe400020004ff */
[----:B------:R-:W-:Y:S02]  /*566b0*/  F2FP.F16.E5M2.UNPACK_B R5, R21 ;  /* 0x00000015ff05723e */ /* 0x000fe400020004ff */
[----:B--2---:R-:W-:-:S05]  /*566c0*/  F2FP.F16.E5M2.UNPACK_B R14, R13 ;  /* 0x0000000dff0e723e */ /* 0x004fca00020004ff */
[----:B------:R-:W-:Y:S07]  /*566d0*/  STL [R1+0x8], R14 ;  /* 0x0000080e01007387 */ /* 0x000fee0000100800 */
[----:B------:R-:W-:Y:S04]  /*566e0*/  STL.64 [R1+0x90], R24 ;  /* 0x0000901801007387 */ /* 0x000fe80000100a00 */
[----:B------:R-:W-:Y:S04]  /*566f0*/  STL.64 [R1+0x98], R26 ;  /* 0x0000981a01007387 */ /* 0x000fe80000100a00 */
[----:B------:R-:W0:Y:S01]  /*56700*/  LDSM.16.M88.4 R24, [R6+UR4+0x6000] ;  /* 0x006000040618783b */ /* 0x000e220008000200 */
[----:B---3--:R-:W-:Y:S03]  /*56710*/  HMMA.16816.F32 R8, R16, R14, R8 ;  /* 0x0000000e1008723c */ /* 0x008fe60000001808 */
[----:B------:R-:W-:Y:S04]  /*56720*/  STL [R1+0x359c], R0 ;  /* 0x00359c0001007387 */ /* 0x000fe80000100800 */
[----:B------:R-:W-:Y:S04]  /*56730*/  STL [R1+0xc], R15 ;  /* 0x00000c0f01007387 */ /* 0x000fe80000100800 */
[----:B0-----:R-:W-:Y:S04]  /*56740*/  STL.64 [R1+0x680], R24 ;  /* 0x0006801801007387 */ /* 0x001fe80000100a00 */
[----:B------:R0:W-:Y:S01]  /*56750*/  STL.64 [R1+0x688], R26 ;  /* 0x0006881a01007387 */ /* 0x0001e20000100a00 */
[----:B------:R-:W-:-:S02]  /*56760*/  IMAD.MOV.U32 R12, RZ, RZ, R24 ;  /* 0x000000ffff0c7224 */ /* 0x000fc400078e0018 */
[----:B------:R-:W-:Y:S01]  /*56770*/  IMAD.MOV.U32 R13, RZ, RZ, R25 ;  /* 0x000000ffff0d7224 */ /* 0x000fe200078e0019 */
[----:B0-----:R-:W2:Y:S04]  /*56780*/  LDL.LU.64 R26, [R1+0x3650] ;  /* 0x00365000011a7983 */ /* 0x001ea80000300a00 */
[----:B------:R-:W3:Y:S04]  /*56790*/  LDL.LU.64 R24, [R1+0x3648] ;  /* 0x0036480001187983 */ /* 0x000ee80000300a00 */
[----:B------:R-:W-:Y:S04]  /*567a0*/  STL [R1], R4 ;  /* 0x0000000401007387 */ /* 0x000fe80000100800 */
[----:B------:R-:W-:Y:S04]  /*567b0*/  STL.64 [R1+0xb0], R8 ;  /* 0x0000b00801007387 */ /* 0x000fe80000100a00 */
[----:B------:R-:W-:Y:S04]  /*567c0*/  STL.64 [R1+0xb8], R10 ;  /* 0x0000b80a01007387 */ /* 0x000fe80000100a00 */
[----:B------:R-:W0:Y:S01]  /*567d0*/  LDSM.16.M88.4 R8, [R6+UR4+0x6800] ;  /* 0x006800040608783b */ /* 0x000e220008000200 */
[----:B------:R-:W-:-:S05]  /*567e0*/  IMAD.MOV.U32 R0, RZ, RZ, R15 ;  /* 0x000000ffff007224 */ /* 0x000fca00078e000f */
[----:B------:R-:W-:Y:S04]  /*567f0*/  STL [R1+0x35c0], R0 ;  /* 0x0035c00001007387 */ /* 0x000fe80000100800 */
[----:B------:R-:W-:Y:S04]  /*56800*/  STL [R1+0x4], R5 ;  /* 0x0000040501007387 */ /* 0x000fe80000100800 */
[----:B0-----:R0:W-:Y:S01]  /*56810*/  STL.64 [R1+0x670], R8 ;  /* 0x0006700801007387 */ /* 0x0011e20000100a00 */
[----:B------:R-:W-:-:S03]  /*56820*/  IMAD.MOV.U32 R14, RZ, RZ, R8 ;  /* 0x000000ffff0e7224 */ /* 0x000fc600078e0008 */
[----:B------:R1:W-:Y:S01]  /*56830*/  STL.64 [R1+0x678], R10 ;  /* 0x0006780a01007387 */ /* 0x0003e20000100a00 */
[----:B------:R-:W-:-:S03]  /*56840*/  IMAD.MOV.U32 R15, RZ, RZ, R9 ;  /* 0x000000ffff0f7224 */ /* 0x000fc600078e0009 */
[----:B0-----:R-:W4:Y:S04]  /*56850*/  LDL.LU R8, [R1+0x1a0] ;  /* 0x0001a00001087983 */ /* 0x001f280000300800 */
[----:B------:R-:W4:Y:S04]  /*56860*/  LDL.LU R9, [R1+0x1a4] ;  /* 0x0001a40001097983 */ /* 0x000f280000300800 */
[----:B-1----:R-:W2:Y:S04]  /*56870*/  LDL.LU R10, [R1+0x1a8] ;  /* 0x0001a800010a7983 */ /* 0x002ea80000300800 */
        /* <DEDUP_REMOVED lines=26> */
[----:B------:R-:W-:Y:S04]  /*56a20*/  STL.64 [R1+0x35e8], R12 ;  /* 0x0035e80c01007387 */ /* 0x000fe80000100a00 */
[----:B------:R-:W0:Y:S04]  /*56a30*/  LDSM.16.M88.4 R12, [R6+UR4+0x7000] ;  /* 0x00700004060c783b */ /* 0x000e280008000200 */
[----:B0-----:R0:W-:Y:S01]  /*56a40*/  STL.64 [R1+0x6d0], R12 ;  /* 0x0006d00c01007387 */ /* 0x0011e20000100a00 */
[----:B------:R-:W-:-:S03]  /*56a50*/  IMAD.MOV.U32 R20, RZ, RZ, R12 ;  /* 0x000000ffff147224 */ /* 0x000fc600078e000c */
[----:B------:R1:W-:Y:S04]  /*56a60*/  STL.64 [R1+0x6d8], R14 ;  /* 0x0006d80e01007387 */ /* 0x0003e80000100a00 */
[----:B0-----:R-:W4:Y:S01]  /*56a70*/  LDL.LU R12, [R1+0x1c0] ;  /* 0x0001c000010c7983 */ /* 0x001f220000300800 */
[----:B------:R-:W-:Y:S01]  /*56a80*/  IMAD.MOV.U32 R21, RZ, RZ, R13 ;  /* 0x000000ffff157224 */ /* 0x000fe200078e000d */
[----:B--2---:R-:W-:-:S15]  /*56a90*/  HMMA.16816.F32 R8, R16, R4, R8 ;  /* 0x000000041008723c */ /* 0x004fde0000001808 */
[----:B------:R-:W-:-:S08]  /*56aa0*/  NOP ;  /* 0x0000000000007918 */ /* 0x000fd00000000000 */
[----:B------:R-:W-:Y:S04]  /*56ab0*/  STL.64 [R1+0xd0], R8 ;  /* 0x0000d00801007387 */ /* 0x000fe80000100a00 */
[----:B------:R-:W-:Y:S04]  /*56ac0*/  STL.64 [R1+0xd8], R10 ;  /* 0x0000d80a01007387 */ /* 0x000fe80000100a00 */
[----:B------:R-:W0:Y:S04]  /*56ad0*/  LDSM.16.M88.4 R8, [R6+UR4+0x7800] ;  /* 0x007800040608783b */ /* 0x000e280008000200 */
[----:B------:R-:W4:Y:S04]  /*56ae0*/  LDL.LU R13, [R1+0x1c4] ;  /* 0x0001c400010d7983 */ /* 0x000f280000300800 */
[----:B-1----:R-:W4:Y:S04]  /*56af0*/  LDL.LU R14, [R1+0x1c8] ;  /* 0x0001c800010e7983 */ /* 0x002f280000300800 */
[----:B------:R-:W4:Y:S04]  /*56b00*/  LDL.LU R15, [R1+0x1cc] ;  /* 0x0001cc00010f7983 */ /* 0x000f280000300800 */
[----:B------:R-:W2:Y:S04]  /*56b10*/  LDL.LU R4, [R1+0xde8] ;  /* 0x000de80001047983 */ /* 0x000ea80000300800 */
[----:B0-----:R-:W-:Y:S04]  /*56b20*/  STL.64 [R1+0x6c0], R8 ;  /* 0x0006c00801007387 */ /* 0x001fe80000100a00 */
[----:B------:R0:W-:Y:S01]  /*56b30*/  STL.64 [R1+0x6c8], R10 ;  /* 0x0006c80a01007387 */ /* 0x0001e20000100a00 */
[----:B------:R-:W-:-:S03]  /*56b40*/  IMAD.MOV.U32 R0, RZ, RZ, R9 ;  /* 0x000000ffff007224 */ /* 0x000fc600078e0009 */
[----:B0-----:R-:W3:Y:S04]  /*56b50*/  LDL.LU.64 R10, [R1+0x3640] ;  /* 0x00364000010a7983 */ /* 0x001ee80000300a00 */
[----:B------:R-:W3:Y:S01]  /*56b60*/  LDL.LU.64 R8, [R1+0x3638] ;  /* 0x0036380001087983 */ /* 0x000ee20000300a00 */
[----:B------:R-:W-:Y:S02]  /*56b70*/  F2FP.F16.E5M2.UNPACK_B R28, R28 ;  /* 0x0000001cff1c723e */ /* 0x000fe400020004ff */
[----:B------:R-:W-:-:S07]  /*56b80*/  F2FP.F16.E5M2.UNPACK_B R29, R29 ;  /* 0x0000001dff1d723e */ /* 0x000fce00020004ff */
[----:B---3--:R-:W-:-:S15]  /*56b90*/  HMMA.16816.F32 R8, R16, R28, R8 ;  /* 0x0000001c1008723c */ /* 0x008fde0000001808 */
[----:B------:R-:W-:-:S08]  /*56ba0*/  NOP ;  /* 0x0000000000007918 */ /* 0x000fd00000000000 */
[----:B------:R-:W-:Y:S04]  /*56bb0*/  STL.64 [R1+0xf0], R8 ;  /* 0x0000f00801007387 */ /* 0x000fe80000100a00 */
[----:B------:R0:W-:Y:S04]  /*56bc0*/  STL.64 [R1+0xf8], R10 ;  /* 0x0000f80a01007387 */ /* 0x0001e80000100a00 */
[----:B0-----:R-:W3:Y:S04]  /*56bd0*/  LDL.LU.64 R10, [R1+0x3630] ;  /* 0x00363000010a7983 */ /* 0x001ee80000300a00 */
[----:B------:R-:W3:Y:S01]  /*56be0*/  LDL.LU.64 R8, [R1+0x3628] ;  /* 0x0036280001087983 */ /* 0x000ee20000300a00 */
[----:B------:R-:W-:-:S02]  /*56bf0*/  F2FP.F16.E5M2.UNPACK_B R26, R26 ;  /* 0x0000001aff1a723e */ /* 0x000fc400020004ff */
[----:B------:R-:W-:Y:S01]  /*56c00*/  F2FP.F16.E5M2.UNPACK_B R27, R27 ;  /* 0x0000001bff1b723e */ /* 0x000fe200020004ff */
[----:B------:R0:W-:Y:S04]  /*56c10*/  STL.64 [R1+0x3540], R28 ;  /* 0x0035401c01007387 */ /* 0x0001e80000100a00 */
[----:B0-----:R-:W2:Y:S04]  /*56c20*/  LDL.LU R28, [R1+0xdf4] ;  /* 0x000df400011c7983 */ /* 0x001ea80000300800 */
[----:B------:R-:W2:Y:S04]  /*56c30*/  LDL.LU R5, [R1+0xdf0] ;  /* 0x000df00001057983 */ /* 0x000ea80000300800 */
[----:B------:R-:W2:Y:S04]  /*56c40*/  LDL.LU R29, [R1+0xdfc] ;  /* 0x000dfc00011d7983 */ /* 0x000ea80000300800 */
[----:B------:R-:W2:Y:S01]  /*56c50*/  LDL.LU R6, [R1+0xdf8] ;  /* 0x000df80001067983 */ /* 0x000ea20000300800 */
[----:B---3--:R-:W-:-:S15]  /*56c60*/  HMMA.16816.F32 R8, R16, R26, R8 ;  /* 0x0000001a1008723c */ /* 0x008fde0000001808 */
[----:B------:R-:W-:-:S08]  /*56c70*/  NOP ;  /* 0x0000000000007918 */ /* 0x000fd00000000000 */
[----:B------:R-:W-:Y:S04]  /*56c80*/  STL.64 [R1+0x100], R8 ;  /* 0x0001000801007387 */ /* 0x000fe80000100a00 */
[----:B------:R0:W-:Y:S04]  /*56c90*/  STL.64 [R1+0x108], R10 ;  /* 0x0001080a01007387 */ /* 0x0001e80000100a00 */
[----:B0-----:R-:W3:Y:S04]  /*56ca0*/  LDL.LU.64 R10, [R1+0x3620] ;  /* 0x00362000010a7983 */ /* 0x001ee80000300a00 */
[----:B------:R-:W3:Y:S01]  /*56cb0*/  LDL.LU.64 R8, [R1+0x3618] ;  /* 0x0036180001087983 */ /* 0x000ee20000300a00 */
[----:B------:R-:W-:-:S02]  /*56cc0*/  F2FP.F16.E5M2.UNPACK_B R24, R24 ;  /* 0x00000018ff18723e */ /* 0x000fc400020004ff */
        /* <DEDUP_REMOVED lines=11> */
[----:B------:R-:W-:Y:S01]  /*56d80*/  STL.64 [R1+0x3530], R24 ;  /* 0x0035301801007387 */ /* 0x000fe20000100a00 */
[----:B---3--:R-:W-:-:S15]  /*56d90*/  HMMA.16816.F32 R8, R16, R22, R8 ;  /* 0x000000161008723c */ /* 0x008fde0000001808 */
[----:B------:R-:W-:-:S08]  /*56da0*/  NOP ;  /* 0x0000000000007918 */ /* 0x000fd00000000000 */
[----:B------:R-:W-:Y:S04]  /*56db0*/  STL.64 [R1+0x140], R8 ;  /* 0x0001400801007387 */ /* 0x000fe80000100a00 */
[----:B------:R0:W-:Y:S04]  /*56dc0*/  STL.64 [R1+0x148], R10 ;  /* 0x0001480a01007387 */ /* 0x0001e80000100a00 */
[----:B0-----:R-:W3:Y:S04]  /*56dd0*/  LDL.LU R10, [R1+0x3600] ;  /* 0x00360000010a7983 */ /* 0x001ee80000300800 */
[----:B------:R-:W2:Y:S04]  /*56de0*/  LDL.LU.64 R8, [R1+0x35f8] ;  /* 0x0035f80001087983 */ /* 0x000ea80000300a00 */
[----:B------:R-:W-:Y:S04]  /*56df0*/  STL.64 [R1+0x35d0], R22 ;  /* 0x0035d01601007387 */ /* 0x000fe80000100a00 */
[----:B------:R0:W-:Y:S04]  /*56e00*/  STL.64 [R1+0x35c8], R20 ;  /* 0x0035c81401007387 */ /* 0x0001e80000100a00 */
[----:B0-----:R-:W3:Y:S04]  /*56e10*/  LDL.LU R20, [R1+0x1e0] ;  /* 0x0001e00001147983 */ /* 0x001ee80000300800 */
[----:B------:R-:W3:Y:S04]  /*56e20*/  LDL.LU R21, [R1+0x1e4] ;  /* 0x0001e40001157983 */ /* 0x000ee80000300800 */
[----:B------:R-:W3:Y:S04]  /*56e30*/  LDL.LU R22, [R1+0x1e8] ;  /* 0x0001e80001167983 */ /* 0x000ee80000300800 */
[----:B------:R-:W3:Y:S01]  /*56e40*/  LDL.LU R23, [R1+0x1ec] ;  /* 0x0001ec0001177983 */ /* 0x000ee20000300800 */
[----:B------:R-:W-:-:S02]  /*56e50*/  F2FP.F16.E5M2.UNPACK_B R2, R2 ;  /* 0x00000002ff02723e */ /* 0x000fc400020004ff */
[----:B------:R-:W-:-:S07]  /*56e60*/  F2FP.F16.E5M2.UNPACK_B R3, R3 ;  /* 0x00000003ff03723e */ /* 0x000fce00020004ff */
[----:B----4-:R-:W-:Y:S01]  /*56e70*/  HMMA.16816.F32 R12, R16, R2, R12 ;  /* 0x00000002100c723c */ /* 0x010fe2000000180c */
[----:B------:R-:W-:-:S15]  /*56e80*/  F2FP.F16.E5M2.UNPACK_B R11, R7 ;  /* 0x00000007ff0b723e */ /* 0x000fde00020004ff */
[----:B------:R-:W-:-:S07]  /*56e90*/  NOP ;  /* 0x0000000000007918 */ /* 0x000fce0000000000 */
[----:B------:R-:W-:Y:S04]  /*56ea0*/  STL.64 [R1+0x150], R12 ;  /* 0x0001500c01007387 */ /* 0x000fe80000100a00 */
[----:B------:R0:W-:Y:S04]  /*56eb0*/  STL.64 [R1+0x158], R14 ;  /* 0x0001580e01007387 */ /* 0x0001e80000100a00 */
[----:B0-----:R-:W4:Y:S04]  /*56ec0*/  LDL.LU.64 R14, [R1+0x35f0] ;  /* 0x0035f000010e7983 */ /* 0x001f280000300a00 */
[----:B------:R-:W4:Y:S04]  /*56ed0*/  LDL.LU.64 R12, [R1+0x35e8] ;  /* 0x0035e800010c7983 */ /* 0x000f280000300a00 */
[----:B------:R-:W4:Y:S01]  /*56ee0*/  LDL.LU R7, [R1+0xe00] ;  /* 0x000e000001077983 */ /* 0x000f220000300800 */
[----:B--2---:R-:W-:-:S02]  /*56ef0*/  F2FP.F16.E5M2.UNPACK_B R8, R8 ;  /* 0x00000008ff08723e */ /* 0x004fc400020004ff */
[----:B------:R-:W-:-:S07]  /*56f00*/  F2FP.F16.E5M2.UNPACK_B R9, R9 ;  /* 0x00000009ff09723e */ /* 0x000fce00020004ff */
[----:B---3--:R-:W-:-:S15]  /*56f10*/  HMMA.16816.F32 R20, R16, R8, R20 ;  /* 0x000000081014723c */ /* 0x008fde0000001814 */
        /* <DEDUP_REMOVED lines=16> */
[----:B------:R-:W4:Y:S04]  /*57020*/  LDL.LU R26, [R1+0x2b8] ;  /* 0x0002b800011a7983 */ /* 0x000f280000300800 */
[----:B------:R-:W4:Y:S01]  /*57030*/  LDL.LU R27, [R1+0x2bc] ;  /* 0x0002bc00011b7983 */ /* 0x000f220000300800 */
[----:B------:R-:W-:-:S03]  /*57040*/  F2FP.F16.E5M2.UNPACK_B R10, R10 ;  /* 0x0000000aff0a723e */ /* 0x000fc600020004ff */
[----:B----4-:R-:W-:Y:S04]  /*57050*/  STL.64 [R1+0x35a8], R26 ;  /* 0x0035a81a01007387 */ /* 0x010fe80000100a00 */
[----:B---3--:R0:W-:Y:S04]  /*57060*/  STL.64 [R1+0x35a0], R24 ;  /* 0x0035a01801007387 */ /* 0x0081e80000100a00 */
[----:B0-----:R-:W3:Y:S04]  /*57070*/  LDL.LU R24, [R1+0x4f0] ;  /* 0x0004f00001187983 */ /* 0x001ee80000300800 */
[----:B------:R-:W3:Y:S04]  /*57080*/  LDL.LU R25, [R1+0x4f4] ;  /* 0x0004f40001197983 */ /* 0x000ee80000300800 */
[----:B------:R-:W4:Y:S04]  /*57090*/  LDL.LU R26, [R1+0x4f8] ;  /* 0x0004f800011a7983 */ /* 0x000f280000300800 */
[----:B------:R-:W4:Y:S01]  /*570a0*/  LDL.LU R27, [R1+0x4fc] ;  /* 0x0004fc00011b7983 */ /* 0x000f220000300800 */
[----:B--2---:R-:W-:Y:S01]  /*570b0*/  HMMA.16816.F32 R20, R16, R10, R20 ;  /* 0x0000000a1014723c */ /* 0x004fe20000001814 */
[----:B------:R-:W-:-:S02]  /*570c0*/  IMAD R5, R5, 0x100, R28 ;  /* 0x0000010005057824 */ /* 0x000fc400078e021c */
[----:B------:R-:W-:Y:S01]  /*570d0*/  IMAD R6, R6, 0x100, R29 ;  /* 0x0000010006067824 */ /* 0x000fe200078e021d */
[----:B----4-:R-:W-:Y:S04]  /*570e0*/  STL.64 [R1+0x35b8], R26 ;  /* 0x0035b81a01007387 */ /* 0x010fe80000100a00 */
[----:B---3--:R0:W-:Y:S04]  /*570f0*/  STL.64 [R1+0x35b0], R24 ;  /* 0x0035b01801007387 */ /* 0x0081e80000100a00 */
[----:B0-----:R-:W2:Y:S04]  /*57100*/  LDL.LU R24, [R1+0x520] ;  /* 0x0005200001187983 */ /* 0x001ea80000300800 */
[----:B------:R-:W2:Y:S04]  /*57110*/  LDL.LU R25, [R1+0x524] ;  /* 0x0005240001197983 */ /* 0x000ea80000300800 */
[----:B------:R-:W2:Y:S04]  /*57120*/  LDL.LU R26, [R1+0x528] ;  /* 0x00052800011a7983 */ /* 0x000ea80000300800 */
[----:B------:R-:W2:Y:S04]  /*57130*/  LDL.LU R27, [R1+0x52c] ;  /* 0x00052c00011b7983 */ /* 0x000ea80000300800 */
[----:B------:R-:W3:Y:S04]  /*57140*/  LDL.64 R28, [R1+0x28] ;  /* 0x00002800011c7983 */ /* 0x000ee80000100a00 */
[----:B------:R-:W-:Y:S04]  /*57150*/  STL.64 [R1+0x1a0], R20 ;  /* 0x0001a01401007387 */ /* 0x000fe80000100a00 */
[----:B------:R0:W-:Y:S04]  /*57160*/  STL.64 [R1+0x1a8], R22 ;  /* 0x0001a81601007387 */ /* 0x0001e80000100a00 */
[----:B0-----:R-:W4:Y:S04]  /*57170*/  LDL.LU.64 R22, [R1+0x35e0] ;  /* 0x0035e00001167983 */ /* 0x001f280000300a00 */
[----:B------:R-:W4:Y:S01]  /*57180*/  LDL.LU.64 R20, [R1+0x35d8] ;  /* 0x0035d80001147983 */ /* 0x000f220000300a00 */
[----:B------:R-:W-:-:S02]  /*57190*/  F2FP.F16.E5M2.UNPACK_B R12, R12 ;  /* 0x0000000cff0c723e */ /* 0x000fc400020004ff */
[----:B------:R-:W-:Y:S02]  /*571a0*/  F2FP.F16.E5M2.UNPACK_B R13, R13 ;  /* 0x0000000dff0d723e */ /* 0x000fe400020004ff */
[----:B------:R-:W-:Y:S02]  /*571b0*/  F2FP.F16.E5M2.UNPACK_B R14, R14 ;  /* 0x0000000eff0e723e */ /* 0x000fe400020004ff */
[----:B------:R-:W-:Y:S01]  /*571c0*/  F2FP.F16.E5M2.UNPACK_B R15, R15 ;  /* 0x0000000fff0f723e */ /* 0x000fe200020004ff */
[----:B------:R0:W-:Y:S04]  /*571d0*/  STL.64 [R1+0x34f8], R10 ;  /* 0x0034f80a01007387 */ /* 0x0001e80000100a00 */
[----:B0-----:R-:W3:Y:S04]  /*571e0*/  LDL.LU R10, [R1+0xe04] ;  /* 0x000e0400010a7983 */ /* 0x001ee80000300800 */
[----:B------:R-:W3:Y:S04]  /*571f0*/  LDL R11, [R1+0x6c0] ;  /* 0x0006c000010b7983 */ /* 0x000ee80000100800 */
[----:B------:R0:W-:Y:S02]  /*57200*/  STL.64 [R1+0x34f0], R8 ;  /* 0x0034f00801007387 */ /* 0x0001e40000100a00 */
[----:B0-----:R-:W-:Y:S01]  /*57210*/  F2FP.F16.E5M2.UNPACK_B R9, R0 ;  /* 0x00000000ff09723e */ /* 0x001fe200020004ff */
[C---:B--2---:R-:W-:Y:S06]  /*57220*/  HMMA.16816.F32 R24, R16.reuse, R14, R24 ;  /* 0x0000000e1018723c */ /* 0x044fec0000001818 */
[----:B----4-:R-:W-:-:S15]  /*57230*/  HMMA.16816.F32 R20, R16, R12, R20 ;  /* 0x0000000c1014723c */ /* 0x010fde0000001814 */
[----:B------:R-:W-:-:S08]  /*57240*/  NOP ;  /* 0x0000000000007918 */ /* 0x000fd00000000000 */
[----:B------:R-:W-:Y:S04]  /*57250*/  STL.64 [R1+0x1c0], R20 ;  /* 0x0001c01401007387 */ /* 0x000fe80000100a00 */
[----:B------:R0:W-:Y:S04]  /*57260*/  STL.64 [R1+0x1c8], R22 ;  /* 0x0001c81601007387 */ /* 0x0001e80000100a00 */
[----:B0-----:R-:W2:Y:S04]  /*57270*/  LDL.LU.64 R22, [R1+0x35d0] ;  /* 0x0035d00001167983 */ /* 0x001ea80000300a00 */
[----:B------:R-:W4:Y:S04]  /*57280*/  LDL.LU.64 R20, [R1+0x35c8] ;  /* 0x0035c80001147983 */ /* 0x000f280000300a00 */
[----:B------:R-:W2:Y:S04]  /*57290*/  LDL.LU R0, [R1+0x35c0] ;  /* 0x0035c00001007983 */ /* 0x000ea80000300800 */
[----:B------:R-:W-:Y:S04]  /*572a0*/  STL.64 [R1+0x4e0], R24 ;  /* 0x0004e01801007387 */ /* 0x000fe80000100a00 */
[----:B------:R0:W-:Y:S04]  /*572b0*/  STL.64 [R1+0x4e8], R26 ;  /* 0x0004e81a01007387 */ /* 0x0001e80000100a00 */
[----:B0-----:R-:W2:Y:S04]  /*572c0*/  LDL.LU.64 R26, [R1+0x35b8] ;  /* 0x0035b800011a7983 */ /* 0x001ea80000300a00 */
[----:B------:R-:W2:Y:S01]  /*572d0*/  LDL.LU.64 R24, [R1+0x35b0] ;  /* 0x0035b00001187983 */ /* 0x000ea20000300a00 */
[----:B---3--:R-:W-:-:S03]  /*572e0*/  F2FP.F16.E5M2.UNPACK_B R8, R11 ;  /* 0x0000000bff08723e */ /* 0x008fc600020004ff */
[----:B------:R-:W-:Y:S04]  /*572f0*/  STL [R1+0x34c4], R14 ;  /* 0x0034c40e01007387 */ /* 0x000fe80000100800 */
[----:B------:R-:W-:Y:S04]  /*57300*/  STL [R1+0x20], R8 ;  /* 0x0000200801007387 */ /* 0x000fe80000100800 */
[----:B------:R-:W-:Y:S04]  /*57310*/  STL [R1+0x34c0], R15 ;  /* 0x0034c00f01007387 */ /* 0x000fe80000100800 */
[----:B------:R-:W-:Y:S01]  /*57320*/  STL [R1+0x24], R9 ;  /* 0x0000240901007387 */ /* 0x000fe20000100800 */
[----:B----4-:R-:W-:-:S02]  /*57330*/  F2FP.F16.E5M2.UNPACK_B R20, R20 ;  /* 0x00000014ff14723e */ /* 0x010fc400020004ff */
[----:B------:R-:W-:-:S07]  /*57340*/  F2FP.F16.E5M2.UNPACK_B R21, R21 ;  /* 0x00000015ff15723e */ /* 0x000fce00020004ff */
        /* <DEDUP_REMOVED lines=12> */
[----:B------:R-:W-:Y:S01]  /*57410*/  IMAD R7, R7, 0x100, R10 ;  /* 0x0000010007077824 */ /* 0x000fe200078e020a */
[----:B------:R-:W-:-:S02]  /*57420*/  F2FP.F16.E5M2.UNPACK_B R4, R4 ;  /* 0x00000004ff04723e */ /* 0x000fc400020004ff */
[----:B------:R-:W-:Y:S02]  /*57430*/  F2FP.F16.E5M2.UNPACK_B R5, R5 ;  /* 0x00000005ff05723e */ /* 0x000fe400020004ff */
[----:B------:R-:W-:Y:S02]  /*57440*/  F2FP.F16.E5M2.UNPACK_B R6, R6 ;  /* 0x00000006ff06723e */ /* 0x000fe400020004ff */
[----:B------:R-:W-:Y:S01]  /*57450*/  F2FP.F16.E5M2.UNPACK_B R7, R7 ;  /* 0x00000007ff07723e */ /* 0x000fe200020004ff */
[----:B------:R-:W-:Y:S02]  /*57460*/  IMAD.MOV.U32 R15, RZ, RZ, R8 ;  /* 0x000000ffff0f7224 */ /* 0x000fe400078e0008 */
[----:B------:R-:W-:Y:S01]  /*57470*/  IMAD.MOV.U32 R14, RZ, RZ, R9 ;  /* 0x000000ffff0e7224 */ /* 0x000fe200078e0009 */
[----:B---3--:R-:W-:Y:S06]  /*57480*/  HMMA.16816.F32 R16, R16, R8, R20 ;  /* 0x000000081010723c */ /* 0x008fec0000001814 */
[----:B--2---:R-:W-:-:S15]  /*57490*/  HMMA.16816.F32 R8, R4, R28, R24 ;  /* 0x0000001c0408723c */ /* 0x004fde0000001818 */
[----:B------:R-:W-:-:S02]  /*574a0*/  NOP ;  /* 0x0000000000007918 */ /* 0x000fc40000000000 */
[----:B------:R0:W-:Y:S04]  /*574b0*/  STL.64 [R1+0x1e0], R16 ;  /* 0x0001e01001007387 */ /* 0x0001e80000100a00 */
[----:B------:R-:W-:Y:S04]  /*574c0*/  STL.64 [R1+0x1e8], R18 ;  /* 0x0001e81201007387 */ /* 0x000fe80000100a00 */
[----:B0-----:R-:W2:Y:S04]  /*574d0*/  LDL.LU R16, [R1+0xe08] ;  /* 0x000e080001107983 */ /* 0x001ea80000300800 */
[----:B------:R-:W2:Y:S04]  /*574e0*/  LDL.LU R17, [R1+0xe10] ;  /* 0x000e100001117983 */ /* 0x000ea80000300800 */
[----:B------:R-:W-:Y:S04]  /*574f0*/  STL [R1+0x34cc], R14 ;  /* 0x0034cc0e01007387 */ /* 0x000fe80000100800 */
[----:B------:R-:W-:Y:S04]  /*57500*/  STL [R1+0x34c8], R15 ;  /* 0x0034c80f01007387 */ /* 0x000fe80000100800 */
[----:B------:R0:W-:Y:S04]  /*57510*/  STL.64 [R1+0x3548], R12 ;  /* 0x0035480c01007387 */ /* 0x0001e80000100a00 */
[----:B------:R-:W-:Y:S04]  /*57520*/  STL.64 [R1+0x270], R8 ;  /* 0x0002700801007387 */ /* 0x000fe80000100a00 */
[----:B------:R-:W-:Y:S04]  /*57530*/  STL.64 [R1+0x278], R10 ;  /* 0x0002780a01007387 */ /* 0x000fe80000100a00 */
[----:B------:R-:W3:Y:S04]  /*57540*/  LDL.LU R20, [R1+0x430] ;  /* 0x0004300001147983 */ /* 0x000ee80000300800 */
[----:B------:R-:W3:Y:S04]  /*57550*/  LDL.LU R21, [R1+0x434] ;  /* 0x0004340001157983 */ /* 0x000ee80000300800 */
[----:B------:R-:W4:Y:S04]  /*57560*/  LDL.LU R22, [R1+0x438] ;  /* 0x0004380001167983 */ /* 0x000f280000300800 */
[----:B------:R-:W4:Y:S04]  /*57570*/  LDL.LU R23, [R1+0x43c] ;  /* 0x00043c0001177983 */ /* 0x000f280000300800 */
[----:B------:R-:W2:Y:S04]  /*57580*/  LDL.LU R24, [R1+0x460] ;  /* 0x0004600001187983 */ /* 0x000ea80000300800 */
[----:B------:R-:W2:Y:S04]  /*57590*/  LDL.LU R25, [R1+0x464] ;  /* 0x0004640001197983 */ /* 0x000ea80000300800 */
[----:B------:R-:W3:Y:S04]  /*575a0*/  LDL.LU R26, [R1+0x468] ;  /* 0x00046800011a7983 */ /* 0x000ee80000300800 */
[----:B------:R-:W3:Y:S04]  /*575b0*/  LDL.LU R27, [R1+0x46c] ;  /* 0x00046c00011b7983 */ /* 0x000ee80000300800 */
[----:B---3--:R1:W-:Y:S04]  /*575c0*/  STL.64 [R1+0x3558], R26 ;  /* 0x0035581a01007387 */ /* 0x0083e80000100a00 */
[----:B--2---:R-:W-:Y:S04]  /*575d0*/  STL.64 [R1+0x3550], R24 ;  /* 0x0035501801007387 */ /* 0x004fe80000100a00 */
[----:B0-----:R-:W2:Y:S04]  /*575e0*/  LDL.LU R12, [R1+0x480] ;  /* 0x00048000010c7983 */ /* 0x001ea80000300800 */
[----:B------:R-:W2:Y:S04]  /*575f0*/  LDL.LU R13, [R1+0x484] ;  /* 0x00048400010d7983 */ /* 0x000ea80000300800 */
[----:B------:R-:W3:Y:S04]  /*57600*/  LDL.LU R14, [R1+0x488] ;  /* 0x00048800010e7983 */ /* 0x000ee80000300800 */
[----:B------:R-:W3:Y:S04]  /*57610*/  LDL.LU R15, [R1+0x48c] ;  /* 0x00048c00010f7983 */ /* 0x000ee80000300800 */
[----:B---3--:R-:W-:Y:S04]  /*57620*/  STL.64 [R1+0x3568], R14 ;  /* 0x0035680e01007387 */ /* 0x008fe80000100a00 */
[----:B--2---:R0:W-:Y:S04]  /*57630*/  STL.64 [R1+0x3560], R12 ;  /* 0x0035600c01007387 */ /* 0x0041e80000100a00 */
[----:B-1----:R-:W2:Y:S01]  /*57640*/  LDL R26, [R1+0x8] ;  /* 0x00000800011a7983 */ /* 0x002ea20000100800 */
[----:B------:R-:W-:-:S03]  /*57650*/  IMAD.MOV.U32 R27, RZ, RZ, R0 ;  /* 0x000000ffff1b7224 */ /* 0x000fc600078e0000 */
[----:B------:R-:W3:Y:S04]  /*57660*/  LDL.LU R0, [R1+0x359c] ;  /* 0x00359c0001007983 */ /* 0x000ee80000300800 */
[----:B--2---:R1:W-:Y:S04]  /*57670*/  STL.64 [R1+0x3570], R26 ;  /* 0x0035701a01007387 */ /* 0x0043e80000100a00 */
[----:B0-----:R-:W2:Y:S04]  /*57680*/  LDL.LU R12, [R1+0x4a0] ;  /* 0x0004a000010c7983 */ /* 0x001ea80000300800 */
[----:B------:R-:W2:Y:S04]  /*57690*/  LDL.LU R13, [R1+0x4a4] ;  /* 0x0004a400010d7983 */ /* 0x000ea80000300800 */
[----:B------:R-:W4:Y:S04]  /*576a0*/  LDL.LU R14, [R1+0x4a8] ;  /* 0x0004a800010e7983 */ /* 0x000f280000300800 */
[----:B------:R-:W4:Y:S01]  /*576b0*/  LDL.LU R15, [R1+0x4ac] ;  /* 0x0004ac00010f7983 */ /* 0x000f220000300800 */
[----:B---3--:R-:W-:-:S03]  /*576c0*/  IMAD.MOV.U32 R25, RZ, RZ, R0 ;  /* 0x000000ffff197224 */ /* 0x008fc600078e0000 */
[----:B----4-:R-:W-:Y:S04]  /*576d0*/  STL.64 [R1+0x3580], R14 ;  /* 0x0035800e01007387 */ /* 0x010fe80000100a00 */
[----:B--2---:R0:W-:Y:S04]  /*576e0*/  STL.64 [R1+0x3578], R12 ;  /* 0x0035780c01007387 */ /* 0x0041e80000100a00 */
[----:B------:R-:W2:Y:S04]  /*576f0*/  LDL R24, [R1+0x10] ;  /* 0x0000100001187983 */ /* 0x000ea80000100800 */
[----:B------:R-:W3:Y:S04]  /*57700*/  LDL.LU R0, [R1+0x3598] ;  /* 0x0035980001007983 */ /* 0x000ee80000300800 */
[----:B-1----:R-:W4:Y:S04]  /*57710*/  LDL.64 R26, [R1+0x18] ;  /* 0x00001800011a7983 */ /* 0x002f280000100a00 */
        /* <DEDUP_REMOVED lines=8> */
[----:B0-----:R-:W4:Y:S04]  /*577a0*/  LDL.LU R12, [R1+0x3b0] ;  /* 0x0003b000010c7983 */ /* 0x001f280000300800 */
[----:B------:R-:W4:Y:S04]  /*577b0*/  LDL.LU R13, [R1+0x3b4] ;  /* 0x0003b400010d7983 */ /* 0x000f280000300800 */
[----:B------:R-:W4:Y:S04]  /*577c0*/  LDL.LU R14, [R1+0x3b8] ;  /* 0x0003b800010e7983 */ /* 0x000f280000300800 */
[----:B------:R-:W4:Y:S04]  /*577d0*/  LDL.LU R15, [R1+0x3bc] ;  /* 0x0003bc00010f7983 */ /* 0x000f280000300800 */
[----:B------:R-:W2:Y:S04]  /*577e0*/  LDL.64 R28, [R1] ;  /* 0x00000000011c7983 */ /* 0x000ea80000100a00 */
[----:B------:R-:W-:Y:S04]  /*577f0*/  STL.64 [R1+0x3528], R22 ;  /* 0x0035281601007387 */ /* 0x000fe80000100a00 */
[----:B------:R0:W-:Y:S04]  /*57800*/  STL.64 [R1+0x3520], R20 ;  /* 0x0035201401007387 */ /* 0x0001e80000100a00 */
[----:B0-----:R-:W3:Y:S04]  /*57810*/  LDL.LU R20, [R1+0x450] ;  /* 0x0004500001147983 */ /* 0x001ee80000300800 */
[----:B------:R-:W3:Y:S04]  /*57820*/  LDL.LU R21, [R1+0x454] ;  /* 0x0004540001157983 */ /* 0x000ee80000300800 */
        /* <DEDUP_REMOVED lines=16> */
[----:B------:R-:W3:Y:S04]  /*57930*/  LDL.LU R18, [R1+0x3e8] ;  /* 0x0003e80001127983 */ /* 0x000ee80000300800 */
[----:B------:R-:W3:Y:S01]  /*57940*/  LDL.LU R19, [R1+0x3ec] ;  /* 0x0003ec0001137983 */ /* 0x000ee20000300800 */
[----:B------:R-:W-:Y:S03]  /*57950*/  HMMA.16816.F32 R12, R4, R26, R12 ;  /* 0x0000001a040c723c */ /* 0x000fe6000000180c */
[----:B---3--:R-:W-:Y:S04]  /*57960*/  STL.64 [R1+0x34e8], R18 ;  /* 0x0034e81201007387 */ /* 0x008fe80000100a00 */
[----:B----4-:R0:W-:Y:S04]  /*57970*/  STL.64 [R1+0x34e0], R16 ;  /* 0x0034e01001007387 */ /* 0x0101e80000100a00 */
[----:B0-----:R-:W3:Y:S04]  /*57980*/  LDL.LU R16, [R1+0x3f0] ;  /* 0x0003f00001107983 */ /* 0x001ee80000300800 */
[----:B------:R-:W3:Y:S04]  /*57990*/  LDL.LU R17, [R1+0x3f4] ;  /* 0x0003f40001117983 */ /* 0x000ee80000300800 */
[----:B------:R-:W3:Y:S04]  /*579a0*/  LDL.LU R18, [R1+0x3f8] ;  /* 0x0003f80001127983 */ /* 0x000ee80000300800 */
[----:B------:R-:W-:Y:S04]  /*579b0*/  STL.64 [R1+0x290], R12 ;  /* 0x0002900c01007387 */ /* 0x000fe80000100a00 */
[----:B------:R0:W-:Y:S04]  /*579c0*/  STL.64 [R1+0x298], R14 ;  /* 0x0002980e01007387 */ /* 0x0001e80000100a00 */
[----:B0-----:R-:W4:Y:S04]  /*579d0*/  LDL.LU.64 R14, [R1+0x3590] ;  /* 0x00359000010e7983 */ /* 0x001f280000300a00 */
[----:B------:R-:W4:Y:S01]  /*579e0*/  LDL.LU.64 R12, [R1+0x3588] ;  /* 0x00358800010c7983 */ /* 0x000f220000300a00 */
[----:B------:R-:W-:-:S02]  /*579f0*/  IMAD.MOV.U32 R19, RZ, RZ, R0 ;  /* 0x000000ffff137224 */ /* 0x000fc400078e0000 */
[----:B------:R-:W-:Y:S02]  /*57a00*/  IMAD.MOV.U32 R0, RZ, RZ, R27 ;  /* 0x000000ffff007224 */ /* 0x000fe400078e001b */
[----:B----4-:R-:W-:Y:S01]  /*57a10*/  HMMA.16816.F32 R24, R4, R24, R12 ;  /* 0x000000180418723c */ /* 0x010fe2000000180c */
[----:B------:R-:W4:Y:S04]  /*57a20*/  LDL.LU.64 R14, [R1+0x3580] ;  /* 0x00358000010e7983 */ /* 0x000f280000300a00 */
[----:B------:R-:W4:-:S15]  /*57a30*/  LDL.LU.64 R12, [R1+0x3578] ;  /* 0x00357800010c7983 */ /* 0x000f1e0000300a00 */
[----:B------:R-:W-:-:S03]  /*57a40*/  NOP ;  /* 0x0000000000007918 */ /* 0x000fc60000000000 */
[----:B------:R-:W-:Y:S04]  /*57a50*/  STL.64 [R1+0x2b0], R24 ;  /* 0x0002b01801007387 */ /* 0x000fe80000100a00 */
[----:B------:R0:W-:Y:S04]  /*57a60*/  STL.64 [R1+0x2b8], R26 ;  /* 0x0002b81a01007387 */ /* 0x0001e80000100a00 */
[----:B0-----:R-:W4:Y:S02]  /*57a70*/  LDL.LU.64 R26, [R1+0x3570] ;  /* 0x00357000011a7983 */ /* 0x001f240000300a00 */
[----:B----4-:R-:W-:Y:S02]  /*57a80*/  HMMA.16816.F32 R24, R4, R26, R12 ;  /* 0x0000001a0418723c */ /* 0x010fe4000000180c */
[----:B------:R-:W4:Y:S04]  /*57a90*/  LDL.LU.64 R14, [R1+0x3568] ;  /* 0x00356800010e7983 */ /* 0x000f280000300a00 */
[----:B------:R-:W4:-:S15]  /*57aa0*/  LDL.LU.64 R12, [R1+0x3560] ;  /* 0x00356000010c7983 */ /* 0x000f1e0000300a00 */
[----:B------:R-:W-:-:S02]  /*57ab0*/  NOP ;  /* 0x0000000000007918 */ /* 0x000fc40000000000 */
[----:B------:R-:W-:Y:S04]  /*57ac0*/  STL.64 [R1+0x4b0], R24 ;  /* 0x0004b01801007387 */ /* 0x000fe80000100a00 */
[----:B------:R0:W-:Y:S04]  /*57ad0*/  STL.64 [R1+0x4b8], R26 ;  /* 0x0004b81a01007387 */ /* 0x0001e80000100a00 */
[----:B0-----:R-:W2:Y:S04]  /*57ae0*/  LDL.LU.64 R26, [R1+0x3558] ;  /* 0x00355800011a7983 */ /* 0x001ea80000300a00 */
[----:B------:R-:W2:Y:S01]  /*57af0*/  LDL.LU.64 R24, [R1+0x3550] ;  /* 0x0035500001187983 */ /* 0x000ea20000300a00 */
[----:B----4-:R-:W-:-:S15]  /*57b00*/  HMMA.16816.F32 R12, R4, R28, R12 ;  /* 0x0000001c040c723c */ /* 0x010fde000000180c */
[----:B------:R-:W-:-:S08]  /*57b10*/  NOP ;  /* 0x0000000000007918 */ /* 0x000fd00000000000 */
[----:B------:R0:W-:Y:S04]  /*57b20*/  STL.64 [R1+0x4a0], R12 ;  /* 0x0004a00c01007387 */ /* 0x0001e80000100a00 */
[----:B------:R1:W-:Y:S04]  /*57b30*/  STL.64 [R1+0x4a8], R14 ;  /* 0x0004a80e01007387 */ /* 0x0003e80000100a00 */
[----:B0-----:R-:W4:Y:S01]  /*57b40*/  LDL.LU.64 R12, [R1+0x3548] ;  /* 0x00354800010c7983 */ /* 0x001f220000300a00 */
[----:B-1----:R-:W-:Y:S02]  /*57b50*/  IMAD.MOV.U32 R14, RZ, RZ, R28 ;  /* 0x000000ffff0e7224 */ /* 0x002fe400078e001c */
[----:B------:R-:W-:-:S02]  /*57b60*/  IMAD.MOV.U32 R15, RZ, RZ, R29 ;  /* 0x000000ffff0f7224 */ /* 0x000fc400078e001d */
[----:B------:R-:W2:Y:S02]  /*57b70*/  LDL.LU.64 R28, [R1+0x3540] ;  /* 0x00354000011c7983 */ /* 0x000ea40000300a00 */
[----:B--2---:R-:W-:-:S15]  /*57b80*/  HMMA.16816.F32 R24, R4, R28, R24 ;  /* 0x0000001c0418723c */ /* 0x004fde0000001818 */
[----:B------:R-:W-:-:S08]  /*57b90*/  NOP ;  /* 0x0000000000007918 */ /* 0x000fd00000000000 */
        /* <DEDUP_REMOVED lines=28> */
[----:B------:R0:W-:Y:S04]  /*57d60*/  STL.64 [R1+0x34b8], R22 ;  /* 0x0034b81601007387 */ /* 0x0001e80000100a00 */
[----:B0-----:R-:W4:Y:S04]  /*57d70*/  LDL.LU R22, [R1+0xe0c] ;  /* 0x000e0c0001167983 */ /* 0x001f280000300800 */
[----:B------:R-:W4:Y:S04]  /*57d80*/  LDL.LU R23, [R1+0xe14] ;  /* 0x000e140001177983 */ /* 0x000f280000300800 */
[----:B---3--:R-:W-:Y:S01]  /*57d90*/  STL.64 [R1+0x34b0], R20 ;  /* 0x0034b01401007387 */ /* 0x008fe20000100a00 */
        /* <DEDUP_REMOVED lines=19> */
[----:B------:R4:W-:Y:S02]  /*57ed0*/  STL.64 [R1+0x33f0], R8 ;  /* 0x0033f00801007387 */ /* 0x0009e40000100a00 */
[----:B----4-:R-:W-:Y:S02]  /*57ee0*/  HMMA.16816.F32 R8, R4, R12, R24 ;  /* 0x0000000c0408723c */ /* 0x010fe40000001818 */
[----:B------:R-:W4:-:S15]  /*57ef0*/  LDL.LU R24, [R1+0x310] ;  /* 0x0003100001187983 */ /* 0x000f1e0000300800 */
[----:B------:R-:W-:-:S06]  /*57f00*/  NOP ;  /* 0x0000000000007918 */ /* 0x000fcc0000000000 */
[----:B------:R-:W-:Y:S04]  /*57f10*/  STL.64 [R1+0x420], R8 ;  /* 0x0004200801007387 */ /* 0x000fe80000100a00 */
[----:B------:R-:W-:Y:S04]  /*57f20*/  STL.64 [R1+0x428], R10 ;  /* 0x0004280a01007387 */ /* 0x000fe80000100a00 */
[----:B------:R-:W4:Y:S04]  /*57f30*/  LDL.LU R25, [R1+0x314] ;  /* 0x0003140001197983 */ /* 0x000f280000300800 */
[----:B------:R-:W2:Y:S04]  /*57f40*/  LDL.LU R26, [R1+0x318] ;  /* 0x00031800011a7983 */ /* 0x000ea80000300800 */
[----:B------:R-:W2:Y:S04]  /*57f50*/  LDL.LU R27, [R1+0x31c] ;  /* 0x00031c00011b7983 */ /* 0x000ea80000300800 */
[----:B--2---:R0:W-:Y:S02]  /*57f60*/  STL.64 [R1+0x3438], R26 ;  /* 0x0034381a01007387 */ /* 0x0041e40000100a00 */
[----:B0-----:R-:W-:-:S02]  /*57f70*/  IMAD.MOV.U32 R26, RZ, RZ, R14 ;  /* 0x000000ffff1a7224 */ /* 0x001fc400078e000e */
[----:B------:R-:W-:Y:S01]  /*57f80*/  IMAD.MOV.U32 R27, RZ, RZ, R15 ;  /* 0x000000ffff1b7224 */ /* 0x000fe200078e000f */
[----:B------:R-:W2:Y:S04]  /*57f90*/  LDL.LU R14, [R1+0x34cc] ;  /* 0x0034cc00010e7983 */ /* 0x000ea80000300800 */
[----:B------:R-:W2:Y:S04]  /*57fa0*/  LDL.LU R15, [R1+0x34c8] ;  /* 0x0034c800010f7983 */ /* 0x000ea80000300800 */
[----:B----4-:R0:W-:Y:S04]  /*57fb0*/  STL.64 [R1+0x3430], R24 ;  /* 0x0034301801007387 */ /* 0x0101e80000100a00 */
[----:B------:R-:W4:Y:S04]  /*57fc0*/  LDL.LU R8, [R1+0x300] ;  /* 0x0003000001087983 */ /* 0x000f280000300800 */
[----:B------:R-:W4:Y:S04]  /*57fd0*/  LDL.LU R9, [R1+0x304] ;  /* 0x0003040001097983 */ /* 0x000f280000300800 */
[----:B------:R-:W2:Y:S04]  /*57fe0*/  LDL.LU R10, [R1+0x308] ;  /* 0x00030800010a7983 */ /* 0x000ea80000300800 */
[----:B------:R-:W2:Y:S04]  /*57ff0*/  LDL.LU R11, [R1+0x30c] ;  /* 0x00030c00010b7983 */ /* 0x000ea80000300800 */
[----:B0-----:R-:W3:Y:S04]  /*58000*/  LDL.64 R24, [R1+0x8] ;  /* 0x0000080001187983 */ /* 0x001ee80000100a00 */
[----:B------:R-:W-:Y:S04]  /*58010*/  STL.64 [R1+0x3468], R26 ;  /* 0x0034681a01007387 */ /* 0x000fe80000100a00 */
[----:B---3--:R0:W-:Y:S04]  /*58020*/  STL.64 [R1+0x3460], R24 ;  /* 0x0034601801007387 */ /* 0x0081e80000100a00 */
[----:B0-----:R-:W3:Y:S04]  /*58030*/  LDL.LU R24, [R1+0x390] ;  /* 0x0003900001187983 */ /* 0x001ee80000300800 */
[----:B------:R-:W3:Y:S04]  /*58040*/  LDL.LU R25, [R1+0x394] ;  /* 0x0003940001197983 */ /* 0x000ee80000300800 */
[----:B------:R-:W4:Y:S04]  /*58050*/  LDL.LU R26, [R1+0x398] ;  /* 0x00039800011a7983 */ /* 0x000f280000300800 */
[----:B------:R-:W4:Y:S01]  /*58060*/  LDL.LU R27, [R1+0x39c] ;  /* 0x00039c00011b7983 */ /* 0x000f220000300800 */
[----:B------:R-:W-:-:S03]  /*58070*/  IMAD R16, R16, 0x100, R22 ;  /* 0x0000010010107824 */ /* 0x000fc600078e0216 */
[----:B----4-:R-:W-:Y:S04]  /*58080*/  STL.64 [R1+0x3478], R26 ;  /* 0x0034781a01007387 */ /* 0x010fe80000100a00 */
[----:B---3--:R-:W-:Y:S04]  /*58090*/  STL.64 [R1+0x3470], R24 ;  /* 0x0034701801007387 */ /* 0x008fe80000100a00 */
[----:B--2---:R-:W-:Y:S04]  /*580a0*/  STL.64 [R1+0x3448], R10 ;  /* 0x0034480a01007387 */ /* 0x004fe80000100a00 */
[----:B------:R0:W-:Y:S04]  /*580b0*/  STL.64 [R1+0x3440], R8 ;  /* 0x0034400801007387 */ /* 0x0001e80000100a00 */
[----:B0-----:R-:W2:Y:S04]  /*580c0*/  LDL.LU R8, [R1+0x340] ;  /* 0x0003400001087983 */ /* 0x001ea80000300800 */
[----:B------:R-:W2:Y:S04]  /*580d0*/  LDL.LU R9, [R1+0x344] ;  /* 0x0003440001097983 */ /* 0x000ea80000300800 */
[----:B------:R-:W3:Y:S04]  /*580e0*/  LDL.LU R10, [R1+0x348] ;  /* 0x00034800010a7983 */ /* 0x000ee80000300800 */
[----:B------:R-:W3:Y:S01]  /*580f0*/  LDL.LU R11, [R1+0x34c] ;  /* 0x00034c00010b7983 */ /* 0x000ee20000300800 */
[----:B------:R-:W-:-:S02]  /*58100*/  IMAD.MOV.U32 R25, RZ, RZ, R14 ;  /* 0x000000ffff197224 */ /* 0x000fc400078e000e */
[----:B------:R-:W-:Y:S01]  /*58110*/  IMAD.MOV.U32 R27, RZ, RZ, R18 ;  /* 0x000000ffff1b7224 */ /* 0x000fe200078e0012 */
[----:B------:R-:W4:Y:S01]  /*58120*/  LDL.LU R14, [R1+0xe1c] ;  /* 0x000e1c00010e7983 */ /* 0x000f220000300800 */
[----:B------:R-:W-:-:S03]  /*58130*/  IMAD.MOV.U32 R24, RZ, RZ, R15 ;  /* 0x000000ffff187224 */ /* 0x000fc600078e000f */
[----:B------:R-:W4:Y:S01]  /*58140*/  LDL.LU R18, [R1+0xe18] ;  /* 0x000e180001127983 */ /* 0x000f220000300800 */
[----:B------:R-:W-:-:S03]  /*58150*/  IMAD.MOV.U32 R26, RZ, RZ, R19 ;  /* 0x000000ffff1a7224 */ /* 0x000fc600078e0013 */
[----:B------:R-:W4:Y:S04]  /*58160*/  LDL.LU R15, [R1+0xe24] ;  /* 0x000e2400010f7983 */ /* 0x000f280000300800 */
[----:B------:R-:W4:Y:S04]  /*58170*/  LDL.LU R19, [R1+0xe20] ;  /* 0x000e200001137983 */ /* 0x000f280000300800 */
[----:B------:R-:W4:Y:S04]  /*58180*/  LDL.LU R20, [R1+0x4c0] ;  /* 0x0004c00001147983 */ /* 0x000f280000300800 */
[----:B------:R-:W4:Y:S01]  /*58190*/  LDL.LU R21, [R1+0x4c4] ;  /* 0x0004c40001157983 */ /* 0x000f220000300800 */
[----:B------:R-:W-:-:S03]  /*581a0*/  IMAD R17, R17, 0x100, R23 ;  /* 0x0000010011117824 */ /* 0x000fc600078e0217 */
[----:B------:R-:W4:Y:S04]  /*581b0*/  LDL.LU R22, [R1+0x4c8] ;  /* 0x0004c80001167983 */ /* 0x000f280000300800 */
[----:B------:R-:W4:Y:S04]  /*581c0*/  LDL.LU R23, [R1+0x4cc] ;  /* 0x0004cc0001177983 */ /* 0x000f280000300800 */
[----:B------:R-:W-:Y:S04]  /*581d0*/  STL.64 [R1+0x34a8], R26 ;  /* 0x0034a81a01007387 */ /* 0x000fe80000100a00 */
[----:B------:R0:W-:Y:S04]  /*581e0*/  STL.64 [R1+0x34a0], R24 ;  /* 0x0034a01801007387 */ /* 0x0001e80000100a00 */
[----:B0-----:R-:W4:Y:S04]  /*581f0*/  LDL.LU R24, [R1+0x410] ;  /* 0x0004100001187983 */ /* 0x001f280000300800 */
[----:B------:R-:W4:Y:S04]  /*58200*/  LDL.LU R25, [R1+0x414] ;  /* 0x0004140001197983 */ /* 0x000f280000300800 */
        /* <DEDUP_REMOVED lines=14> */
[----:B----4-:R-:W-:-:S02]  /*582f0*/  IMAD R18, R18, 0x100, R14 ;  /* 0x0000010012127824 */ /* 0x010fc400078e020e */
[----:B------:R-:W-:Y:S01]  /*58300*/  IMAD R19, R19, 0x100, R15 ;  /* 0x0000010013137824 */ /* 0x000fe200078e020f */
[----:B---3--:R-:W-:Y:S04]  /*58310*/  STL.64 [R1+0x3498], R10 ;  /* 0x0034980a01007387 */ /* 0x008fe80000100a00 */
[----:B--2---:R0:W-:Y:S04]  /*58320*/  STL.64 [R1+0x3490], R8 ;  /* 0x0034900801007387 */ /* 0x0041e80000100a00 */
[----:B0-----:R-:W2:Y:S04]  /*58330*/  LDL.LU R8, [R1+0x3c0] ;  /* 0x0003c00001087983 */ /* 0x001ea80000300800 */
[----:B------:R-:W2:Y:S04]  /*58340*/  LDL.LU R9, [R1+0x3c4] ;  /* 0x0003c40001097983 */ /* 0x000ea80000300800 */
[----:B------:R-:W2:Y:S04]  /*58350*/  LDL.LU R10, [R1+0x3c8] ;  /* 0x0003c800010a7983 */ /* 0x000ea80000300800 */
[----:B------:R-:W2:Y:S04]  /*58360*/  LDL.LU R11, [R1+0x3cc] ;  /* 0x0003cc00010b7983 */ /* 0x000ea80000300800 */
[----:B------:R0:W-:Y:S04]  /*58370*/  STL [R1+0x33cc], R12 ;  /* 0x0033cc0c01007387 */ /* 0x0001e80000100800 */
[----:B------:R1:W-:Y:S04]  /*58380*/  STL [R1+0x33c8], R13 ;  /* 0x0033c80d01007387 */ /* 0x0003e80000100800 */
[----:B0-----:R-:W3:Y:S04]  /*58390*/  LDL R12, [R1+0x10] ;  /* 0x00001000010c7983 */ /* 0x001ee80000100800 */
[----:B-1----:R-:W3:Y:S04]  /*583a0*/  LDL R13, [R1+0x14] ;  /* 0x00001400010d7983 */ /* 0x002ee80000100800 */
[----:B------:R-:W4:Y:S04]  /*583b0*/  LDL.LU R14, [R1+0x34c4] ;  /* 0x0034c400010e7983 */ /* 0x000f280000300800 */
[----:B------:R-:W4:Y:S02]  /*583c0*/  LDL.LU R15, [R1+0x34c0] ;  /* 0x0034c000010f7983 */ /* 0x000f240000300800 */
[----:B----4-:R-:W-:-:S15]  /*583d0*/  HMMA.16816.F32 R20, R4, R14, R20 ;  /* 0x0000000e0414723c */ /* 0x010fde0000001814 */
[----:B------:R-:W-:-:S08]  /*583e0*/  NOP ;  /* 0x0000000000007918 */ /* 0x000fd00000000000 */
[----:B------:R-:W-:Y:S04]  /*583f0*/  STL.64 [R1+0x4d0], R20 ;  /* 0x0004d01401007387 */ /* 0x000fe80000100a00 */
[----:B------:R0:W-:Y:S04]  /*58400*/  STL.64 [R1+0x4d8], R22 ;  /* 0x0004d81601007387 */ /* 0x0001e80000100a00 */
[----:B0-----:R-:W4:Y:S04]  /*58410*/  LDL.LU.64 R22, [R1+0x34b8] ;  /* 0x0034b80001167983 */ /* 0x001f280000300a00 */
[----:B------:R-:W2:Y:S02]  /*58420*/  LDL.LU.64 R20, [R1+0x34b0] ;  /* 0x0034b00001147983 */ /* 0x000ea40000300a00 */
[----:B--2---:R-:W-:-:S15]  /*58430*/  HMMA.16816.F32 R24, R4, R20, R24 ;  /* 0x000000140418723c */ /* 0x004fde0000001818 */
[----:B------:R-:W-:-:S08]  /*58440*/  NOP ;  /* 0x0000000000007918 */ /* 0x000fd00000000000 */
[----:B------:R-:W-:Y:S04]  /*58450*/  STL.64 [R1+0x4c0], R24 ;  /* 0x0004c01801007387 */ /* 0x000fe80000100a00 */
[----:B------:R0:W-:Y:S04]  /*58460*/  STL.64 [R1+0x4c8], R26 ;  /* 0x0004c81a01007387 */ /* 0x0001e80000100a00 */
[----:B0-----:R-:W2:Y:S04]  /*58470*/  LDL.LU.64 R26, [R1+0x34a8] ;  /* 0x0034a800011a7983 */ /* 0x001ea80000300a00 */
[----:B------:R-:W3:Y:S04]  /*58480*/  LDL.LU.64 R24, [R1+0x34a0] ;  /* 0x0034a00001187983 */ /* 0x000ee80000300a00 */
[----:B----4-:R-:W-:Y:S04]  /*58490*/  STL.64 [R1+0x3418], R22 ;  /* 0x0034181601007387 */ /* 0x010fe80000100a00 */
[----:B------:R0:W-:Y:S04]  /*584a0*/  STL.64 [R1+0x3410], R20 ;  /* 0x0034101401007387 */ /* 0x0001e80000100a00 */
[----:B0-----:R-:W4:Y:S04]  /*584b0*/  LDL.LU R20, [R1+0x380] ;  /* 0x0003800001147983 */ /* 0x001f280000300800 */
[----:B------:R-:W4:Y:S04]  /*584c0*/  LDL.LU R21, [R1+0x384] ;  /* 0x0003840001157983 */ /* 0x000f280000300800 */
[----:B------:R-:W4:Y:S04]  /*584d0*/  LDL.LU R22, [R1+0x388] ;  /* 0x0003880001167983 */ /* 0x000f280000300800 */
[----:B------:R-:W4:Y:S01]  /*584e0*/  LDL.LU R23, [R1+0x38c] ;  /* 0x00038c0001177983 */ /* 0x000f220000300800 */
[----:B---3--:R-:W-:Y:S03]  /*584f0*/  HMMA.16816.F32 R4, R4, R24, R8 ;  /* 0x000000180404723c */ /* 0x008fe60000001808 */
[----:B------:R-:W2:Y:S04]  /*58500*/  LDL.LU.64 R10, [R1+0x3498] ;  /* 0x00349800010a7983 */ /* 0x000ea80000300a00 */
[----:B------:R-:W2:Y:S01]  /*58510*/  LDL.LU.64 R8, [R1+0x3490] ;  /* 0x0034900001087983 */ /* 0x000ea20000300a00 */
[----:B------:R-:W-:-:S02]  /*58520*/  F2FP.F16.E5M2.UNPACK_B R16, R16 ;  /* 0x00000010ff10723e */ /* 0x000fc400020004ff */
[----:B------:R-:W-:Y:S02]  /*58530*/  F2FP.F16.E5M2.UNPACK_B R17, R17 ;  /* 0x00000011ff11723e */ /* 0x000fe400020004ff */
[----:B------:R-:W-:Y:S02]  /*58540*/  F2FP.F16.E5M2.UNPACK_B R18, R18 ;  /* 0x00000012ff12723e */ /* 0x000fe400020004ff */
[----:B------:R-:W-:-:S09]  /*58550*/  F2FP.F16.E5M2.UNPACK_B R19, R19 ;  /* 0x00000013ff13723e */ /* 0x000fd200020004ff */
[----:B------:R-:W-:Y:S04]  /*58560*/  STL.64 [R1+0x410], R4 ;  /* 0x0004100401007387 */ /* 0x000fe80000100a00 */
[----:B------:R0:W-:Y:S04]  /*58570*/  STL.64 [R1+0x418], R6 ;  /* 0x0004180601007387 */ /* 0x0001e80000100a00 */
[----:B0-----:R-:W3:Y:S01]  /*58580*/  LDL R6, [R1+0x18] ;  /* 0x0000180001067983 */ /* 0x001ee20000100800 */
[----:B--2---:R-:W-:Y:S03]  /*58590*/  HMMA.16816.F32 R24, R16, R26, R8 ;  /* 0x0000001a1018723c */ /* 0x004fe60000001808 */
[----:B------:R-:W2:Y:S04]  /*585a0*/  LDL.LU.64 R10, [R1+0x3488] ;  /* 0x00348800010a7983 */ /* 0x000ea80000300a00 */
[----:B------:R-:W2:-:S15]  /*585b0*/  LDL.LU.64 R8, [R1+0x3480] ;  /* 0x0034800001087983 */ /* 0x000e9e0000300a00 */
[----:B------:R-:W-:-:S01]  /*585c0*/  NOP ;  /* 0x0000000000007918 */ /* 0x000fc20000000000 */
[----:B------:R-:W-:Y:S04]  /*585d0*/  STL.64 [R1+0x400], R24 ;  /* 0x0004001801007387 */ /* 0x000fe80000100a00 */
[----:B------:R0:W-:Y:S04]  /*585e0*/  STL.64 [R1+0x408], R26 ;  /* 0x0004081a01007387 */ /* 0x0001e80000100a00 */
[----:B0-----:R-:W3:Y:S04]  /*585f0*/  LDL.LU.64 R26, [R1+0x3478] ;  /* 0x00347800011a7983 */ /* 0x001ee80000300a00 */
[----:B------:R-:W3:Y:S01]  /*58600*/  LDL.LU.64 R24, [R1+0x3470] ;  /* 0x0034700001187983 */ /* 0x000ee20000300a00 */
[----:B------:R-:W-:-:S07]  /*58610*/  IMAD.MOV.U32 R7, RZ, RZ, R0 ;  /* 0x000000ffff077224 */ /* 0x000fce00078e0000 */
[----:B---3--:R-:W-:Y:S01]  /*58620*/  HMMA.16816.F32 R4, R16, R6, R24 ;  /* 0x000000061004723c */ /* 0x008fe20000001818 */
[----:B------:R-:W3:Y:S04]  /*58630*/  LDL.LU.64 R26, [R1+0x3468] ;  /* 0x00346800011a7983 */ /* 0x000ee80000300a00 */
[----:B------:R-:W2:-:S15]  /*58640*/  LDL.LU.64 R24, [R1+0x3460] ;  /* 0x0034600001187983 */ /* 0x000e9e0000300a00 */
[----:B------:R-:W-:-:S03]  /*58650*/  NOP ;  /* 0x0000000000007918 */ /* 0x000fc60000000000 */
[----:B------:R-:W-:Y:S04]  /*58660*/  STL.64 [R1+0x3f0], R4 ;  /* 0x0003f00401007387 */ /* 0x000fe80000100a00 */
[----:B------:R4:W-:Y:S01]  /*58670*/  STL [R1+0x3f8], R6 ;  /* 0x0003f80601007387 */ /* 0x0009e20000100800 */
[----:B------:R-:W-:Y:S02]  /*58680*/  IMAD.MOV.U32 R0, RZ, RZ, R7 ;  /* 0x000000ffff007224 */ /* 0x000fe400078e0007 */
[----:B----4-:R-:W-:Y:S03]  /*58690*/  HMMA.16816.F32 R4, R16, R12, R20 ;  /* 0x0000000c1004723c */ /* 0x010fe60000001814 */
[----:B------:R0:W-:-:S15]  /*586a0*/  STL [R1+0x30d0], R0 ;  /* 0x0030d00001007387 */ /* 0x0001de0000100800 */
[----:B------:R-:W-:-:S05]  /*586b0*/  NOP ;  /* 0x0000000000007918 */ /* 0x000fca0000000000 */
[----:B------:R-:W-:Y:S04]  /*586c0*/  STL.64 [R1+0x3e0], R4 ;  /* 0x0003e00401007387 */ /* 0x000fe80000100a00 */
[----:B------:R1:W-:Y:S04]  /*586d0*/  STL [R1+0x3e8], R6 ;  /* 0x0003e80601007387 */ /* 0x0003e80000100800 */
[----:B------:R-:W4:Y:S01]  /*586e0*/  LDL.LU R20, [R1+0x2f0] ;  /* 0x0002f00001147983 */ /* 0x000f220000300800 */
[----:B0-----:R-:W-:-:S03]  /*586f0*/  IMAD.MOV.U32 R0, RZ, RZ, R7 ;  /* 0x000000ffff007224 */ /* 0x001fc600078e0007 */
[----:B------:R-:W4:Y:S04]  /*58700*/  LDL.LU R21, [R1+0x2f4] ;  /* 0x0002f40001157983 */ /* 0x000f280000300800 */
[----:B------:R-:W4:Y:S04]  /*58710*/  LDL.LU R22, [R1+0x2f8] ;  /* 0x0002f80001167983 */ /* 0x000f280000300800 */
[----:B------:R-:W4:Y:S04]  /*58720*/  LDL.LU R23, [R1+0x2fc] ;  /* 0x0002fc0001177983 */ /* 0x000f280000300800 */
[----:B-1----:R-:W4:Y:S04]  /*58730*/  LDL.LU R6, [R1+0xe38] ;  /* 0x000e380001067983 */ /* 0x002f280000300800 */
[----:B------:R-:W4:Y:S04]  /*58740*/  LDL.LU R7, [R1+0xe40] ;  /* 0x000e400001077983 */ /* 0x000f280000300800 */
[----:B------:R-:W-:Y:S01]  /*58750*/  STL [R1+0x31d0], R0 ;  /* 0x0031d00001007387 */ /* 0x000fe20000100800 */
[----:B--2---:R-:W-:-:S15]  /*58760*/  HMMA.16816.F32 R8, R16, R24, R8 ;  /* 0x000000181008723c */ /* 0x004fde0000001808 */
[----:B------:R-:W-:-:S08]  /*58770*/  NOP ;  /* 0x0000000000007918 */ /* 0x000fd00000000000 */
[----:B------:R-:W-:Y:S04]  /*58780*/  STL.64 [R1+0x3d0], R8 ;  /* 0x0003d00801007387 */ /* 0x000fe80000100a00 */
[----:B------:R0:W-:Y:S04]  /*58790*/  STL.64 [R1+0x3d8], R10 ;  /* 0x0003d80a01007387 */ /* 0x0001e80000100a00 */
[----:B0-----:R-:W3:Y:S04]  /*587a0*/  LDL.LU.64 R10, [R1+0x3458] ;  /* 0x00345800010a7983 */ /* 0x001ee80000300a00 */
[----:B------:R-:W3:Y:S01]  /*587b0*/  LDL.LU.64 R8, [R1+0x3450] ;  /* 0x0034500001087983 */ /* 0x000ee20000300a00 */
[----:B------:R-:W-:-:S02]  /*587c0*/  IMAD.MOV.U32 R0, RZ, RZ, R25 ;  /* 0x000000ffff007224 */ /* 0x000fc400078e0019 */
[----:B---3--:R-:W-:Y:S01]  /*587d0*/  HMMA.16816.F32 R24, R16, R26, R8 ;  /* 0x0000001a1018723c */ /* 0x008fe20000001808 */
[----:B------:R-:W2:Y:S04]  /*587e0*/  LDL.LU.64 R10, [R1+0x3448] ;  /* 0x00344800010a7983 */ /* 0x000ea80000300a00 */
[----:B------:R-:W2:-:S15]  /*587f0*/  LDL.LU.64 R8, [R1+0x3440] ;  /* 0x0034400001087983 */ /* 0x000e9e0000300a00 */
[----:B------:R-:W-:-:S03]  /*58800*/  NOP ;  /* 0x0000000000007918 */ /* 0x000fc60000000000 */
        /* <DEDUP_REMOVED lines=25> */
[----:B------:R-:W2:Y:S04]  /*589a0*/  LDL.LU R4, [R1+0xe28] ;  /* 0x000e280001047983 */ /* 0x000ea80000300800 */
[----:B------:R-:W3:Y:S04]  /*589b0*/  LDL.LU R13, [R1+0xe34] ;  /* 0x000e3400010d7983 */ /* 0x000ee80000300800 */
[----:B------:R-:W-:Y:S01]  /*589c0*/  STL.64 [R1+0x33d8], R14 ;  /* 0x0033d80e01007387 */ /* 0x000fe20000100a00 */
[C---:B----4-:R-:W-:Y:S03]  /*589d0*/  HMMA.16816.F32 R20, R16.reuse, R24, R20 ;  /* 0x000000181014723c */ /* 0x050fe60000001814 */
        /* <DEDUP_REMOVED lines=63> */
[----:B----4-:R-:W-:-:S02]  /*58dd0*/  IMAD R4, R4, 0x100, R12 ;  /* 0x0000010004047824 */ /* 0x010fc400078e020c */
[----:B------:R-:W-:Y:S01]  /*58de0*/  IMAD R5, R5, 0x100, R13 ;  /* 0x0000010005057824 */ /* 0x000fe200078e020d */
[----:B------:R-:W2:Y:S04]  /*58df0*/  LDL.LU R12, [R1+0x33cc] ;  /* 0x0033cc00010c7983 */ /* 0x000ea80000300800 */
        /* <DEDUP_REMOVED lines=20> */
[C---:B--2---:R-:W-:Y:S06]  /*58f40*/  HMMA.16816.F32 R8, R16.reuse, R26, R8 ;  /* 0x0000001a1008723c */ /* 0x044fec0000001808 */
[----:B---3--:R-:W-:-:S15]  /*58f50*/  HMMA.16816.F32 R12, R16, R20, R12 ;  /* 0x00000014100c723c */ /* 0x008fde000000180c */
[----:B------:R-:W-:-:S08]  /*58f60*/  NOP ;  /* 0x0000000000007918 */ /* 0x000fd00000000000 */
[----:B------:R0:W-:Y:S04]  /*58f70*/  STL.64 [R1+0x330], R12 ;  /* 0x0003300c01007387 */ /* 0x0001e80000100a00 */
[----:B------:R1:W-:Y:S04]  /*58f80*/  STL.64 [R1+0x338], R14 ;  /* 0x0003380e01007387 */ /* 0x0003e80000100a00 */
[----:B------:R-:W-:Y:S04]  /*58f90*/  STL.64 [R1+0x310], R8 ;  /* 0x0003100801007387 */ /* 0x000fe80000100a00 */
        /* <DEDUP_REMOVED lines=12> */
[----:B--2---:R-:W-:Y:S04]  /*59060*/  STL.64 [R1+0x32e8], R12 ;  /* 0x0032e80c01007387 */ /* 0x004fe80000100a00 */
        /* <DEDUP_REMOVED lines=10> */
[----:B---3--:R0:W-:Y:S04]  /*59110*/  STL.64 [R1+0x3338], R10 ;  /* 0x0033380a01007387 */ /* 0x0081e80000100a00 */
[----:B0-----:R-:W3:Y:S04]  /*59120*/  LDL.LU R10, [R1] ;  /* 0x00000000010a7983 */ /* 0x001ee80000300800 */
[----:B------:R-:W3:Y:S04]  /*59130*/  LDL.LU R11, [R1+0x4] ;  /* 0x00000400010b7983 */ /* 0x000ee80000300800 */
[----:B--2---:R0:W-:Y:S01]  /*59140*/  STL.64 [R1+0x3330], R8 ;  /* 0x0033300801007387 */ /* 0x0041e20000100a00 */
[----:B------:R-:W-:-:S02]  /*59150*/  IMAD R7, R7, 0x100, R2 ;  /* 0x0000010007077824 */ /* 0x000fc400078e0202 */
[----:B------:R-:W-:Y:S02]  /*59160*/  IMAD R6, R6, 0x100, R3 ;  /* 0x0000010006067824 */ /* 0x000fe400078e0203 */
[----:B------:R-:W-:Y:S02]  /*59170*/  IMAD.MOV.U32 R2, RZ, RZ, R26 ;  /* 0x000000ffff027224 */ /* 0x000fe400078e001a */
[----:B------:R-:W-:Y:S01]  /*59180*/  IMAD.MOV.U32 R3, RZ, RZ, R27 ;  /* 0x000000ffff037224 */ /* 0x000fe200078e001b */
[----:B---3--:R-:W-:Y:S04]  /*59190*/  STL.64 [R1+0x3350], R10 ;  /* 0x0033500a01007387 */ /* 0x008fe80000100a00 */
[----:B------:R-:W2:Y:S04]  /*591a0*/  LDL.LU R24, [R1+0x190] ;  /* 0x0001900001187983 */ /* 0x000ea80000300800 */
[----:B------:R-:W2:Y:S04]  /*591b0*/  LDL.LU R25, [R1+0x194] ;  /* 0x0001940001197983 */ /* 0x000ea80000300800 */
[----:B------:R-:W3:Y:S04]  /*591c0*/  LDL.LU R26, [R1+0x198] ;  /* 0x00019800011a7983 */ /* 0x000ee80000300800 */
[----:B------:R-:W3:Y:S04]  /*591d0*/  LDL.LU R27, [R1+0x19c] ;  /* 0x00019c00011b7983 */ /* 0x000ee80000300800 */
[----:B0-----:R-:W4:Y:S01]  /*591e0*/  LDL.LU R8, [R1+0x8] ;  /* 0x0000080001087983 */ /* 0x001f220000300800 */
[----:B------:R-:W-:-:S05]  /*591f0*/  IMAD.MOV.U32 R9, RZ, RZ, R0 ;  /* 0x000000ffff097224 */ /* 0x000fca00078e0000 */
        /* <DEDUP_REMOVED lines=41> */
[----:B------:R-:W2:Y:S04]  /*59490*/  LDL.LU R22, [R1+0x168] ;  /* 0x0001680001167983 */ /* 0x000ea80000300800 */
[----:B------:R-:W2:Y:S04]  /*594a0*/  LDL.LU R23, [R1+0x16c] ;  /* 0x00016c0001177983 */ /* 0x000ea80000300800 */
[----:B------:R-:W3:Y:S04]  /*594b0*/  LDL.LU R12, [R1+0x130] ;  /* 0x00013000010c7983 */ /* 0x000ee80000300800 */
[----:B------:R-:W3:Y:S04]  /*594c0*/  LDL.LU R13, [R1+0x134] ;  /* 0x00013400010d7983 */ /* 0x000ee80000300800 */
[----:B------:R-:W3:Y:S04]  /*594d0*/  LDL.LU R14, [R1+0x138] ;  /* 0x00013800010e7983 */ /* 0x000ee80000300800 */
[----:B------:R-:W3:Y:S04]  /*594e0*/  LDL.LU R15, [R1+0x13c] ;  /* 0x00013c00010f7983 */ /* 0x000ee80000300800 */
[----:B------:R-:W4:Y:S04]  /*594f0*/  LDL.LU R16, [R1+0xe48] ;  /* 0x000e480001107983 */ /* 0x000f280000300800 */
[----:B------:R-:W4:Y:S04]  /*59500*/  LDL.LU R17, [R1+0xe50] ;  /* 0x000e500001117983 */ /* 0x000f280000300800 */
[----:B------:R-:W2:Y:S04]  /*59510*/  LDL.LU R18, [R1+0xe58] ;  /* 0x000e580001127983 */ /* 0x000ea80000300800 */
[----:B------:R-:W2:Y:S01]  /*59520*/  LDL.LU R19, [R1+0xe60] ;  /* 0x000e600001137983 */ /* 0x000ea20000300800 */
[----:B------:R-:W-:-:S02]  /*59530*/  F2FP.F16.E5M2.UNPACK_B R4, R4 ;  /* 0x00000004ff04723e */ /* 0x000fc400020004ff */
[----:B------:R-:W-:Y:S02]  /*59540*/  F2FP.F16.E5M2.UNPACK_B R5, R5 ;  /* 0x00000005ff05723e */ /* 0x000fe400020004ff */
[----:B------:R-:W-:Y:S02]  /*59550*/  F2FP.F16.E5M2.UNPACK_B R6, R6 ;  /* 0x00000006ff06723e */ /* 0x000fe400020004ff */
[----:B------:R-:W-:Y:S01]  /*59560*/  F2FP.F16.E5M2.UNPACK_B R7, R7 ;  /* 0x00000007ff07723e */ /* 0x000fe200020004ff */
[----:B--2---:R-:W-:Y:S04]  /*59570*/  STL.64 [R1+0x32a0], R18 ;  /* 0x0032a01201007387 */ /* 0x004fe80000100a00 */
[----:B----4-:R0:W-:Y:S04]  /*59580*/  STL.64 [R1+0x3298], R16 ;  /* 0x0032981001007387 */ /* 0x0101e80000100a00 */
        /* <DEDUP_REMOVED lines=11> */
[----:B------:R-:W4:Y:S04]  /*59640*/  LDL.LU R0, [R1+0x754] ;  /* 0x0007540001007983 */ /* 0x000f280000300800 */
        /* <DEDUP_REMOVED lines=32> */
[----:B0-----:R-:W2:Y:S04]  /*59850*/  LDL.LU.64 R10, [R1+0x3338] ;  /* 0x00333800010a7983 */ /* 0x001ea80000300a00 */
[----:B------:R-:W2:Y:S01]  /*59860*/  LDL.LU.64 R8, [R1+0x3330] ;  /* 0x0033300001087983 */ /* 0x000ea20000300a00 */
[----:B---3--:R-:W-:-:S15]  /*59870*/  HMMA.16816.F32 R24, R4, R28, R24 ;  /* 0x0000001c0418723c */ /* 0x008fde0000001818 */
[----:B------:R-:W-:-:S08]  /*59880*/  NOP ;  /* 0x0000000000007918 */ /* 0x000fd00000000000 */
[----:B------:R-:W-:Y:S04]  /*59890*/  STL.64 [R1+0x2a0], R24 ;  /* 0x0002a01801007387 */ /* 0x000fe80000100a00 */
[----:B------:R0:W-:Y:S04]  /*598a0*/  STL.64 [R1+0x2a8], R26 ;  /* 0x0002a81a01007387 */ /* 0x0001e80000100a00 */
[----:B0-----:R-:W2:Y:S04]  /*598b0*/  LDL.LU.64 R26, [R1+0x3328] ;  /* 0x00332800011a7983 */ /* 0x001ea80000300a00 */
[----:B------:R-:W3:Y:S01]  /*598c0*/  LDL.LU.64 R24, [R1+0x3320] ;  /* 0x0033200001187983 */ /* 0x000ee20000300a00 */
[----:B------:R-:W-:-:S02]  /*598d0*/  IMAD.MOV.U32 R28, RZ, RZ, R2 ;  /* 0x000000ffff1c7224 */ /* 0x000fc400078e0002 */
[----:B------:R-:W-:Y:S01]  /*598e0*/  IMAD.MOV.U32 R29, RZ, RZ, R3 ;  /* 0x000000ffff1d7224 */ /* 0x000fe200078e0003 */
[----:B------:R-:W4:Y:S04]  /*598f0*/  LDL.LU R2, [R1+0x331c] ;  /* 0x00331c0001027983 */ /* 0x000f280000300800 */
[----:B------:R-:W4:Y:S01]  /*59900*/  LDL.LU R3, [R1+0x3318] ;  /* 0x0033180001037983 */ /* 0x000f220000300800 */
[C---:B--2---:R-:W-:Y:S06]  /*59910*/  HMMA.16816.F32 R8, R4.reuse, R26, R8 ;  /* 0x0000001a0408723c */ /* 0x044fec0000001808 */
[----:B---3--:R-:W-:-:S15]  /*59920*/  HMMA.16816.F32 R24, R4, R24, R20 ;  /* 0x000000180418723c */ /* 0x008fde0000001814 */
[----:B------:R-:W-:-:S02]  /*59930*/  NOP ;  /* 0x0000000000007918 */ /* 0x000fc40000000000 */
[----:B------:R-:W-:Y:S04]  /*59940*/  STL.64 [R1+0x280], R8 ;  /* 0x0002800801007387 */ /* 0x000fe80000100a00 */
[----:B------:R0:W-:Y:S04]  /*59950*/  STL.64 [R1+0x288], R10 ;  /* 0x0002880a01007387 */ /* 0x0001e80000100a00 */
[----:B0-----:R-:W4:Y:S04]  /*59960*/  LDL.LU.64 R10, [R1+0x3310] ;  /* 0x00331000010a7983 */ /* 0x001f280000300a00 */
[----:B------:R-:W4:Y:S04]  /*59970*/  LDL.LU.64 R8, [R1+0x3308] ;  /* 0x0033080001087983 */ /* 0x000f280000300a00 */
[----:B------:R-:W2:Y:S04]  /*59980*/  LDL.LU.64 R22, [R1+0x3300] ;  /* 0x0033000001167983 */ /* 0x000ea80000300a00 */
[----:B------:R-:W3:Y:S04]  /*59990*/  LDL.LU.64 R20, [R1+0x32f8] ;  /* 0x0032f80001147983 */ /* 0x000ee80000300a00 */
[----:B------:R0:W-:Y:S04]  /*599a0*/  STL.64 [R1+0x260], R24 ;  /* 0x0002601801007387 */ /* 0x0001e80000100a00 */
[----:B------:R1:W-:Y:S04]  /*599b0*/  STL.64 [R1+0x268], R26 ;  /* 0x0002681a01007387 */ /* 0x0003e80000100a00 */
[----:B0-----:R-:W3:Y:S04]  /*599c0*/  LDL.LU R24, [R1+0x30] ;  /* 0x0000300001187983 */ /* 0x001ee80000300800 */
[----:B------:R-:W3:Y:S04]  /*599d0*/  LDL.LU R25, [R1+0x34] ;  /* 0x0000340001197983 */ /* 0x000ee80000300800 */
[----:B-1----:R-:W3:Y:S04]  /*599e0*/  LDL.LU R26, [R1+0x38] ;  /* 0x00003800011a7983 */ /* 0x002ee80000300800 */
[----:B------:R-:W3:Y:S01]  /*599f0*/  LDL.LU R27, [R1+0x3c] ;  /* 0x00003c00011b7983 */ /* 0x000ee20000300800 */
[C---:B--2---:R-:W-:Y:S06]  /*59a00*/  HMMA.16816.F32 R12, R4.reuse, R22, R12 ;  /* 0x00000016040c723c */ /* 0x044fec000000180c */
[----:B----4-:R-:W-:-:S15]  /*59a10*/  HMMA.16816.F32 R8, R4, R2, R8 ;  /* 0x000000020408723c */ /* 0x010fde0000001808 */
[----:B------:R-:W-:-:S02]  /*59a20*/  NOP ;  /* 0x0000000000007918 */ /* 0x000fc40000000000 */
[----:B------:R-:W-:Y:S04]  /*59a30*/  STL.64 [R1+0x250], R12 ;  /* 0x0002500c01007387 */ /* 0x000fe80000100a00 */
[----:B------:R0:W-:Y:S04]  /*59a40*/  STL.64 [R1+0x258], R14 ;  /* 0x0002580e01007387 */ /* 0x0001e80000100a00 */
[----:B0-----:R-:W2:Y:S04]  /*59a50*/  LDL.LU.64 R14, [R1+0x32f0] ;  /* 0x0032f000010e7983 */ /* 0x001ea80000300a00 */
[----:B------:R-:W2:Y:S04]  /*59a60*/  LDL.LU.64 R12, [R1+0x32e8] ;  /* 0x0032e800010c7983 */ /* 0x000ea80000300a00 */
[----:B------:R-:W4:Y:S04]  /*59a70*/  LDL.LU R22, [R1+0xe64] ;  /* 0x000e640001167983 */ /* 0x000f280000300800 */
[----:B------:R-:W4:Y:S04]  /*59a80*/  LDL.LU R23, [R1+0x750] ;  /* 0x0007500001177983 */ /* 0x000f280000300800 */
[----:B------:R-:W-:Y:S04]  /*59a90*/  STL.64 [R1+0x240], R8 ;  /* 0x0002400801007387 */ /* 0x000fe80000100a00 */
[----:B------:R0:W-:Y:S04]  /*59aa0*/  STL.64 [R1+0x248], R10 ;  /* 0x0002480a01007387 */ /* 0x0001e80000100a00 */
[----:B0-----:R-:W3:Y:S04]  /*59ab0*/  LDL.LU.64 R10, [R1+0x32e0] ;  /* 0x0032e000010a7983 */ /* 0x001ee80000300a00 */
[----:B------:R-:W2:Y:S04]  /*59ac0*/  LDL.LU.64 R8, [R1+0x32d8] ;  /* 0x0032d80001087983 */ /* 0x000ea80000300a00 */
[----:B------:R-:W4:Y:S04]  /*59ad0*/  LDL.LU R2, [R1+0xe54] ;  /* 0x000e540001027983 */ /* 0x000f280000300800 */
[----:B------:R-:W4:Y:S01]  /*59ae0*/  LDL.LU R3, [R1+0xe5c] ;  /* 0x000e5c0001037983 */ /* 0x000f220000300800 */
[----:B--2---:R-:W-:-:S15]  /*59af0*/  HMMA.16816.F32 R12, R4, R8, R12 ;  /* 0x00000008040c723c */ /* 0x004fde000000180c */
[----:B------:R-:W-:-:S08]  /*59b00*/  NOP ;  /* 0x0000000000007918 */ /* 0x000fd00000000000 */
[----:B------:R-:W-:Y:S04]  /*59b10*/  STL.64 [R1+0x230], R12 ;  /* 0x0002300c01007387 */ /* 0x000fe80000100a00 */
[----:B------:R0:W-:Y:S04]  /*59b20*/  STL.64 [R1+0x238], R14 ;  /* 0x0002380e01007387 */ /* 0x0001e80000100a00 */
[----:B0-----:R-:W3:Y:S04]  /*59b30*/  LDL.LU.64 R14, [R1+0x32d0] ;  /* 0x0032d000010e7983 */ /* 0x001ee80000300a00 */
[----:B------:R-:W3:Y:S02]  /*59b40*/  LDL.LU.64 R12, [R1+0x32c8] ;  /* 0x0032c800010c7983 */ /* 0x000ee40000300a00 */
[----:B---3--:R-:W-:Y:S02]  /*59b50*/  HMMA.16816.F32 R8, R4, R10, R12 ;  /* 0x0000000a0408723c */ /* 0x008fe4000000180c */
        /* <DEDUP_REMOVED lines=15> */
[----:B------:R-:W3:Y:S01]  /*59c50*/  LDL.LU R13, [R1+0xe4c] ;  /* 0x000e4c00010d7983 */ /* 0x000ee20000300800 */
[----:B--2---:R-:W-:-:S15]  /*59c60*/  HMMA.16816.F32 R16, R4, R14, R16 ;  /* 0x0000000e0410723c */ /* 0x004fde0000001810 */
[----:B------:R-:W-:-:S08]  /*59c70*/  NOP ;  /* 0x0000000000007918 */ /* 0x000fd00000000000 */
[----:B------:R-:W-:Y:S04]  /*59c80*/  STL.64 [R1+0xa0], R16 ;  /* 0x0000a01001007387 */ /* 0x000fe80000100a00 */
[----:B------:R0:W-:Y:S04]  /*59c90*/  STL.64 [R1+0xa8], R18 ;  /* 0x0000a81201007387 */ /* 0x0001e80000100a00 */
[----:B0-----:R-:W2:Y:S04]  /*59ca0*/  LDL.LU.64 R18, [R1+0x32a0] ;  /* 0x0032a00001127983 */ /* 0x001ea80000300a00 */
[----:B------:R-:W3:Y:S01]  /*59cb0*/  LDL.LU.64 R16, [R1+0x3298] ;  /* 0x0032980001107983 */ /* 0x000ee20000300a00 */
[C---:B----4-:R-:W-:Y:S06]  /*59cc0*/  HMMA.16816.F32 R8, R4.reuse, R20, R8 ;  /* 0x000000140408723c */ /* 0x050fec0000001808 */
[----:B------:R-:W-:Y:S01]  /*59cd0*/  HMMA.16816.F32 R4, R4, R28, R24 ;  /* 0x0000001c0404723c */ /* 0x000fe20000001818 */
[----:B------:R-:W-:-:S15]  /*59ce0*/  F2FP.F16.E5M2.UNPACK_B R0, R0.H1 ;  /* 0x00000000ff00723e */ /* 0x000fde00030004ff */
[----:B------:R-:W-:-:S01]  /*59cf0*/  NOP ;  /* 0x0000000000007918 */ /* 0x000fc20000000000 */
[----:B------:R-:W-:Y:S04]  /*59d00*/  STL.64 [R1+0x50], R8 ;  /* 0x0000500801007387 */ /* 0x000fe80000100a00 */
[----:B------:R-:W-:Y:S01]  /*59d10*/  STL.64 [R1+0x58], R10 ;  /* 0x0000580a01007387 */ /* 0x000fe20000100a00 */
[----:B---3--:R-:W-:Y:S01]  /*59d20*/  IMAD R17, R17, 0x100, R2 ;  /* 0x0000010011117824 */ /* 0x008fe200078e0202 */
[----:B------:R-:W-:Y:S01]  /*59d30*/  F2FP.F16.E5M2.UNPACK_B R2, R23.H1 ;  /* 0x00000017ff02723e */ /* 0x000fe200030004ff */
[----:B------:R-:W-:-:S04]  /*59d40*/  IMAD R16, R16, 0x100, R13 ;  /* 0x0000010010107824 */ /* 0x000fc800078e020d */
[----:B------:R-:W-:Y:S04]  /*59d50*/  STL [R1+0x28], R2 ;  /* 0x0000280201007387 */ /* 0x000fe80000100800 */
[----:B------:R-:W3:Y:S04]  /*59d60*/  LDL.LU R12, [R1+0xf0] ;  /* 0x0000f000010c7983 */ /* 0x000ee80000300800 */
[----:B------:R-:W-:Y:S04]  /*59d70*/  STL [R1+0x2c], R0 ;  /* 0x00002c0001007387 */ /* 0x000fe80000100800 */
[----:B------:R0:W-:Y:S04]  /*59d80*/  STL.64 [R1+0x30], R4 ;  /* 0x0000300401007387 */ /* 0x0001e80000100a00 */
[----:B------:R1:W-:Y:S04]  /*59d90*/  STL.64 [R1+0x38], R6 ;  /* 0x0000380601007387 */ /* 0x0003e80000100a00 */
[----:B------:R-:W3:Y:S04]  /*59da0*/  LDL.LU R13, [R1+0xf4] ;  /* 0x0000f400010d7983 */ /* 0x000ee80000300800 */
[----:B------:R-:W4:Y:S04]  /*59db0*/  LDL.LU R14, [R1+0xf8] ;  /* 0x0000f800010e7983 */ /* 0x000f280000300800 */
[----:B------:R-:W4:Y:S04]  /*59dc0*/  LDL.LU R15, [R1+0xfc] ;  /* 0x0000fc00010f7983 */ /* 0x000f280000300800 */
[----:B----4-:R-:W-:Y:S04]  /*59dd0*/  STL.64 [R1+0x3240], R14 ;  /* 0x0032400e01007387 */ /* 0x010fe80000100a00 */
[----:B---3--:R3:W-:Y:S04]  /*59de0*/  STL.64 [R1+0x3238], R12 ;  /* 0x0032380c01007387 */ /* 0x0087e80000100a00 */
[----:B------:R-:W4:Y:S04]  /*59df0*/  LDL.LU R28, [R1+0x6f0] ;  /* 0x0006f000011c7983 */ /* 0x000f280000300800 */
[----:B------:R-:W4:Y:S04]  /*59e00*/  LDL.LU R29, [R1+0x6f4] ;  /* 0x0006f400011d7983 */ /* 0x000f280000300800 */
[----:B0-----:R-:W4:Y:S04]  /*59e10*/  LDL.LU R4, [R1+0xd0] ;  /* 0x0000d00001047983 */ /* 0x001f280000300800 */
[----:B------:R-:W4:Y:S04]  /*59e20*/  LDL.LU R5, [R1+0xd4] ;  /* 0x0000d40001057983 */ /* 0x000f280000300800 */
[----:B-1----:R-:W4:Y:S04]  /*59e30*/  LDL.LU R6, [R1+0xd8] ;  /* 0x0000d80001067983 */ /* 0x002f280000300800 */
[----:B------:R-:W4:Y:S01]  /*59e40*/  LDL.LU R7, [R1+0xdc] ;  /* 0x0000dc0001077983 */ /* 0x000f220000300800 */
[----:B--2---:R-:W-:-:S03]  /*59e50*/  IMAD R18, R18, 0x100, R3 ;  /* 0x0000010012127824 */ /* 0x004fc600078e0203 */
[----:B---3--:R-:W2:Y:S04]  /*59e60*/  LDL.64 R12, [R1+0x28] ;  /* 0x00002800010c7983 */ /* 0x008ea80000100a00 */
[----:B------:R-:W3:Y:S04]  /*59e70*/  LDL.LU R20, [R1+0x740] ;  /* 0x0007400001147983 */ /* 0x000ee80000300800 */
[----:B------:R-:W3:Y:S04]  /*59e80*/  LDL.LU R21, [R1+0x744] ;  /* 0x0007440001157983 */ /* 0x000ee80000300800 */
[----:B------:R-:W3:Y:S04]  /*59e90*/  LDL.LU R2, [R1+0x730] ;  /* 0x0007300001027983 */ /* 0x000ee80000300800 */
[----:B------:R-:W3:Y:S04]  /*59ea0*/  LDL.LU R3, [R1+0x734] ;  /* 0x0007340001037983 */ /* 0x000ee80000300800 */
[----:B----4-:R-:W-:Y:S04]  /*59eb0*/  STL.64 [R1+0x3250], R6 ;  /* 0x0032500601007387 */ /* 0x010fe80000100a00 */
[----:B------:R0:W-:Y:S04]  /*59ec0*/  STL.64 [R1+0x3248], R4 ;  /* 0x0032480401007387 */ /* 0x0001e80000100a00 */
[----:B0-----:R-:W4:Y:S04]  /*59ed0*/  LDL.LU R4, [R1+0xb0] ;  /* 0x0000b00001047983 */ /* 0x001f280000300800 */
[----:B------:R-:W4:Y:S04]  /*59ee0*/  LDL.LU R5, [R1+0xb4] ;  /* 0x0000b40001057983 */ /* 0x000f280000300800 */
[----:B------:R-:W2:Y:S04]  /*59ef0*/  LDL.LU R6, [R1+0xb8] ;  /* 0x0000b80001067983 */ /* 0x000ea80000300800 */
[----:B------:R-:W2:Y:S04]  /*59f00*/  LDL.LU R7, [R1+0xbc] ;  /* 0x0000bc0001077983 */ /* 0x000ea80000300800 */
[----:B------:R-:W3:Y:S04]  /*59f10*/  LDL.LU R0, [R1+0x774] ;  /* 0x0007740001007983 */ /* 0x000ee80000300800 */
        /* <DEDUP_REMOVED lines=8> */
[----:B----4-:R0:W-:Y:S04]  /*59fa0*/  STL.64 [R1+0x3270], R6 ;  /* 0x0032700601007387 */ /* 0x0101e80000100a00 */
[----:B0-----:R-:W4:Y:S04]  /*59fb0*/  LDL.LU R7, [R1+0x770] ;  /* 0x0007700001077983 */ /* 0x001f280000300800 */
[----:B--2---:R-:W-:Y:S04]  /*59fc0*/  STL.64 [R1+0x3268], R4 ;  /* 0x0032680401007387 */ /* 0x004fe80000100a00 */
[----:B------:R-:W2:Y:S04]  /*59fd0*/  LDL.LU R26, [R1+0x710] ;  /* 0x00071000011a7983 */ /* 0x000ea80000300800 */
[----:B------:R-:W2:Y:S04]  /*59fe0*/  LDL.LU R27, [R1+0x714] ;  /* 0x00071400011b7983 */ /* 0x000ea80000300800 */
[----:B------:R-:W3:Y:S04]  /*59ff0*/  LDL.LU R24, [R1+0x6e0] ;  /* 0x0006e00001187983 */ /* 0x000ee80000300800 */
[----:B------:R-:W3:Y:S04]  /*5a000*/  LDL.LU R25, [R1+0x6e4] ;  /* 0x0006e40001197983 */ /* 0x000ee80000300800 */
[----:B--2---:R-:W-:Y:S04]  /*5a010*/  STL.64 [R1+0x3280], R26 ;  /* 0x0032801a01007387 */ /* 0x004fe80000100a00 */
[----:B---3--:R0:W-:Y:S04]  /*5a020*/  STL.64 [R1+0x3278], R24 ;  /* 0x0032781801007387 */ /* 0x0081e80000100a00 */
[----:B0-----:R-:W2:Y:S04]  /*5a030*/  LDL.LU R24, [R1+0x70] ;  /* 0x0000700001187983 */ /* 0x001ea80000300800 */
[----:B------:R-:W2:Y:S04]  /*5a040*/  LDL.LU R25, [R1+0x74] ;  /* 0x0000740001197983 */ /* 0x000ea80000300800 */
[----:B------:R-:W3:Y:S04]  /*5a050*/  LDL.LU R26, [R1+0x78] ;  /* 0x00007800011a7983 */ /* 0x000ee80000300800 */
[----:B------:R-:W3:Y:S01]  /*5a060*/  LDL.LU R27, [R1+0x7c] ;  /* 0x00007c00011b7983 */ /* 0x000ee20000300800 */
[----:B------:R-:W-:Y:S01]  /*5a070*/  IMAD R19, R19, 0x100, R22 ;  /* 0x0000010013137824 */ /* 0x000fe200078e0216 */
[----:B------:R-:W-:-:S02]  /*5a080*/  F2FP.F16.E5M2.UNPACK_B R16, R16 ;  /* 0x00000010ff10723e */ /* 0x000fc400020004ff */
[----:B---3--:R-:W-:Y:S04]  /*5a090*/  STL.64 [R1+0x3290], R26 ;  /* 0x0032901a01007387 */ /* 0x008fe80000100a00 */
[----:B--2---:R0:W-:Y:S04]  /*5a0a0*/  STL.64 [R1+0x3288], R24 ;  /* 0x0032881801007387 */ /* 0x0041e80000100a00 */
[----:B0-----:R-:W2:Y:S04]  /*5a0b0*/  LDL.LU R24, [R1+0x60] ;  /* 0x0000600001187983 */ /* 0x001ea80000300800 */
[----:B------:R-:W2:Y:S04]  /*5a0c0*/  LDL.LU R25, [R1+0x64] ;  /* 0x0000640001197983 */ /* 0x000ea80000300800 */
[----:B------:R-:W2:Y:S04]  /*5a0d0*/  LDL.LU R26, [R1+0x68] ;  /* 0x00006800011a7983 */ /* 0x000ea80000300800 */
[----:B------:R-:W2:Y:S01]  /*5a0e0*/  LDL.LU R27, [R1+0x6c] ;  /* 0x00006c00011b7983 */ /* 0x000ea20000300800 */
[----:B------:R-:W-:-:S02]  /*5a0f0*/  F2FP.F16.E5M2.UNPACK_B R17, R17 ;  /* 0x00000011ff11723e */ /* 0x000fc400020004ff */
[----:B------:R-:W-:Y:S02]  /*5a100*/  F2FP.F16.E5M2.UNPACK_B R18, R18 ;  /* 0x00000012ff12723e */ /* 0x000fe400020004ff */
[----:B------:R-:W-:Y:S01]  /*5a110*/  F2FP.F16.E5M2.UNPACK_B R19, R19 ;  /* 0x00000013ff13723e */ /* 0x000fe200020004ff */
[----:B------:R-:W3:Y:S04]  /*5a120*/  LDL.LU R8, [R1+0x100] ;  /* 0x0001000001087983 */ /* 0x000ee80000300800 */
[----:B------:R-:W3:Y:S04]  /*5a130*/  LDL.LU R9, [R1+0x104] ;  /* 0x0001040001097983 */ /* 0x000ee80000300800 */
[----:B------:R-:W3:Y:S04]  /*5a140*/  LDL.LU R10, [R1+0x108] ;  /* 0x00010800010a7983 */ /* 0x000ee80000300800 */
        /* <DEDUP_REMOVED lines=9> */
[----:B----4-:R-:W-:-:S02]  /*5a1e0*/  F2FP.F16.E5M2.UNPACK_B R4, R7.H1 ;  /* 0x00000007ff04723e */ /* 0x010fc400030004ff */
[----:B------:R-:W-:Y:S01]  /*5a1f0*/  F2FP.F16.E5M2.UNPACK_B R5, R0.H1 ;  /* 0x00000000ff05723e */ /* 0x000fe200030004ff */
[----:B------:R-:W-:Y:S02]  /*5a200*/  IMAD.MOV.U32 R0, RZ, RZ, R13 ;  /* 0x000000ffff007224 */ /* 0x000fe400078e000d */
[----:B------:R-:W-:Y:S04]  /*5a210*/  STL [R1+0x18], R4 ;  /* 0x0000180401007387 */ /* 0x000fe80000100800 */
[----:B------:R-:W-:Y:S04]  /*5a220*/  STL [R1+0x31d4], R0 ;  /* 0x0031d40001007387 */ /* 0x000fe80000100800 */
[----:B------:R2:W-:Y:S02]  /*5a230*/  STL [R1+0x1c], R5 ;  /* 0x00001c0501007387 */ /* 0x0005e40000100800 */
[----:B--2---:R-:W-:Y:S02]  /*5a240*/  HMMA.16816.F32 R4, R16, R4, R24 ;  /* 0x000000041004723c */ /* 0x004fe40000001818 */
[----:B------:R-:W2:Y:S04]  /*5a250*/  LDL.LU.64 R26, [R1+0x3280] ;  /* 0x00328000011a7983 */ /* 0x000ea80000300a00 */
[----:B------:R-:W4:-:S15]  /*5a260*/  LDL.LU.64 R24, [R1+0x3278] ;  /* 0x0032780001187983 */ /* 0x000f1e0000300a00 */
[----:B------:R-:W-:-:S02]  /*5a270*/  NOP ;  /* 0x0000000000007918 */ /* 0x000fc40000000000 */
[----:B------:R-:W-:Y:S04]  /*5a280*/  STL.64 [R1+0x60], R4 ;  /* 0x0000600401007387 */ /* 0x000fe80000100a00 */
[----:B------:R0:W-:Y:S04]  /*5a290*/  STL.64 [R1+0x68], R6 ;  /* 0x0000680601007387 */ /* 0x0001e80000100a00 */
[----:B0-----:R-:W3:Y:S04]  /*5a2a0*/  LDL.LU.64 R6, [R1+0x3270] ;  /* 0x0032700001067983 */ /* 0x001ee80000300a00 */
[----:B------:R-:W3:Y:S01]  /*5a2b0*/  LDL.LU.64 R4, [R1+0x3268] ;  /* 0x0032680001047983 */ /* 0x000ee20000300a00 */
[----:B------:R-:W-:-:S02]  /*5a2c0*/  F2FP.F16.E5M2.UNPACK_B R14, R14.H1 ;  /* 0x0000000eff0e723e */ /* 0x000fc400030004ff */
[----:B------:R-:W-:-:S03]  /*5a2d0*/  F2FP.F16.E5M2.UNPACK_B R15, R15.H1 ;  /* 0x0000000fff0f723e */ /* 0x000fc600030004ff */
[----:B------:R-:W-:Y:S04]  /*5a2e0*/  STL [R1+0x10], R14 ;  /* 0x0000100e01007387 */ /* 0x000fe80000100800 */
[----:B------:R-:W-:Y:S01]  /*5a2f0*/  STL [R1+0x14], R15 ;  /* 0x0000140f01007387 */ /* 0x000fe20000100800 */
[----:B---3--:R-:W-:-:S15]  /*5a300*/  HMMA.16816.F32 R4, R16, R14, R4 ;  /* 0x0000000e1004723c */ /* 0x008fde0000001804 */
[----:B------:R-:W-:-:S08]  /*5a310*/  NOP ;  /* 0x0000000000007918 */ /* 0x000fd00000000000 */
[----:B------:R-:W-:Y:S04]  /*5a320*/  STL.64 [R1+0x70], R4 ;  /* 0x0000700401007387 */ /* 0x000fe80000100a00 */
[----:B------:R0:W-:Y:S04]  /*5a330*/  STL.64 [R1+0x78], R6 ;  /* 0x0000780601007387 */ /* 0x0001e80000100a00 */
[----:B0-----:R-:W3:Y:S04]  /*5a340*/  LDL.LU.64 R6, [R1+0x3260] ;  /* 0x0032600001067983 */ /* 0x001ee80000300a00 */
[----:B------:R-:W3:Y:S01]  /*5a350*/  LDL.LU.64 R4, [R1+0x3258] ;  /* 0x0032580001047983 */ /* 0x000ee20000300a00 */
[----:B------:R-:W-:-:S02]  /*5a360*/  F2FP.F16.E5M2.UNPACK_B R12, R20.H1 ;  /* 0x00000014ff0c723e */ /* 0x000fc400030004ff */
[----:B------:R-:W-:Y:S01]  /*5a370*/  F2FP.F16.E5M2.UNPACK_B R13, R21.H1 ;  /* 0x00000015ff0d723e */ /* 0x000fe200030004ff */
[----:B------:R-:W-:Y:S02]  /*5a380*/  IMAD.MOV.U32 R0, RZ, RZ, R15 ;  /* 0x000000ffff007224 */ /* 0x000fe400078e000f */
[----:B------:R-:W-:Y:S04]  /*5a390*/  STL [R1+0x8], R12 ;  /* 0x0000080c01007387 */ /* 0x000fe80000100800 */
[----:B------:R-:W-:Y:S04]  /*5a3a0*/  STL [R1+0x31d8], R0 ;  /* 0x0031d80001007387 */ /* 0x000fe80000100800 */
[----:B------:R3:W-:Y:S02]  /*5a3b0*/  STL [R1+0xc], R13 ;  /* 0x00000c0d01007387 */ /* 0x0007e40000100800 */
[----:B---3--:R-:W-:Y:S02]  /*5a3c0*/  HMMA.16816.F32 R12, R16, R12, R4 ;  /* 0x0000000c100c723c */ /* 0x008fe40000001804 */
[----:B------:R-:W3:Y:S04]  /*5a3d0*/  LDL.LU.64 R6, [R1+0x3250] ;  /* 0x0032500001067983 */ /* 0x000ee80000300a00 */
[----:B------:R-:W3:-:S15]  /*5a3e0*/  LDL.LU.64 R4, [R1+0x3248] ;  /* 0x0032480001047983 */ /* 0x000ede0000300a00 */
[----:B------:R-:W-:-:S02]  /*5a3f0*/  NOP ;  /* 0x0000000000007918 */ /* 0x000fc40000000000 */
[----:B------:R-:W-:Y:S04]  /*5a400*/  STL.64 [R1+0x80], R12 ;  /* 0x0000800c01007387 */ /* 0x000fe80000100a00 */
[----:B------:R0:W-:Y:S04]  /*5a410*/  STL.64 [R1+0x88], R14 ;  /* 0x0000880e01007387 */ /* 0x0001e80000100a00 */
[----:B0-----:R-:W4:Y:S04]  /*5a420*/  LDL.LU.64 R14, [R1+0x3240] ;  /* 0x00324000010e7983 */ /* 0x001f280000300a00 */
[----:B------:R-:W4:Y:S01]  /*5a430*/  LDL.LU.64 R12, [R1+0x3238] ;  /* 0x00323800010c7983 */ /* 0x000f220000300a00 */
[----:B------:R-:W-:-:S02]  /*5a440*/  F2FP.F16.E5M2.UNPACK_B R2, R2.H1 ;  /* 0x00000002ff02723e */ /* 0x000fc400030004ff */
[----:B------:R-:W-:Y:S02]  /*5a450*/  F2FP.F16.E5M2.UNPACK_B R3, R3.H1 ;  /* 0x00000003ff03723e */ /* 0x000fe400030004ff */
[----:B------:R-:W-:Y:S02]  /*5a460*/  F2FP.F16.E5M2.UNPACK_B R28, R28.H1 ;  /* 0x0000001cff1c723e */ /* 0x000fe400030004ff */
[----:B------:R-:W-:Y:S01]  /*5a470*/  F2FP.F16.E5M2.UNPACK_B R29, R29.H1 ;  /* 0x0000001dff1d723e */ /* 0x000fe200030004ff */
[----:B------:R-:W-:Y:S01]  /*5a480*/  IMAD.MOV.U32 R0, RZ, RZ, R3 ;  /* 0x000000ffff007224 */ /* 0x000fe200078e0003 */
[----:B------:R-:W-:Y:S04]  /*5a490*/  STL [R1], R2 ;  /* 0x0000000201007387 */ /* 0x000fe80000100800 */
[----:B------:R-:W-:Y:S01]  /*5a4a0*/  STL [R1+0x4], R3 ;  /* 0x0000040301007387 */ /* 0x000fe20000100800 */
[----:B--2---:R-:W-:-:S02]  /*5a4b0*/  F2FP.F16.E5M2.UNPACK_B R26, R26.H1 ;  /* 0x0000001aff1a723e */ /* 0x004fc400030004ff */
[----:B------:R-:W-:Y:S01]  /*5a4c0*/  F2FP.F16.E5M2.UNPACK_B R27, R27.H1 ;  /* 0x0000001bff1b723e */ /* 0x000fe200030004ff */
[----:B------:R-:W-:Y:S06]  /*5a4d0*/  STL [R1+0x31f0], R0 ;  /* 0x0031f00001007387 */ /* 0x000fec0000100800 */
[----:B------:R-:W-:Y:S01]  /*5a4e0*/  HMMA.16816.F32 R8, R16, R26, R8 ;  /* 0x0000001a1008723c */ /* 0x000fe20000001808 */
[----:B------:R-:W-:Y:S02]  /*5a4f0*/  F2FP.F16.E5M2.UNPACK_B R22, R22.H1 ;  /* 0x00000016ff16723e */ /* 0x000fe400030004ff */
[----:B------:R-:W-:-:S03]  /*5a500*/  F2FP.F16.E5M2.UNPACK_B R23, R23.H1 ;  /* 0x00000017ff17723e */ /* 0x000fc600030004ff */
[----:B---3--:R-:W-:-:S15]  /*5a510*/  HMMA.16816.F32 R4, R16, R2, R4 ;  /* 0x000000021004723c */ /* 0x008fde0000001804 */
[----:B------:R-:W-:-:S08]  /*5a520*/  NOP ;  /* 0x0000000000007918 */ /* 0x000fd00000000000 */
[----:B------:R-:W-:Y:S04]  /*5a530*/  STL.64 [R1+0x90], R4 ;  /* 0x0000900401007387 */ /* 0x000fe80000100a00 */
[----:B------:R4:W-:Y:S02]  /*5a540*/  STL.64 [R1+0x98], R6 ;  /* 0x0000980601007387 */ /* 0x0009e40000100a00 */
[----:B----4-:R-:W-:Y:S06]  /*5a550*/  HMMA.16816.F32 R4, R16, R28, R12 ;  /* 0x0000001c1004723c */ /* 0x010fec000000180c */
[----:B------:R-:W-:Y:S04]  /*5a560*/  STL [R1+0x31f8], R28 ;  /* 0x0031f81c01007387 */ /* 0x000fe80000100800 */
[----:B------:R-:W-:-:S13]  /*5a570*/  STL [R1+0x31f4], R29 ;  /* 0x0031f41d01007387 */ /* 0x000fda0000100800 */
[----:B------:R-:W-:Y:S04]  /*5a580*/  STL.64 [R1+0xb0], R4 ;  /* 0x0000b00401007387 */ /* 0x000fe80000100a00 */
[----:B------:R0:W-:Y:S04]  /*5a590*/  STL.64 [R1+0xb8], R6 ;  /* 0x0000b80601007387 */ /* 0x0001e80000100a00 */
[----:B0-----:R-:W2:Y:S04]  /*5a5a0*/  LDL.LU R7, [R1+0x2278] ;  /* 0x0022780001077983 */ /* 0x001ea80000300800 */
[----:B------:R-:W-:Y:S04]  /*5a5b0*/  STL.64 [R1+0xc0], R8 ;  /* 0x0000c00801007387 */ /* 0x000fe80000100a00 */
[----:B------:R-:W-:Y:S04]  /*5a5c0*/  STL.64 [R1+0xc8], R10 ;  /* 0x0000c80a01007387 */ /* 0x000fe80000100a00 */
[----:B------:R0:W-:Y:S04]  /*5a5d0*/  STL.64 [R1+0x3230], R22 ;  /* 0x0032301601007387 */ /* 0x0001e80000100a00 */
[----:B------:R-:W3:Y:S04]  /*5a5e0*/  LDL.LU R20, [R1+0x120] ;  /* 0x0001200001147983 */ /* 0x000ee80000300800 */
[----:B------:R-:W3:Y:S04]  /*5a5f0*/  LDL.LU R21, [R1+0x124] ;  /* 0x0001240001157983 */ /* 0x000ee80000300800 */
[----:B0-----:R-:W3:Y:S04]  /*5a600*/  LDL.LU R22, [R1+0x128] ;  /* 0x0001280001167983 */ /* 0x001ee80000300800 */
        /* <DEDUP_REMOVED lines=11> */
[----:B------:R-:W4:Y:S04]  /*5a6c0*/  LDL.LU R2, [R1+0x6b0] ;  /* 0x0006b00001027983 */ /* 0x000f280000300800 */
[----:B------:R-:W2:Y:S04]  /*5a6d0*/  LDL.LU R3, [R1+0x6b4] ;  /* 0x0006b40001037983 */ /* 0x000ea80000300800 */
[----:B------:R-:W2:Y:S04]  /*5a6e0*/  LDL.LU R28, [R1+0x2264] ;  /* 0x00226400011c7983 */ /* 0x000ea80000300800 */
[----:B------:R-:W3:Y:S04]  /*5a6f0*/  LDL.LU R4, [R1+0x2260] ;  /* 0x0022600001047983 */ /* 0x000ee80000300800 */
[----:B------:R-:W2:Y:S04]  /*5a700*/  LDL.LU R29, [R1+0x226c] ;  /* 0x00226c00011d7983 */ /* 0x000ea80000300800 */
[----:B------:R-:W3:Y:S04]  /*5a710*/  LDL.LU R5, [R1+0x2268] ;  /* 0x0022680001057983 */ /* 0x000ee80000300800 */
[----:B------:R-:W2:Y:S04]  /*5a720*/  LDL.LU R0, [R1+0x2274] ;  /* 0x0022740001007983 */ /* 0x000ea80000300800 */
[----:B------:R-:W4:Y:S01]  /*5a730*/  LDL.LU R6, [R1+0x2270] ;  /* 0x0022700001067983 */ /* 0x000f220000300800 */
[----:B------:R-:W-:-:S02]  /*5a740*/  F2FP.F16.E5M2.UNPACK_B R24, R24.H1 ;  /* 0x00000018ff18723e */ /* 0x000fc400030004ff */
[----:B------:R-:W-:Y:S01]  /*5a750*/  F2FP.F16.E5M2.UNPACK_B R25, R25.H1 ;  /* 0x00000019ff19723e */ /* 0x000fe200030004ff */
[----:B----4-:R-:W-:Y:S04]  /*5a760*/  STL.64 [R1+0x3208], R6 ;  /* 0x0032080601007387 */ /* 0x010fe80000100a00 */
[----:B---3--:R0:W-:Y:S04]  /*5a770*/  STL.64 [R1+0x3200], R4 ;  /* 0x0032000401007387 */ /* 0x0081e80000100a00 */
[----:B0-----:R-:W3:Y:S04]  /*5a780*/  LDL.LU R4, [R1+0x170] ;  /* 0x0001700001047983 */ /* 0x001ee80000300800 */
[----:B------:R-:W3:Y:S04]  /*5a790*/  LDL.LU R5, [R1+0x174] ;  /* 0x0001740001057983 */ /* 0x000ee80000300800 */
[----:B------:R-:W4:Y:S04]  /*5a7a0*/  LDL.LU R6, [R1+0x178] ;  /* 0x0001780001067983 */ /* 0x000f280000300800 */
[----:B------:R-:W4:Y:S01]  /*5a7b0*/  LDL.LU R7, [R1+0x17c] ;  /* 0x00017c0001077983 */ /* 0x000f220000300800 */
[----:B------:R-:W-:Y:S03]  /*5a7c0*/  HMMA.16816.F32 R20, R16, R24, R20 ;  /* 0x000000181014723c */ /* 0x000fe60000001814 */
        /* <DEDUP_REMOVED lines=12> */
[----:B0-----:R-:W4:Y:S04]  /*5a890*/  LDL.LU.64 R22, [R1+0x3230] ;  /* 0x0032300001167983 */ /* 0x001f280000300a00 */
[----:B------:R-:W4:Y:S04]  /*5a8a0*/  LDL.LU R20, [R1+0x6d0] ;  /* 0x0006d00001147983 */ /* 0x000f280000300800 */
[----:B------:R-:W4:Y:S04]  /*5a8b0*/  LDL.LU R21, [R1+0x6d4] ;  /* 0x0006d40001157983 */ /* 0x000f280000300800 */
[----:B------:R-:W-:Y:S04]  /*5a8c0*/  STL.64 [R1+0x3120], R26 ;  /* 0x0031201a01007387 */ /* 0x000fe80000100a00 */
[----:B------:R0:W-:Y:S04]  /*5a8d0*/  STL.64 [R1+0x3118], R24 ;  /* 0x0031181801007387 */ /* 0x0001e80000100a00 */
[----:B0-----:R-:W4:Y:S04]  /*5a8e0*/  LDL.LU R24, [R1+0x1c0] ;  /* 0x0001c00001187983 */ /* 0x001f280000300800 */
[----:B------:R-:W4:Y:S04]  /*5a8f0*/  LDL.LU R25, [R1+0x1c4] ;  /* 0x0001c40001197983 */ /* 0x000f280000300800 */
[----:B------:R-:W4:Y:S04]  /*5a900*/  LDL.LU R26, [R1+0x1c8] ;  /* 0x0001c800011a7983 */ /* 0x000f280000300800 */
[----:B------:R-:W4:Y:S01]  /*5a910*/  LDL.LU R27, [R1+0x1cc] ;  /* 0x0001cc00011b7983 */ /* 0x000f220000300800 */
[----:B------:R-:W-:-:S02]  /*5a920*/  F2FP.F16.E5M2.UNPACK_B R2, R2.H1 ;  /* 0x00000002ff02723e */ /* 0x000fc400030004ff */
[----:B--2---:R-:W-:-:S07]  /*5a930*/  F2FP.F16.E5M2.UNPACK_B R3, R3.H1 ;  /* 0x00000003ff03723e */ /* 0x004fce00030004ff */
[C---:B---3--:R-:W-:Y:S06]  /*5a940*/  HMMA.16816.F32 R4, R16.reuse, R2, R4 ;  /* 0x000000021004723c */ /* 0x048fec0000001804 */
[----:B----4-:R-:W-:Y:S01]  /*5a950*/  HMMA.16816.F32 R8, R16, R22, R8 ;  /* 0x000000161008723c */ /* 0x010fe20000001808 */
        /* <DEDUP_REMOVED lines=21> */
[----:B------:R-:W4:Y:S01]  /*5aab0*/  LDL.LU.64 R4, [R1+0x3200] ;  /* 0x0032000001047983 */ /* 0x000f220000300a00 */
[----:B---3--:R-:W-:-:S02]  /*5aac0*/  F2FP.F16.E5M2.UNPACK_B R10, R10.H1 ;  /* 0x0000000aff0a723e */ /* 0x008fc400030004ff */
[----:B------:R-:W-:-:S07]  /*5aad0*/  F2FP.F16.E5M2.UNPACK_B R11, R11.H1 ;  /* 0x0000000bff0b723e */ /* 0x000fce00030004ff */
[----:B------:R-:W-:Y:S01]  /*5aae0*/  HMMA.16816.F32 R24, R16, R10, R24 ;  /* 0x0000000a1018723c */ /* 0x000fe20000001818 */
[----:B----4-:R-:W-:Y:S02]  /*5aaf0*/  IMAD R4, R4, 0x100, R28 ;  /* 0x0000010004047824 */ /* 0x010fe400078e021c */
[----:B------:R-:W-:Y:S01]  /*5ab00*/  IMAD R5, R5, 0x100, R29 ;  /* 0x0000010005057824 */ /* 0x000fe200078e021d */
[----:B------:R-:W3:Y:S04]  /*5ab10*/  LDL.LU R28, [R1+0x31f8] ;  /* 0x0031f800011c7983 */ /* 0x000ee80000300800 */
[----:B------:R-:W3:Y:S01]  /*5ab20*/  LDL.LU R29, [R1+0x31f4] ;  /* 0x0031f400011d7983 */ /* 0x000ee20000300800 */
[----:B--2---:R-:W-:-:S03]  /*5ab30*/  IMAD R6, R6, 0x100, R0 ;  /* 0x0000010006067824 */ /* 0x004fc600078e0200 */
[----:B------:R-:W2:Y:S11]  /*5ab40*/  LDL.LU R0, [R1+0x31f0] ;  /* 0x0031f00001007983 */ /* 0x000eb60000300800 */
[----:B------:R-:W-:Y:S04]  /*5ab50*/  STL.64 [R1+0x110], R24 ;  /* 0x0001101801007387 */ /* 0x000fe80000100a00 */
[----:B------:R0:W-:Y:S04]  /*5ab60*/  STL.64 [R1+0x118], R26 ;  /* 0x0001181a01007387 */ /* 0x0001e80000100a00 */
[----:B0-----:R-:W4:Y:S04]  /*5ab70*/  LDL.LU.64 R26, [R1+0x31e8] ;  /* 0x0031e800011a7983 */ /* 0x001f280000300a00 */
[----:B------:R-:W4:Y:S04]  /*5ab80*/  LDL.LU.64 R24, [R1+0x31e0] ;  /* 0x0031e00001187983 */ /* 0x000f280000300a00 */
[----:B------:R0:W-:Y:S04]  /*5ab90*/  STL.64 [R1+0x30f0], R10 ;  /* 0x0030f00a01007387 */ /* 0x0001e80000100a00 */
[----:B0-----:R-:W3:Y:S01]  /*5aba0*/  LDL.LU R11, [R1+0x227c] ;  /* 0x00227c00010b7983 */ /* 0x001ee20000300800 */
[----:B------:R-:W-:-:S02]  /*5abb0*/  F2FP.F16.E5M2.UNPACK_B R12, R12.H1 ;  /* 0x0000000cff0c723e */ /* 0x000fc400030004ff */
[----:B------:R-:W-:Y:S01]  /*5abc0*/  F2FP.F16.E5M2.UNPACK_B R13, R13.H1 ;  /* 0x0000000dff0d723e */ /* 0x000fe200030004ff */
[----:B------:R4:W-:Y:S01]  /*5abd0*/  STL.64 [R1+0x30e8], R8 ;  /* 0x0030e80801007387 */ /* 0x0009e20000100a00 */
[----:B------:R-:W-:Y:S02]  /*5abe0*/  F2FP.F16.E5M2.UNPACK_B R6, R6 ;  /* 0x00000006ff06723e */ /* 0x000fe400020004ff */
[----:B------:R-:W-:Y:S02]  /*5abf0*/  F2FP.F16.E5M2.UNPACK_B R4, R4 ;  /* 0x00000004ff04723e */ /* 0x000fe400020004ff */
[----:B------:R-:W-:Y:S01]  /*5ac00*/  F2FP.F16.E5M2.UNPACK_B R5, R5 ;  /* 0x00000005ff05723e */ /* 0x000fe200020004ff */
[----:B------:R-:W-:Y:S04]  /*5ac10*/  STL [R1+0x30e0], R12 ;  /* 0x0030e00c01007387 */ /* 0x000fe80000100800 */
[----:B------:R-:W-:Y:S01]  /*5ac20*/  STL [R1+0x30d4], R13 ;  /* 0x0030d40d01007387 */ /* 0x000fe20000100800 */
[----:B---3--:R-:W-:-:S02]  /*5ac30*/  IMAD R7, R7, 0x100, R11 ;  /* 0x0000010007077824 */ /* 0x008fc400078e020b */
[----:B----4-:R-:W-:-:S15]  /*5ac40*/  HMMA.16816.F32 R8, R16, R12, R24 ;  /* 0x0000000c1008723c */ /* 0x010fde0000001818 */
[----:B------:R-:W-:-:S08]  /*5ac50*/  NOP ;  /* 0x0000000000007918 */ /* 0x000fd00000000000 */
[----:B------:R0:W-:Y:S04]  /*5ac60*/  STL.64 [R1+0x120], R8 ;  /* 0x0001200801007387 */ /* 0x0001e80000100a00 */
[----:B------:R1:W-:Y:S04]  /*5ac70*/  STL.64 [R1+0x128], R10 ;  /* 0x0001280a01007387 */ /* 0x0003e80000100a00 */
[----:B------:R-:W-:Y:S04]  /*5ac80*/  STL.64 [R1+0x31c8], R6 ;  /* 0x0031c80601007387 */ /* 0x000fe80000100a00 */
[----:B------:R-:W-:Y:S04]  /*5ac90*/  STL.64 [R1+0x31c0], R4 ;  /* 0x0031c00401007387 */ /* 0x000fe80000100a00 */
[----:B0-----:R-:W3:Y:S04]  /*5aca0*/  LDL.LU R8, [R1+0x460] ;  /* 0x0004600001087983 */ /* 0x001ee80000300800 */
[----:B------:R-:W3:Y:S04]  /*5acb0*/  LDL.LU R9, [R1+0x464] ;  /* 0x0004640001097983 */ /* 0x000ee80000300800 */
[----:B-1----:R-:W4:Y:S04]  /*5acc0*/  LDL.LU R10, [R1+0x468] ;  /* 0x00046800010a7983 */ /* 0x002f280000300800 */
[----:B------:R-:W4:Y:S04]  /*5acd0*/  LDL.LU R11, [R1+0x46c] ;  /* 0x00046c00010b7983 */ /* 0x000f280000300800 */
[----:B------:R-:W3:Y:S04]  /*5ace0*/  LDL.LU R24, [R1+0x490] ;  /* 0x0004900001187983 */ /* 0x000ee80000300800 */
[----:B------:R-:W3:Y:S04]  /*5acf0*/  LDL.LU R25, [R1+0x494] ;  /* 0x0004940001197983 */ /* 0x000ee80000300800 */
[----:B------:R-:W2:Y:S04]  /*5ad00*/  LDL.LU R26, [R1+0x498] ;  /* 0x00049800011a7983 */ /* 0x000ea80000300800 */
[----:B------:R-:W2:Y:S04]  /*5ad10*/  LDL.LU R27, [R1+0x49c] ;  /* 0x00049c00011b7983 */ /* 0x000ea80000300800 */
[----:B--2---:R0:W-:Y:S04]  /*5ad20*/  STL.64 [R1+0x3130], R26 ;  /* 0x0031301a01007387 */ /* 0x0041e80000100a00 */
[----:B0-----:R-:W2:Y:S01]  /*5ad30*/  LDL R26, [R1] ;  /* 0x00000000011a7983 */ /* 0x001ea20000100800 */
[----:B------:R-:W-:-:S03]  /*5ad40*/  IMAD.MOV.U32 R27, RZ, RZ, R0 ;  /* 0x000000ffff1b7224 */ /* 0x000fc600078e0000 */
[----:B------:R-:W4:Y:S04]  /*5ad50*/  LDL.LU R0, [R1+0x31d8] ;  /* 0x0031d80001007983 */ /* 0x000f280000300800 */
        /* <DEDUP_REMOVED lines=8> */
[----:B------:R-:W4:Y:S04]  /*5ade0*/  LDL R24, [R1+0x8] ;  /* 0x0000080001187983 */ /* 0x000f280000100800 */
[----:B------:R-:W4:Y:S04]  /*5adf0*/  LDL R25, [R1+0xc] ;  /* 0x00000c0001197983 */ /* 0x000f280000100800 */
[----:B------:R-:W2:Y:S01]  /*5ae00*/  LDL R26, [R1+0x10] ;  /* 0x00001000011a7983 */ /* 0x000ea20000100800 */
[----:B------:R-:W-:-:S03]  /*5ae10*/  IMAD.MOV.U32 R27, RZ, RZ, R0 ;  /* 0x000000ffff1b7224 */ /* 0x000fc600078e0000 */
[----:B------:R-:W2:Y:S04]  /*5ae20*/  LDL.LU R0, [R1+0x31d4] ;  /* 0x0031d40001007983 */ /* 0x000ea80000300800 */
[----:B----4-:R-:W-:Y:S04]  /*5ae30*/  STL.64 [R1+0x3160], R24 ;  /* 0x0031601801007387 */ /* 0x010fe80000100a00 */
[----:B---3--:R-:W-:Y:S04]  /*5ae40*/  STL.64 [R1+0x3110], R10 ;  /* 0x0031100a01007387 */ /* 0x008fe80000100a00 */
[----:B--2---:R0:W-:Y:S04]  /*5ae50*/  STL.64 [R1+0x3108], R8 ;  /* 0x0031080801007387 */ /* 0x0041e80000100a00 */
[----:B0-----:R-:W2:Y:S04]  /*5ae60*/  LDL.LU R8, [R1+0x480] ;  /* 0x0004800001087983 */ /* 0x001ea80000300800 */
[----:B------:R-:W2:Y:S04]  /*5ae70*/  LDL.LU R9, [R1+0x484] ;  /* 0x0004840001097983 */ /* 0x000ea80000300800 */
[----:B------:R-:W3:Y:S04]  /*5ae80*/  LDL.LU R10, [R1+0x488] ;  /* 0x00048800010a7983 */ /* 0x000ee80000300800 */
[----:B------:R-:W3:Y:S04]  /*5ae90*/  LDL.LU R11, [R1+0x48c] ;  /* 0x00048c00010b7983 */ /* 0x000ee80000300800 */
[----:B------:R-:W4:Y:S04]  /*5aea0*/  LDL.64 R24, [R1+0x18] ;  /* 0x0000180001187983 */ /* 0x000f280000100a00 */
[----:B------:R-:W-:Y:S04]  /*5aeb0*/  STL.64 [R1+0x3190], R26 ;  /* 0x0031901a01007387 */ /* 0x000fe80000100a00 */
[----:B----4-:R-:W-:Y:S04]  /*5aec0*/  STL.64 [R1+0x3188], R24 ;  /* 0x0031881801007387 */ /* 0x010fe80000100a00 */
[----:B---3--:R-:W-:Y:S04]  /*5aed0*/  STL.64 [R1+0x3140], R10 ;  /* 0x0031400a01007387 */ /* 0x008fe80000100a00 */
[----:B--2---:R0:W-:Y:S04]  /*5aee0*/  STL.64 [R1+0x3138], R8 ;  /* 0x0031380801007387 */ /* 0x0041e80000100a00 */
[----:B0-----:R-:W2:Y:S04]  /*5aef0*/  LDL.LU R8, [R1+0x4a0] ;  /* 0x0004a00001087983 */ /* 0x001ea80000300800 */
[----:B------:R-:W2:Y:S04]  /*5af00*/  LDL.LU R9, [R1+0x4a4] ;  /* 0x0004a40001097983 */ /* 0x000ea80000300800 */
[----:B------:R-:W3:Y:S04]  /*5af10*/  LDL.LU R10, [R1+0x4a8] ;  /* 0x0004a800010a7983 */ /* 0x000ee80000300800 */
[----:B------:R-:W3:Y:S04]  /*5af20*/  LDL.LU R11, [R1+0x4ac] ;  /* 0x0004ac00010b7983 */ /* 0x000ee80000300800 */
[----:B------:R-:W4:Y:S01]  /*5af30*/  LDL R26, [R1+0x28] ;  /* 0x00002800011a7983 */ /* 0x000f220000100800 */
[----:B------:R-:W-:-:S03]  /*5af40*/  IMAD.MOV.U32 R27, RZ, RZ, R0 ;  /* 0x000000ffff1b7224 */ /* 0x000fc600078e0000 */
[----:B------:R-:W2:Y:S04]  /*5af50*/  LDL.LU R0, [R1+0x31d0] ;  /* 0x0031d00001007983 */ /* 0x000ea80000300800 */
[----:B----4-:R0:W-:Y:S04]  /*5af60*/  STL.64 [R1+0x31a8], R26 ;  /* 0x0031a81a01007387 */ /* 0x0101e80000100a00 */
[----:B------:R-:W4:Y:S04]  /*5af70*/  LDL.LU R24, [R1+0x1e0] ;  /* 0x0001e00001187983 */ /* 0x000f280000300800 */
[----:B------:R-:W4:Y:S04]  /*5af80*/  LDL.LU R25, [R1+0x1e4] ;  /* 0x0001e40001197983 */ /* 0x000f280000300800 */
[----:B0-----:R-:W3:Y:S04]  /*5af90*/  LDL.LU R26, [R1+0x1e8] ;  /* 0x0001e800011a7983 */ /* 0x001ee80000300800 */
[----:B------:R-:W3:Y:S04]  /*5afa0*/  LDL.LU R27, [R1+0x1ec] ;  /* 0x0001ec00011b7983 */ /* 0x000ee80000300800 */
        /* <DEDUP_REMOVED lines=25> */
[----:B------:R-:W-:Y:S02]  /*5b140*/  F2FP.F16.E5M2.UNPACK_B R15, R15.H1 ;  /* 0x0000000fff0f723e */ /* 0x000fe400030004ff */
[----:B------:R-:W-:Y:S02]  /*5b150*/  F2FP.F16.E5M2.UNPACK_B R20, R20.H1 ;  /* 0x00000014ff14723e */ /* 0x000fe400030004ff */
[----:B------:R-:W-:-:S03]  /*5b160*/  F2FP.F16.E5M2.UNPACK_B R21, R21.H1 ;  /* 0x00000015ff15723e */ /* 0x000fc600030004ff */
[C---:B------:R-:W-:Y:S01]  /*5b170*/  HMMA.16816.F32 R4, R16.reuse, R14, R4 ;  /* 0x0000000e1004723c */ /* 0x040fe20000001804 */
[----:B----4-:R-:W-:Y:S04]  /*5b180*/  STL.64 [R1+0x3180], R10 ;  /* 0x0031800a01007387 */ /* 0x010fe80000100a00 */
[----:B--2---:R0:W-:Y:S04]  /*5b190*/  STL.64 [R1+0x3178], R8 ;  /* 0x0031780801007387 */ /* 0x0041e80000100a00 */
[----:B0-----:R-:W2:Y:S04]  /*5b1a0*/  LDL.LU R8, [R1+0x290] ;  /* 0x0002900001087983 */ /* 0x001ea80000300800 */
[----:B------:R-:W2:Y:S04]  /*5b1b0*/  LDL.LU R9, [R1+0x294] ;  /* 0x0002940001097983 */ /* 0x000ea80000300800 */
[----:B------:R-:W4:Y:S04]  /*5b1c0*/  LDL.LU R10, [R1+0x298] ;  /* 0x00029800010a7983 */ /* 0x000f280000300800 */
[----:B------:R-:W4:Y:S01]  /*5b1d0*/  LDL.LU R11, [R1+0x29c] ;  /* 0x00029c00010b7983 */ /* 0x000f220000300800 */
[----:B---3--:R-:W-:Y:S01]  /*5b1e0*/  HMMA.16816.F32 R24, R16, R20, R24 ;  /* 0x000000141018723c */ /* 0x008fe20000001818 */
[----:B------:R-:W-:-:S02]  /*5b1f0*/  F2FP.F16.E5M2.UNPACK_B R12, R12.H1 ;  /* 0x0000000cff0c723e */ /* 0x000fc400030004ff */
[----:B------:R-:W-:Y:S01]  /*5b200*/  F2FP.F16.E5M2.UNPACK_B R13, R13.H1 ;  /* 0x0000000dff0d723e */ /* 0x000fe200030004ff */
        /* <DEDUP_REMOVED lines=8> */
[----:B0-----:R-:W3:Y:S04]  /*5b290*/  LDL.LU.64 R6, [R1+0x31c8] ;  /* 0x0031c80001067983 */ /* 0x001ee80000300a00 */
[----:B------:R-:W2:Y:S04]  /*5b2a0*/  LDL.LU.64 R4, [R1+0x31c0] ;  /* 0x0031c00001047983 */ /* 0x000ea80000300a00 */
[----:B------:R-:W-:Y:S04]  /*5b2b0*/  STL [R1+0x30dc], R14 ;  /* 0x0030dc0e01007387 */ /* 0x000fe80000100800 */
[----:B------:R-:W-:Y:S04]  /*5b2c0*/  STL [R1+0x20], R12 ;  /* 0x0000200c01007387 */ /* 0x000fe80000100800 */
[----:B------:R-:W-:Y:S04]  /*5b2d0*/  STL [R1+0x30d8], R15 ;  /* 0x0030d80f01007387 */ /* 0x000fe80000100800 */
[----:B------:R-:W-:Y:S04]  /*5b2e0*/  STL [R1+0x24], R13 ;  /* 0x0000240d01007387 */ /* 0x000fe80000100800 */
[----:B------:R-:W-:Y:S04]  /*5b2f0*/  STL.64 [R1+0x650], R24 ;  /* 0x0006501801007387 */ /* 0x000fe80000100a00 */
[----:B------:R0:W-:Y:S04]  /*5b300*/  STL.64 [R1+0x658], R26 ;  /* 0x0006581a01007387 */ /* 0x0001e80000100a00 */
[----:B0-----:R-:W4:Y:S04]  /*5b310*/  LDL.LU.64 R26, [R1+0x31b8] ;  /* 0x0031b800011a7983 */ /* 0x001f280000300a00 */
[----:B------:R-:W4:Y:S02]  /*5b320*/  LDL.LU.64 R24, [R1+0x31b0] ;  /* 0x0031b00001187983 */ /* 0x000f240000300a00 */
[----:B----4-:R-:W-:Y:S02]  /*5b330*/  HMMA.16816.F32 R16, R16, R12, R24 ;  /* 0x0000000c1010723c */ /* 0x010fe40000001818 */
[----:B------:R-:W2:Y:S01]  /*5b340*/  LDL.LU.64 R26, [R1+0x31a8] ;  /* 0x0031a800011a7983 */ /* 0x000ea20000300a00 */
[----:B---3--:R-:W-:-:S15]  /*5b350*/  F2FP.F16.E5M2.UNPACK_B R7, R7 ;  /* 0x00000007ff07723e */ /* 0x008fde00020004ff */
[----:B------:R-:W-:-:S05]  /*5b360*/  NOP ;  /* 0x0000000000007918 */ /* 0x000fca0000000000 */
        /* <DEDUP_REMOVED lines=18> */
[----:B0-----:R-:W4:Y:S04]  /*5b490*/  LDL.LU.64 R10, [R1+0x3180] ;  /* 0x00318000010a7983 */ /* 0x001f280000300a00 */
[----:B------:R-:W4:Y:S01]  /*5b4a0*/  LDL.LU.64 R8, [R1+0x3178] ;  /* 0x0031780001087983 */ /* 0x000f220000300a00 */
[----:B------:R-:W-:-:S02]  /*5b4b0*/  IMAD.MOV.U32 R14, RZ, RZ, R24 ;  /* 0x000000ffff0e7224 */ /* 0x000fc400078e0018 */
[----:B------:R-:W-:Y:S02]  /*5b4c0*/  IMAD.MOV.U32 R15, RZ, RZ, R25 ;  /* 0x000000ffff0f7224 */ /* 0x000fe400078e0019 */
[----:B----4-:R-:W-:Y:S01]  /*5b4d0*/  HMMA.16816.F32 R24, R4, R26, R8 ;  /* 0x0000001a0418723c */ /* 0x010fe20000001808 */
[----:B------:R-:W2:Y:S04]  /*5b4e0*/  LDL.LU.64 R10, [R1+0x3170] ;  /* 0x00317000010a7983 */ /* 0x000ea80000300a00 */
[----:B------:R-:W2:-:S15]  /*5b4f0*/  LDL.LU.64 R8, [R1+0x3168] ;  /* 0x0031680001087983 */ /* 0x000e9e0000300a00 */
[----:B------:R-:W-:-:S03]  /*5b500*/  NOP ;  /* 0x0000000000007918 */ /* 0x000fc60000000000 */
        /* <DEDUP_REMOVED lines=23> */
[----:B------:R-:W4:Y:S04]  /*5b680*/  LDL.LU.64 R24, [R1+0x3118] ;  /* 0x0031180001187983 */ /* 0x000f280000300a00 */
[----:B------:R-:W-:Y:S01]  /*5b690*/  STL.64 [R1+0x3050], R28 ;  /* 0x0030501c01007387 */ /* 0x000fe20000100a00 */
[----:B--2---:R-:W-:-:S15]  /*5b6a0*/  HMMA.16816.F32 R8, R4, R26, R8 ;  /* 0x0000001a0408723c */ /* 0x004fde0000001808 */
[----:B------:R-:W-:-:S08]  /*5b6b0*/  NOP ;  /* 0x0000000000007918 */ /* 0x000fd00000000000 */
        /* <DEDUP_REMOVED lines=27> */
[----:B------:R-:W2:Y:S04]  /*5b870*/  LDL.LU R23, [R1+0x45c] ;  /* 0x00045c0001177983 */ /* 0x000ea80000300800 */
[----:B------:R-:W-:Y:S01]  /*5b880*/  STL.64 [R1+0x3088], R2 ;  /* 0x0030880201007387 */ /* 0x000fe20000100a00 */
[----:B------:R-:W-:Y:S01]  /*5b890*/  IMAD.MOV.U32 R12, RZ, RZ, R13 ;  /* 0x000000ffff0c7224 */ /* 0x000fe200078e000d */
[C---:B--2---:R-:W-:Y:S06]  /*5b8a0*/  HMMA.16816.F32 R20, R4.reuse, R2, R20 ;  /* 0x000000020414723c */ /* 0x044fec0000001814 */
[----:B---3--:R-:W-:-:S15]  /*5b8b0*/  HMMA.16816.F32 R16, R4, R10, R16 ;  /* 0x0000000a0410723c */ /* 0x008fde0000001810 */
[----:B------:R-:W-:-:S02]  /*5b8c0*/  NOP ;  /* 0x0000000000007918 */ /* 0x000fc40000000000 */
[----:B------:R-:W-:Y:S04]  /*5b8d0*/  STL.64 [R1+0x160], R20 ;  /* 0x0001601401007387 */ /* 0x000fe80000100a00 */
[----:B------:R4:W-:Y:S02]  /*5b8e0*/  STL.64 [R1+0x168], R22 ;  /* 0x0001681601007387 */ /* 0x0009e40000100a00 */
[----:B----4-:R-:W-:Y:S02]  /*5b8f0*/  HMMA.16816.F32 R20, R4, R8, R24 ;  /* 0x000000080414723c */ /* 0x010fe40000001818 */
[----:B------:R-:W2:Y:S05]  /*5b900*/  LDL.LU R24, [R1+0x3e0] ;  /* 0x0003e00001187983 */ /* 0x000eaa0000300800 */
[----:B------:R-:W-:-:S15]  /*5b910*/  IMAD.MOV.U32 R27, RZ, RZ, R0 ;  /* 0x000000ffff1b7224 */ /* 0x000fde00078e0000 */
[----:B------:R-:W-:-:S01]  /*5b920*/  NOP ;  /* 0x0000000000007918 */ /* 0x000fc20000000000 */
[----:B------:R-:W-:Y:S04]  /*5b930*/  STL.64 [R1+0x150], R20 ;  /* 0x0001501401007387 */ /* 0x000fe80000100a00 */
[----:B------:R-:W-:Y:S04]  /*5b940*/  STL.64 [R1+0x158], R22 ;  /* 0x0001581601007387 */ /* 0x000fe80000100a00 */
[----:B------:R0:W-:Y:S04]  /*5b950*/  STL.64 [R1+0x140], R16 ;  /* 0x0001401001007387 */ /* 0x0001e80000100a00 */
[----:B------:R1:W-:Y:S04]  /*5b960*/  STL.64 [R1+0x148], R18 ;  /* 0x0001481201007387 */ /* 0x0003e80000100a00 */
[----:B------:R-:W2:Y:S04]  /*5b970*/  LDL.LU R25, [R1+0x3e4] ;  /* 0x0003e40001197983 */ /* 0x000ea80000300800 */
[----:B------:R-:W3:Y:S04]  /*5b980*/  LDL.LU R26, [R1+0x3e8] ;  /* 0x0003e800011a7983 */ /* 0x000ee80000300800 */
[----:B------:R-:W4:Y:S04]  /*5b990*/  LDL.LU R13, [R1+0x2284] ;  /* 0x00228400010d7983 */ /* 0x000f280000300800 */
[----:B0-----:R-:W4:Y:S04]  /*5b9a0*/  LDL.LU R16, [R1+0x2280] ;  /* 0x0022800001107983 */ /* 0x001f280000300800 */
[----:B------:R-:W4:Y:S04]  /*5b9b0*/  LDL.LU R0, [R1+0x228c] ;  /* 0x00228c0001007983 */ /* 0x000f280000300800 */
[----:B------:R-:W4:Y:S04]  /*5b9c0*/  LDL.LU R17, [R1+0x2288] ;  /* 0x0022880001117983 */ /* 0x000f280000300800 */
[----:B-1----:R-:W4:Y:S04]  /*5b9d0*/  LDL.LU R18, [R1+0x2290] ;  /* 0x0022900001127983 */ /* 0x002f280000300800 */
[----:B------:R-:W4:Y:S04]  /*5b9e0*/  LDL.LU R19, [R1+0x2298] ;  /* 0x0022980001137983 */ /* 0x000f280000300800 */
[----:B------:R-:W2:Y:S04]  /*5b9f0*/  LDL.LU R20, [R1+0x4d0] ;  /* 0x0004d00001147983 */ /* 0x000ea80000300800 */
[----:B------:R-:W2:Y:S04]  /*5ba00*/  LDL.LU R21, [R1+0x4d4] ;  /* 0x0004d40001157983 */ /* 0x000ea80000300800 */
[----:B------:R-:W3:Y:S04]  /*5ba10*/  LDL.LU R22, [R1+0x4d8] ;  /* 0x0004d80001167983 */ /* 0x000ee80000300800 */
[----:B------:R-:W3:Y:S01]  /*5ba20*/  LDL.LU R23, [R1+0x4dc] ;  /* 0x0004dc0001177983 */ /* 0x000ee20000300800 */
[----:B------:R-:W-:-:S03]  /*5ba30*/  IMAD.MOV.U32 R3, RZ, RZ, R12 ;  /* 0x000000ffff037224 */ /* 0x000fc600078e000c */
        /* <DEDUP_REMOVED lines=8> */
[----:B------:R-:W3:Y:S04]  /*5bac0*/  LDL R2, [R1+0x20] ;  /* 0x0000200001027983 */ /* 0x000ee80000100800 */
[----:B------:R-:W2:Y:S04]  /*5bad0*/  LDL.LU R12, [R1+0x30e0] ;  /* 0x0030e000010c7983 */ /* 0x000ea80000300800 */
[----:B0-----:R-:W3:Y:S04]  /*5bae0*/  LDL.LU R24, [R1+0x410] ;  /* 0x0004100001187983 */ /* 0x001ee80000300800 */
[----:B------:R-:W3:Y:S04]  /*5baf0*/  LDL.LU R25, [R1+0x414] ;  /* 0x0004140001197983 */ /* 0x000ee80000300800 */
[----:B------:R-:W2:Y:S04]  /*5bb00*/  LDL.LU R26, [R1+0x418] ;  /* 0x00041800011a7983 */ /* 0x000ea80000300800 */
[----:B------:R-:W2:Y:S01]  /*5bb10*/  LDL.LU R27, [R1+0x41c] ;  /* 0x00041c00011b7983 */ /* 0x000ea20000300800 */
[----:B----4-:R-:W-:-:S03]  /*5bb20*/  IMAD R16, R16, 0x100, R13 ;  /* 0x0000010010107824 */ /* 0x010fc600078e020d */
[----:B--2---:R-:W-:Y:S04]  /*5bb30*/  STL.64 [R1+0x30a8], R26 ;  /* 0x0030a81a01007387 */ /* 0x004fe80000100a00 */
[----:B---3--:R0:W-:Y:S04]  /*5bb40*/  STL.64 [R1+0x30a0], R24 ;  /* 0x0030a01801007387 */ /* 0x0081e80000100a00 */
[----:B0-----:R-:W2:Y:S04]  /*5bb50*/  LDL.LU R24, [R1+0x4c0] ;  /* 0x0004c00001187983 */ /* 0x001ea80000300800 */
[----:B------:R-:W2:Y:S04]  /*5bb60*/  LDL.LU R25, [R1+0x4c4] ;  /* 0x0004c40001197983 */ /* 0x000ea80000300800 */
[----:B------:R-:W2:Y:S04]  /*5bb70*/  LDL.LU R26, [R1+0x4c8] ;  /* 0x0004c800011a7983 */ /* 0x000ea80000300800 */
[----:B------:R-:W2:Y:S04]  /*5bb80*/  LDL.LU R27, [R1+0x4cc] ;  /* 0x0004cc00011b7983 */ /* 0x000ea80000300800 */
[----:B------:R-:W3:Y:S04]  /*5bb90*/  LDL.64 R28, [R1+0x10] ;  /* 0x00001000011c7983 */ /* 0x000ee80000100a00 */
[----:B------:R0:W-:Y:S02]  /*5bba0*/  STL.64 [R1+0x3008], R10 ;  /* 0x0030080a01007387 */ /* 0x0001e40000100a00 */
[----:B0-----:R-:W-:-:S02]  /*5bbb0*/  IMAD.MOV.U32 R10, RZ, RZ, R14 ;  /* 0x000000ffff0a7224 */ /* 0x001fc400078e000e */
[----:B------:R-:W-:Y:S01]  /*5bbc0*/  IMAD.MOV.U32 R11, RZ, RZ, R15 ;  /* 0x000000ffff0b7224 */ /* 0x000fe200078e000f */
[----:B------:R-:W4:Y:S04]  /*5bbd0*/  LDL.LU R14, [R1+0x30dc] ;  /* 0x0030dc00010e7983 */ /* 0x000f280000300800 */
[----:B------:R-:W4:Y:S04]  /*5bbe0*/  LDL.LU R15, [R1+0x30d8] ;  /* 0x0030d800010f7983 */ /* 0x000f280000300800 */
[----:B------:R0:W-:Y:S04]  /*5bbf0*/  STL.64 [R1+0x3000], R8 ;  /* 0x0030000801007387 */ /* 0x0001e80000100a00 */
[----:B0-----:R-:W3:Y:S04]  /*5bc00*/  LDL.64 R8, [R1+0x28] ;  /* 0x0000280001087983 */ /* 0x001ee80000100a00 */
[----:B------:R-:W2:Y:S01]  /*5bc10*/  LDL.LU R13, [R1+0x30d4] ;  /* 0x0030d400010d7983 */ /* 0x000ea20000300800 */
[----:B------:R-:W-:-:S03]  /*5bc20*/  IMAD R17, R17, 0x100, R0 ;  /* 0x0000010011117824 */ /* 0x000fc600078e0200 */
[----:B------:R-:W3:Y:S01]  /*5bc30*/  LDL.LU R0, [R1+0x30d0] ;  /* 0x0030d00001007983 */ /* 0x000ee20000300800 */
[----:B--2---:R-:W-:-:S15]  /*5bc40*/  HMMA.16816.F32 R20, R4, R12, R20 ;  /* 0x0000000c0414723c */ /* 0x004fde0000001814 */
[----:B------:R-:W-:-:S08]  /*5bc50*/  NOP ;  /* 0x0000000000007918 */ /* 0x000fd00000000000 */
[----:B------:R-:W-:Y:S04]  /*5bc60*/  STL.64 [R1+0x130], R20 ;  /* 0x0001301401007387 */ /* 0x000fe80000100a00 */
[----:B------:R0:W-:Y:S04]  /*5bc70*/  STL.64 [R1+0x138], R22 ;  /* 0x0001381601007387 */ /* 0x0001e80000100a00 */
[----:B0-----:R-:W4:Y:S04]  /*5bc80*/  LDL.LU.64 R22, [R1+0x30c8] ;  /* 0x0030c80001167983 */ /* 0x001f280000300a00 */
[----:B------:R-:W4:Y:S04]  /*5bc90*/  LDL.LU.64 R20, [R1+0x30c0] ;  /* 0x0030c00001147983 */ /* 0x000f280000300a00 */
[----:B------:R0:W-:Y:S04]  /*5bca0*/  STL [R1+0x2fdc], R12 ;  /* 0x002fdc0c01007387 */ /* 0x0001e80000100800 */
[----:B0-----:R-:W2:Y:S04]  /*5bcb0*/  LDL.LU R12, [R1+0x229c] ;  /* 0x00229c00010c7983 */ /* 0x001ea80000300800 */
[----:B------:R0:W-:Y:S04]  /*5bcc0*/  STL [R1+0x2fd8], R13 ;  /* 0x002fd80d01007387 */ /* 0x0001e80000100800 */
[----:B0-----:R-:W3:Y:S01]  /*5bcd0*/  LDL.LU R13, [R1+0x2294] ;  /* 0x00229400010d7983 */ /* 0x001ee20000300800 */
[----:B----4-:R-:W-:-:S15]  /*5bce0*/  HMMA.16816.F32 R20, R4, R14, R20 ;  /* 0x0000000e0414723c */ /* 0x010fde0000001814 */
[----:B------:R-:W-:-:S08]  /*5bcf0*/  NOP ;  /* 0x0000000000007918 */ /* 0x000fd00000000000 */
[----:B------:R-:W-:Y:S04]  /*5bd00*/  STL.64 [R1+0x640], R20 ;  /* 0x0006401401007387 */ /* 0x000fe80000100a00 */
[----:B------:R0:W-:Y:S04]  /*5bd10*/  STL.64 [R1+0x648], R22 ;  /* 0x0006481601007387 */ /* 0x0001e80000100a00 */
[----:B0-----:R-:W4:Y:S04]  /*5bd20*/  LDL.LU.64 R22, [R1+0x30b8] ;  /* 0x0030b80001167983 */ /* 0x001f280000300a00 */
[----:B------:R-:W4:Y:S04]  /*5bd30*/  LDL.LU.64 R20, [R1+0x30b0] ;  /* 0x0030b00001147983 */ /* 0x000f280000300a00 */
[----:B------:R0:W-:Y:S01]  /*5bd40*/  STL [R1+0x2fc4], R14 ;  /* 0x002fc40e01007387 */ /* 0x0001e20000100800 */
[----:B--2---:R-:W-:-:S03]  /*5bd50*/  IMAD R19, R19, 0x100, R12 ;  /* 0x0000010013137824 */ /* 0x004fc600078e020c */
[----:B------:R1:W-:Y:S01]  /*5bd60*/  STL [R1+0x2fc0], R15 ;  /* 0x002fc00f01007387 */ /* 0x0003e20000100800 */
[----:B---3--:R-:W-:-:S03]  /*5bd70*/  IMAD R18, R18, 0x100, R13 ;  /* 0x0000010012127824 */ /* 0x008fc600078e020d */
[----:B------:R-:W2:Y:S04]  /*5bd80*/  LDL.LU R12, [R1+0x400] ;  /* 0x00040000010c7983 */ /* 0x000ea80000300800 */
[----:B------:R-:W2:Y:S04]  /*5bd90*/  LDL.LU R13, [R1+0x404] ;  /* 0x00040400010d7983 */ /* 0x000ea80000300800 */
[----:B0-----:R-:W2:Y:S04]  /*5bda0*/  LDL.LU R14, [R1+0x408] ;  /* 0x00040800010e7983 */ /* 0x001ea80000300800 */
[----:B-1----:R-:W2:Y:S01]  /*5bdb0*/  LDL.LU R15, [R1+0x40c] ;  /* 0x00040c00010f7983 */ /* 0x002ea20000300800 */
[----:B----4-:R-:W-:-:S15]  /*5bdc0*/  HMMA.16816.F32 R24, R4, R20, R24 ;  /* 0x000000140418723c */ /* 0x010fde0000001818 */
[----:B------:R-:W-:-:S08]  /*5bdd0*/  NOP ;  /* 0x0000000000007918 */ /* 0x000fd00000000000 */
        /* <DEDUP_REMOVED lines=8> */
[----:B------:R-:W4:Y:S01]  /*5be60*/  LDL.LU R22, [R1+0x3f8] ;  /* 0x0003f80001167983 */ /* 0x000f220000300800 */
[----:B---3--:R-:W-:Y:S03]  /*5be70*/  HMMA.16816.F32 R4, R4, R2, R24 ;  /* 0x000000020404723c */ /* 0x008fe60000001818 */
[----:B------:R-:W3:Y:S04]  /*5be80*/  LDL.LU.64 R26, [R1+0x3098] ;  /* 0x00309800011a7983 */ /* 0x000ee80000300a00 */
[----:B------:R-:W3:Y:S01]  /*5be90*/  LDL.LU.64 R24, [R1+0x3090] ;  /* 0x0030900001187983 */ /* 0x000ee20000300a00 */
[----:B------:R-:W-:-:S02]  /*5bea0*/  F2FP.F16.E5M2.UNPACK_B R16, R16 ;  /* 0x00000010ff10723e */ /* 0x000fc400020004ff */
[----:B------:R-:W-:Y:S02]  /*5beb0*/  F2FP.F16.E5M2.UNPACK_B R17, R17 ;  /* 0x00000011ff11723e */ /* 0x000fe400020004ff */
[----:B------:R-:W-:Y:S02]  /*5bec0*/  F2FP.F16.E5M2.UNPACK_B R18, R18 ;  /* 0x00000012ff12723e */ /* 0x000fe400020004ff */
[----:B------:R-:W-:Y:S01]  /*5bed0*/  F2FP.F16.E5M2.UNPACK_B R19, R19 ;  /* 0x00000013ff13723e */ /* 0x000fe200020004ff */
[----:B------:R-:W3:Y:S01]  /*5bee0*/  LDL.LU.64 R2, [R1+0x3088] ;  /* 0x0030880001027983 */ /* 0x000ee20000300a00 */
[----:B------:R-:W-:-:S07]  /*5bef0*/  IMAD.MOV.U32 R23, RZ, RZ, R0 ;  /* 0x000000ffff177224 */ /* 0x000fce00078e0000 */
[----:B------:R-:W-:Y:S04]  /*5bf00*/  STL.64 [R1+0x600], R4 ;  /* 0x0006000401007387 */ /* 0x000fe80000100a00 */
[----:B------:R2:W-:Y:S01]  /*5bf10*/  STL [R1+0x608], R6 ;  /* 0x0006080601007387 */ /* 0x0005e20000100800 */
[----:B------:R-:W-:Y:S01]  /*5bf20*/  IMAD.MOV.U32 R0, RZ, RZ, R7 ;  /* 0x000000ffff007224 */ /* 0x000fe200078e0007 */
[C---:B----4-:R-:W-:Y:S06]  /*5bf30*/  HMMA.16816.F32 R20, R16.reuse, R10, R20 ;  /* 0x0000000a1014723c */ /* 0x050fec0000001814 */
[----:B--2---:R-:W-:Y:S01]  /*5bf40*/  HMMA.16816.F32 R4, R16, R8, R12 ;  /* 0x000000081004723c */ /* 0x004fe2000000180c */
[----:B------:R0:W-:Y:S04]  /*5bf50*/  STL [R1+0x2cd0], R0 ;  /* 0x002cd00001007387 */ /* 0x0001e80000100800 */
[----:B------:R-:W2:Y:S01]  /*5bf60*/  LDL.LU R14, [R1+0x22b4] ;  /* 0x0022b400010e7983 */ /* 0x000ea20000300800 */
[----:B0-----:R-:W-:-:S15]  /*5bf70*/  IMAD.MOV.U32 R0, RZ, RZ, R9 ;  /* 0x000000ffff007224 */ /* 0x001fde00078e0009 */
[----:B------:R-:W-:-:S02]  /*5bf80*/  NOP ;  /* 0x0000000000007918 */ /* 0x000fc40000000000 */
[----:B------:R-:W-:Y:S04]  /*5bf90*/  STL.64 [R1+0x5f0], R4 ;  /* 0x0005f00401007387 */ /* 0x000fe80000100a00 */
[----:B------:R0:W-:Y:S04]  /*5bfa0*/  STL.64 [R1+0x5f8], R6 ;  /* 0x0005f80601007387 */ /* 0x0001e80000100a00 */
[----:B0-----:R-:W4:Y:S04]  /*5bfb0*/  LDL.LU R6, [R1+0x22b0] ;  /* 0x0022b00001067983 */ /* 0x001f280000300800 */
[----:B------:R-:W2:Y:S04]  /*5bfc0*/  LDL.LU R15, [R1+0x22bc] ;  /* 0x0022bc00010f7983 */ /* 0x000ea80000300800 */
[----:B------:R-:W4:Y:S04]  /*5bfd0*/  LDL.LU R7, [R1+0x22b8] ;  /* 0x0022b80001077983 */ /* 0x000f280000300800 */
[----:B------:R-:W-:Y:S04]  /*5bfe0*/  STL [R1+0x2fb8], R0 ;  /* 0x002fb80001007387 */ /* 0x000fe80000100800 */
[----:B------:R0:W-:Y:S04]  /*5bff0*/  STL.64 [R1+0x5e0], R20 ;  /* 0x0005e01401007387 */ /* 0x0001e80000100a00 */
[----:B------:R1:W-:Y:S04]  /*5c000*/  STL.64 [R1+0x5e8], R22 ;  /* 0x0005e81601007387 */ /* 0x0003e80000100a00 */
[----:B0-----:R-:W2:Y:S01]  /*5c010*/  LDL.LU R20, [R1+0x390] ;  /* 0x0003900001147983 */ /* 0x001ea20000300800 */
[----:B---3--:R-:W-:-:S15]  /*5c020*/  HMMA.16816.F32 R8, R16, R28, R24 ;  /* 0x0000001c1008723c */ /* 0x008fde0000001818 */
[----:B------:R-:W-:-:S08]  /*5c030*/  NOP ;  /* 0x0000000000007918 */ /* 0x000fd00000000000 */
[----:B------:R-:W-:Y:S04]  /*5c040*/  STL.64 [R1+0x5d0], R8 ;  /* 0x0005d00801007387 */ /* 0x000fe80000100a00 */
[----:B------:R-:W-:Y:S04]  /*5c050*/  STL.64 [R1+0x5d8], R10 ;  /* 0x0005d80a01007387 */ /* 0x000fe80000100a00 */
        /* <DEDUP_REMOVED lines=15> */
[----:B------:R-:W-:-:S03]  /*5c150*/  IMAD.MOV.U32 R0, RZ, RZ, R29 ;  /* 0x000000ffff007224 */ /* 0x000fc600078e001d */
[----:B---3--:R0:W-:Y:S04]  /*5c160*/  STL.64 [R1+0x3070], R22 ;  /* 0x0030701601007387 */ /* 0x0081e80000100a00 */
[----:B0-----:R-:W3:Y:S04]  /*5c170*/  LDL R22, [R1+0x8] ;  /* 0x0000080001167983 */ /* 0x001ee80000100800 */
[----:B------:R-:W3:Y:S04]  /*5c180*/  LDL R23, [R1+0xc] ;  /* 0x00000c0001177983 */ /* 0x000ee80000100800 */
[----:B--2---:R-:W-:Y:S04]  /*5c190*/  STL.64 [R1+0x3068], R20 ;  /* 0x0030681401007387 */ /* 0x004fe80000100a00 */
[----:B------:R-:W2:Y:S04]  /*5c1a0*/  LDL.64 R28, [R1] ;  /* 0x00000000011c7983 */ /* 0x000ea80000100a00 */
[----:B------:R-:W4:Y:S04]  /*5c1b0*/  LDL.LU R24, [R1+0x3b0] ;  /* 0x0003b00001187983 */ /* 0x000f280000300800 */
        /* <DEDUP_REMOVED lines=21> */
[----:B------:R-:W4:Y:S04]  /*5c310*/  LDL.LU R13, [R1+0x22ac] ;  /* 0x0022ac00010d7983 */ /* 0x000f280000300800 */
[----:B------:R-:W-:Y:S01]  /*5c320*/  STL.64 [R1+0x2fe8], R14 ;  /* 0x002fe80e01007387 */ /* 0x000fe20000100a00 */
[C---:B---3--:R-:W-:Y:S03]  /*5c330*/  HMMA.16816.F32 R20, R16.reuse, R22, R24 ;  /* 0x000000161014723c */ /* 0x048fe60000001818 */
[----:B----4-:R0:W-:Y:S04]  /*5c340*/  STL.64 [R1+0x2fe0], R12 ;  /* 0x002fe00c01007387 */ /* 0x0101e80000100a00 */
        /* <DEDUP_REMOVED lines=11> */
[----:B------:R-:W-:Y:S04]  /*5c400*/  STL [R1+0x2fbc], R0 ;  /* 0x002fbc0001007387 */ /* 0x000fe80000100800 */
[----:B------:R-:W2:Y:S04]  /*5c410*/  LDL.LU.64 R26, [R1+0x3080] ;  /* 0x00308000011a7983 */ /* 0x000ea80000300a00 */
[----:B------:R-:W2:Y:S04]  /*5c420*/  LDL.LU.64 R24, [R1+0x3078] ;  /* 0x0030780001187983 */ /* 0x000ea80000300a00 */
        /* <DEDUP_REMOVED lines=52> */
[----:B------:R-:W4:Y:S02]  /*5c770*/  LDL.LU.64 R8, [R1+0x3000] ;  /* 0x0030000001087983 */ /* 0x000f240000300a00 */
        /* <DEDUP_REMOVED lines=20> */
[----:B------:R-:W2:Y:S04]  /*5c8c0*/  LDL.LU R12, [R1+0x2fdc] ;  /* 0x002fdc00010c7983 */ /* 0x000ea80000300800 */
[----:B------:R-:W2:Y:S01]  /*5c8d0*/  LDL.LU R13, [R1+0x2fd8] ;  /* 0x002fd800010d7983 */ /* 0x000ea20000300800 */
[----:B---3--:R-:W-:Y:S02]  /*5c8e0*/  IMAD R6, R6, 0x100, R14 ;  /* 0x0000010006067824 */ /* 0x008fe400078e020e */
[----:B------:R-:W-:Y:S01]  /*5c8f0*/  IMAD R7, R7, 0x100, R15 ;  /* 0x0000010007077824 */ /* 0x000fe200078e020f */
[----:B--2---:R-:W-:-:S15]  /*5c900*/  HMMA.16816.F32 R24, R16, R12, R24 ;  /* 0x0000000c1018723c */ /* 0x004fde0000001818 */
[----:B------:R-:W-:-:S08]  /*5c910*/  NOP ;  /* 0x0000000000007918 */ /* 0x000fd00000000000 */
[----:B------:R-:W-:Y:S04]  /*5c920*/  STL.64 [R1+0x530], R24 ;  /* 0x0005301801007387 */ /* 0x000fe80000100a00 */
[----:B------:R0:W-:Y:S04]  /*5c930*/  STL.64 [R1+0x538], R26 ;  /* 0x0005381a01007387 */ /* 0x0001e80000100a00 */
[----:B0-----:R-:W2:Y:S04]  /*5c940*/  LDL.LU.64 R26, [R1+0x2fd0] ;  /* 0x002fd000011a7983 */ /* 0x001ea80000300a00 */
[----:B------:R-:W2:Y:S04]  /*5c950*/  LDL.LU.64 R24, [R1+0x2fc8] ;  /* 0x002fc80001187983 */ /* 0x000ea80000300a00 */
[----:B------:R-:W3:Y:S04]  /*5c960*/  LDL.LU R14, [R1+0x2fc4] ;  /* 0x002fc400010e7983 */ /* 0x000ee80000300800 */
[----:B------:R-:W3:Y:S01]  /*5c970*/  LDL.LU R15, [R1+0x2fc0] ;  /* 0x002fc000010f7983 */ /* 0x000ee20000300800 */
[----:B------:R-:W-:-:S02]  /*5c980*/  F2FP.F16.E5M2.UNPACK_B R6, R6 ;  /* 0x00000006ff06723e */ /* 0x000fc400020004ff */
[----:B------:R-:W-:Y:S02]  /*5c990*/  F2FP.F16.E5M2.UNPACK_B R7, R7 ;  /* 0x00000007ff07723e */ /* 0x000fe400020004ff */
[----:B------:R-:W-:Y:S02]  /*5c9a0*/  F2FP.F16.E5M2.UNPACK_B R4, R4 ;  /* 0x00000004ff04723e */ /* 0x000fe400020004ff */
[----:B------:R-:W-:Y:S01]  /*5c9b0*/  F2FP.F16.E5M2.UNPACK_B R5, R5 ;  /* 0x00000005ff05723e */ /* 0x000fe200020004ff */
[----:B---3--:R-:W-:Y:S06]  /*5c9c0*/  HMMA.16816.F32 R8, R16, R14, R8 ;  /* 0x0000000e1008723c */ /* 0x008fec0000001808 */
[----:B------:R-:W-:Y:S04]  /*5c9d0*/  STL.64 [R1+0x2ec0], R14 ;  /* 0x002ec00e01007387 */ /* 0x000fe80000100a00 */
[----:B------:R-:W-:-:S13]  /*5c9e0*/  STL.64 [R1+0x2eb8], R12 ;  /* 0x002eb80c01007387 */ /* 0x000fda0000100a00 */
[----:B------:R-:W-:Y:S04]  /*5c9f0*/  STL.64 [R1+0x620], R8 ;  /* 0x0006200801007387 */ /* 0x000fe80000100a00 */
[----:B------:R-:W-:Y:S04]  /*5ca00*/  STL.64 [R1+0x628], R10 ;  /* 0x0006280a01007387 */ /* 0x000fe80000100a00 */
[----:B------:R-:W-:Y:S04]  /*5ca10*/  STL.64 [R1+0x2fb0], R6 ;  /* 0x002fb00601007387 */ /* 0x000fe80000100a00 */
[----:B------:R2:W-:Y:S02]  /*5ca20*/  STL.64 [R1+0x2fa8], R4 ;  /* 0x002fa80401007387 */ /* 0x0005e40000100a00 */
[----:B--2---:R-:W-:Y:S02]  /*5ca30*/  HMMA.16816.F32 R4, R16, R20, R24 ;  /* 0x000000141004723c */ /* 0x004fe40000001818 */
[----:B------:R-:W-:Y:S04]  /*5ca40*/  STL.64 [R1+0x2f00], R22 ;  /* 0x002f001601007387 */ /* 0x000fe80000100a00 */
[----:B------:R0:W-:-:S15]  /*5ca50*/  STL.64 [R1+0x2ef8], R20 ;  /* 0x002ef81401007387 */ /* 0x0001de0000100a00 */
[----:B------:R-:W-:-:S02]  /*5ca60*/  NOP ;  /* 0x0000000000007918 */ /* 0x000fc40000000000 */
        /* <DEDUP_REMOVED lines=10> */
[----:B0-----:R-:W3:Y:S04]  /*5cb10*/  LDL.LU R20, [R1+0x260] ;  /* 0x0002600001147983 */ /* 0x001ee80000300800 */
        /* <DEDUP_REMOVED lines=8> */
[----:B0-----:R-:W3:Y:S01]  /*5cba0*/  LDL.LU R26, [R1] ;  /* 0x00000000011a7983 */ /* 0x001ee20000300800 */
[----:B------:R-:W-:-:S03]  /*5cbb0*/  IMAD.MOV.U32 R27, RZ, RZ, R0 ;  /* 0x000000ffff1b7224 */ /* 0x000fc600078e0000 */
[----:B------:R-:W4:Y:S04]  /*5cbc0*/  LDL.LU R0, [R1+0x2fbc] ;  /* 0x002fbc0001007983 */ /* 0x000f280000300800 */
[----:B--2---:R-:W-:Y:S04]  /*5cbd0*/  STL.64 [R1+0x2f28], R24 ;  /* 0x002f281801007387 */ /* 0x004fe80000100a00 */
[----:B---3--:R-:W-:Y:S04]  /*5cbe0*/  STL.64 [R1+0x2f48], R26 ;  /* 0x002f481a01007387 */ /* 0x008fe80000100a00 */
        /* <DEDUP_REMOVED lines=15> */
[----:B------:R-:W4:Y:S01]  /*5cce0*/  LDL.LU R26, [R1+0x10] ;  /* 0x00001000011a7983 */ /* 0x000f220000300800 */
        /* <DEDUP_REMOVED lines=13> */
[----:B------:R-:W2:Y:S04]  /*5cdc0*/  LDL.LU R6, [R1+0x318] ;  /* 0x0003180001067983 */ /* 0x000ea80000300800 */
[----:B------:R-:W2:Y:S04]  /*5cdd0*/  LDL.LU R7, [R1+0x31c] ;  /* 0x00031c0001077983 */ /* 0x000ea80000300800 */
[----:B----4-:R0:W-:Y:S04]  /*5cde0*/  STL.64 [R1+0x2f90], R24 ;  /* 0x002f901801007387 */ /* 0x0101e80000100a00 */
[----:B0-----:R-:W4:Y:S04]  /*5cdf0*/  LDL.64 R24, [R1+0x20] ;  /* 0x0000200001187983 */ /* 0x001f280000100a00 */
[----:B---3--:R-:W-:Y:S04]  /*5ce00*/  STL.64 [R1+0x2f70], R22 ;  /* 0x002f701601007387 */ /* 0x008fe80000100a00 */
[----:B--2---:R0:W-:Y:S04]  /*5ce10*/  STL.64 [R1+0x2f68], R20 ;  /* 0x002f681401007387 */ /* 0x0041e80000100a00 */
[----:B0-----:R-:W2:Y:S04]  /*5ce20*/  LDL.LU R20, [R1+0x2e0] ;  /* 0x0002e00001147983 */ /* 0x001ea80000300800 */
[----:B------:R-:W2:Y:S04]  /*5ce30*/  LDL.LU R21, [R1+0x2e4] ;  /* 0x0002e40001157983 */ /* 0x000ea80000300800 */
[----:B------:R-:W3:Y:S04]  /*5ce40*/  LDL.LU R22, [R1+0x2e8] ;  /* 0x0002e80001167983 */ /* 0x000ee80000300800 */
[----:B------:R-:W3:Y:S04]  /*5ce50*/  LDL.LU R23, [R1+0x2ec] ;  /* 0x0002ec0001177983 */ /* 0x000ee80000300800 */
[----:B------:R-:W4:Y:S04]  /*5ce60*/  LDL.LU R26, [R1+0x28] ;  /* 0x00002800011a7983 */ /* 0x000f280000300800 */
[----:B---3--:R-:W-:Y:S04]  /*5ce70*/  STL.64 [R1+0x2f88], R22 ;  /* 0x002f881601007387 */ /* 0x008fe80000100a00 */
[----:B--2---:R0:W-:Y:S04]  /*5ce80*/  STL.64 [R1+0x2f80], R20 ;  /* 0x002f801401007387 */ /* 0x0041e80000100a00 */
[----:B0-----:R-:W2:Y:S04]  /*5ce90*/  LDL.LU R20, [R1+0x2f0] ;  /* 0x0002f00001147983 */ /* 0x001ea80000300800 */
        /* <DEDUP_REMOVED lines=20> */
[----:B------:R-:W4:Y:S04]  /*5cfe0*/  LDL.LU R14, [R1+0x238] ;  /* 0x00023800010e7983 */ /* 0x000f280000300800 */
[----:B------:R-:W4:Y:S04]  /*5cff0*/  LDL.LU R15, [R1+0x23c] ;  /* 0x00023c00010f7983 */ /* 0x000f280000300800 */
[----:B------:R-:W2:Y:S04]  /*5d000*/  LDL.LU.64 R6, [R1+0x2fb0] ;  /* 0x002fb00001067983 */ /* 0x000ea80000300a00 */
[----:B------:R-:W2:Y:S04]  /*5d010*/  LDL.LU.64 R4, [R1+0x2fa8] ;  /* 0x002fa80001047983 */ /* 0x000ea80000300a00 */
[----:B------:R0:W-:Y:S04]  /*5d020*/  STL.64 [R1+0x520], R16 ;  /* 0x0005201001007387 */ /* 0x0001e80000100a00 */
[----:B------:R1:W-:Y:S04]  /*5d030*/  STL.64 [R1+0x528], R18 ;  /* 0x0005281201007387 */ /* 0x0003e80000100a00 */
[----:B0-----:R-:W3:Y:S04]  /*5d040*/  LDL.LU R16, [R1+0x22c0] ;  /* 0x0022c00001107983 */ /* 0x001ee80000300800 */
[----:B------:R-:W3:Y:S04]  /*5d050*/  LDL.LU R17, [R1+0x22c8] ;  /* 0x0022c80001117983 */ /* 0x000ee80000300800 */
[----:B-1----:R-:W4:Y:S04]  /*5d060*/  LDL.LU R18, [R1+0x22d0] ;  /* 0x0022d00001127983 */ /* 0x002f280000300800 */
[----:B------:R-:W4:Y:S01]  /*5d070*/  LDL.LU R19, [R1+0x22d8] ;  /* 0x0022d80001137983 */ /* 0x000f220000300800 */
[----:B------:R-:W-:-:S02]  /*5d080*/  IMAD.MOV.U32 R27, RZ, RZ, R0 ;  /* 0x000000ffff1b7224 */ /* 0x000fc400078e0000 */
[----:B------:R-:W-:-:S05]  /*5d090*/  IMAD.MOV.U32 R0, RZ, RZ, R25 ;  /* 0x000000ffff007224 */ /* 0x000fca00078e0019 */
[C---:B--2---:R-:W-:Y:S01]  /*5d0a0*/  HMMA.16816.F32 R24, R4.reuse, R26, R20 ;  /* 0x0000001a0418723c */ /* 0x044fe20000001814 */
[----:B----4-:R-:W-:Y:S04]  /*5d0b0*/  STL.64 [R1+0x2eb0], R18 ;  /* 0x002eb01201007387 */ /* 0x010fe80000100a00 */
[----:B---3--:R0:W-:Y:S04]  /*5d0c0*/  STL.64 [R1+0x2ea8], R16 ;  /* 0x002ea81001007387 */ /* 0x0081e80000100a00 */
        /* <DEDUP_REMOVED lines=66> */
[----:B0-----:R-:W3:Y:S04]  /*5d4f0*/  LDL.LU.64 R10, [R1+0x2ef0] ;  /* 0x002ef000010a7983 */ /* 0x001ee80000300a00 */
[----:B------:R-:W3:Y:S04]  /*5d500*/  LDL.LU.64 R8, [R1+0x2ee8] ;  /* 0x002ee80001087983 */ /* 0x000ee80000300a00 */
[----:B------:R-:W4:Y:S04]  /*5d510*/  LDL.LU R22, [R1+0x22c4] ;  /* 0x0022c40001167983 */ /* 0x000f280000300800 */
[----:B------:R-:W4:Y:S01]  /*5d520*/  LDL.LU R23, [R1+0x22cc] ;  /* 0x0022cc0001177983 */ /* 0x000f220000300800 */
        /* <DEDUP_REMOVED lines=22> */
[C---:B---3--:R-:W-:Y:S06]  /*5d690*/  HMMA.16816.F32 R16, R4.reuse, R12, R16 ;  /* 0x0000000c0410723c */ /* 0x048fec0000001810 */
[C---:B--2---:R-:W-:Y:S06]  /*5d6a0*/  HMMA.16816.F32 R8, R4.reuse, R14, R8 ;  /* 0x0000000e0408723c */ /* 0x044fec0000001808 */
[----:B----4-:R-:W-:Y:S11]  /*5d6b0*/  HMMA.16816.F32 R12, R4, R20, R24 ;  /* 0x00000014040c723c */ /* 0x010ff60000001818 */
[----:B------:R-:W-:Y:S04]  /*5d6c0*/  STL.64 [R1+0x430], R16 ;  /* 0x0004301001007387 */ /* 0x000fe80000100a00 */
[----:B------:R0:W-:Y:S04]  /*5d6d0*/  STL.64 [R1+0x438], R18 ;  /* 0x0004381201007387 */ /* 0x0001e80000100a00 */
[----:B0-----:R-:W2:Y:S04]  /*5d6e0*/  LDL.LU.64 R18, [R1+0x2eb0] ;  /* 0x002eb00001127983 */ /* 0x001ea80000300a00 */
[----:B------:R-:W3:Y:S04]  /*5d6f0*/  LDL.LU.64 R16, [R1+0x2ea8] ;  /* 0x002ea80001107983 */ /* 0x000ee80000300a00 */
[----:B------:R0:W-:Y:S04]  /*5d700*/  STL.64 [R1+0x400], R8 ;  /* 0x0004000801007387 */ /* 0x0001e80000100a00 */
[----:B------:R1:W-:Y:S04]  /*5d710*/  STL.64 [R1+0x408], R10 ;  /* 0x0004080a01007387 */ /* 0x0003e80000100a00 */
[----:B0-----:R-:W4:Y:S04]  /*5d720*/  LDL.LU R8, [R1+0x70] ;  /* 0x0000700001087983 */ /* 0x001f280000300800 */
[----:B------:R0:W-:Y:S04]  /*5d730*/  STL.64 [R1+0x3f0], R12 ;  /* 0x0003f00c01007387 */ /* 0x0001e80000100a00 */
[----:B------:R2:W-:Y:S04]  /*5d740*/  STL.64 [R1+0x3f8], R14 ;  /* 0x0003f80e01007387 */ /* 0x0005e80000100a00 */
[----:B------:R-:W4:Y:S04]  /*5d750*/  LDL.LU R9, [R1+0x74] ;  /* 0x0000740001097983 */ /* 0x000f280000300800 */
[----:B-1----:R-:W3:Y:S04]  /*5d760*/  LDL.LU R10, [R1+0x78] ;  /* 0x00007800010a7983 */ /* 0x002ee80000300800 */
[----:B------:R-:W3:Y:S04]  /*5d770*/  LDL.LU R11, [R1+0x7c] ;  /* 0x00007c00010b7983 */ /* 0x000ee80000300800 */
[----:B0-----:R-:W2:Y:S04]  /*5d780*/  LDL R13, [R1+0x778] ;  /* 0x00077800010d7983 */ /* 0x001ea80000100800 */
[----:B--2---:R0:W-:Y:S04]  /*5d790*/  STL [R1+0x2e90], R13 ;  /* 0x002e900d01007387 */ /* 0x0041e80000100800 */
[----:B------:R-:W2:Y:S04]  /*5d7a0*/  LDL.LU R12, [R1+0x20] ;  /* 0x00002000010c7983 */ /* 0x000ea80000300800 */
[----:B------:R-:W2:Y:S04]  /*5d7b0*/  LDL R20, [R1+0x758] ;  /* 0x0007580001147983 */ /* 0x000ea80000100800 */
[----:B------:R-:W2:Y:S04]  /*5d7c0*/  LDL R21, [R1+0x75c] ;  /* 0x00075c0001157983 */ /* 0x000ea80000100800 */
[----:B------:R-:W2:Y:S04]  /*5d7d0*/  LDL R14, [R1+0x768] ;  /* 0x00076800010e7983 */ /* 0x000ea80000100800 */
[----:B------:R-:W2:Y:S01]  /*5d7e0*/  LDL R15, [R1+0x76c] ;  /* 0x00076c00010f7983 */ /* 0x000ea20000100800 */
[----:B0-----:R-:W-:-:S03]  /*5d7f0*/  IMAD.MOV.U32 R13, RZ, RZ, R0 ;  /* 0x000000ffff0d7224 */ /* 0x001fc600078e0000 */
[----:B------:R-:W2:Y:S04]  /*5d800*/  LDL R0, [R1+0x77c] ;  /* 0x00077c0001007983 */ /* 0x000ea80000100800 */
[----:B---3--:R-:W-:Y:S04]  /*5d810*/  STL.64 [R1+0x2e88], R10 ;  /* 0x002e880a01007387 */ /* 0x008fe80000100a00 */
[----:B----4-:R0:W-:Y:S04]  /*5d820*/  STL.64 [R1+0x2e80], R8 ;  /* 0x002e800801007387 */ /* 0x0101e80000100a00 */
[----:B0-----:R-:W3:Y:S04]  /*5d830*/  LDL.LU R8, [R1+0x60] ;  /* 0x0000600001087983 */ /* 0x001ee80000300800 */
[----:B------:R-:W3:Y:S04]  /*5d840*/  LDL.LU R9, [R1+0x64] ;  /* 0x0000640001097983 */ /* 0x000ee80000300800 */
[----:B------:R-:W4:Y:S04]  /*5d850*/  LDL.LU R10, [R1+0x68] ;  /* 0x00006800010a7983 */ /* 0x000f280000300800 */
[----:B------:R-:W4:Y:S04]  /*5d860*/  LDL.LU R11, [R1+0x6c] ;  /* 0x00006c00010b7983 */ /* 0x000f280000300800 */
[----:B----4-:R-:W-:Y:S04]  /*5d870*/  STL.64 [R1+0x2ea0], R10 ;  /* 0x002ea00a01007387 */ /* 0x010fe80000100a00 */
[----:B---3--:R0:W-:Y:S04]  /*5d880*/  STL.64 [R1+0x2e98], R8 ;  /* 0x002e980801007387 */ /* 0x0081e80000100a00 */
[----:B0-----:R-:W2:Y:S04]  /*5d890*/  LDL.LU R8, [R1+0x30] ;  /* 0x0000300001087983 */ /* 0x001ea80000300800 */
[----:B------:R-:W2:Y:S04]  /*5d8a0*/  LDL.LU R9, [R1+0x34] ;  /* 0x0000340001097983 */ /* 0x000ea80000300800 */
[----:B------:R-:W2:Y:S04]  /*5d8b0*/  LDL.LU R10, [R1+0x38] ;  /* 0x00003800010a7983 */ /* 0x000ea80000300800 */
[----:B------:R-:W2:Y:S04]  /*5d8c0*/  LDL.LU R11, [R1+0x3c] ;  /* 0x00003c00010b7983 */ /* 0x000ea80000300800 */
[----:B------:R-:W3:Y:S04]  /*5d8d0*/  LDL R2, [R1+0x748] ;  /* 0x0007480001027983 */ /* 0x000ee80000100800 */
[----:B------:R-:W4:Y:S04]  /*5d8e0*/  LDL R3, [R1+0x74c] ;  /* 0x00074c0001037983 */ /* 0x000f280000100800 */
[----:B------:R-:W4:Y:S04]  /*5d8f0*/  LDL.LU R24, [R1+0x80] ;  /* 0x0000800001187983 */ /* 0x000f280000300800 */
[----:B------:R-:W4:Y:S04]  /*5d900*/  LDL.LU R25, [R1+0x84] ;  /* 0x0000840001197983 */ /* 0x000f280000300800 */
[----:B------:R-:W4:Y:S01]  /*5d910*/  LDL.LU R26, [R1+0x88] ;  /* 0x00008800011a7983 */ /* 0x000f220000300800 */
[----:B------:R-:W-:-:S02]  /*5d920*/  IMAD R16, R16, 0x100, R22 ;  /* 0x0000010010107824 */ /* 0x000fc400078e0216 */
[----:B------:R-:W-:Y:S02]  /*5d930*/  IMAD R17, R17, 0x100, R23 ;  /* 0x0000010011117824 */ /* 0x000fe400078e0217 */
[----:B------:R-:W-:Y:S02]  /*5d940*/  IMAD R18, R18, 0x100, R28 ;  /* 0x0000010012127824 */ /* 0x000fe400078e021c */
[----:B------:R-:W-:Y:S01]  /*5d950*/  IMAD R19, R19, 0x100, R29 ;  /* 0x0000010013137824 */ /* 0x000fe200078e021d */
[----:B------:R-:W4:Y:S04]  /*5d960*/  LDL.LU R27, [R1+0x8c] ;  /* 0x00008c00011b7983 */ /* 0x000f280000300800 */
[----:B------:R-:W4:Y:S04]  /*5d970*/  LDL R22, [R1+0x738] ;  /* 0x0007380001167983 */ /* 0x000f280000100800 */
[----:B------:R-:W4:Y:S04]  /*5d980*/  LDL R23, [R1+0x73c] ;  /* 0x00073c0001177983 */ /* 0x000f280000100800 */
[----:B------:R-:W4:Y:S04]  /*5d990*/  LDL R28, [R1+0x6f8] ;  /* 0x0006f800011c7983 */ /* 0x000f280000100800 */
[----:B------:R-:W4:Y:S01]  /*5d9a0*/  LDL R29, [R1+0x6fc] ;  /* 0x0006fc00011d7983 */ /* 0x000f220000100800 */
[----:B--2---:R-:W-:Y:S03]  /*5d9b0*/  HMMA.16816.F32 R4, R4, R12, R8 ;  /* 0x0000000c0404723c */ /* 0x004fe60000001808 */
[----:B------:R-:W2:Y:S04]  /*5d9c0*/  LDL.LU.64 R10, [R1+0x2ea0] ;  /* 0x002ea000010a7983 */ /* 0x000ea80000300a00 */
[----:B------:R-:W2:Y:S04]  /*5d9d0*/  LDL.LU.64 R8, [R1+0x2e98] ;  /* 0x002e980001087983 */ /* 0x000ea80000300a00 */
[----:B------:R-:W3:-:S12]  /*5d9e0*/  LDL.LU R13, [R1+0x2e90] ;  /* 0x002e9000010d7983 */ /* 0x000ed80000300800 */
[----:B------:R0:W-:Y:S04]  /*5d9f0*/  STL.64 [R1+0x30], R4 ;  /* 0x0000300401007387 */ /* 0x0001e80000100a00 */
[----:B------:R1:W-:Y:S04]  /*5da00*/  STL.64 [R1+0x38], R6 ;  /* 0x0000380601007387 */ /* 0x0003e80000100a00 */
[----:B0-----:R-:W4:Y:S04]  /*5da10*/  LDL.LU R4, [R1+0x40] ;  /* 0x0000400001047983 */ /* 0x001f280000300800 */
[----:B------:R-:W4:Y:S04]  /*5da20*/  LDL.LU R5, [R1+0x44] ;  /* 0x0000440001057983 */ /* 0x000f280000300800 */
[----:B-1----:R-:W4:Y:S04]  /*5da30*/  LDL.LU R6, [R1+0x48] ;  /* 0x0000480001067983 */ /* 0x002f280000300800 */
[----:B------:R-:W4:Y:S01]  /*5da40*/  LDL.LU R7, [R1+0x4c] ;  /* 0x00004c0001077983 */ /* 0x000f220000300800 */
[----:B------:R-:W-:-:S02]  /*5da50*/  F2FP.F16.E5M2.UNPACK_B R16, R16 ;  /* 0x00000010ff10723e */ /* 0x000fc400020004ff */
[----:B------:R-:W-:Y:S02]  /*5da60*/  F2FP.F16.E5M2.UNPACK_B R17, R17 ;  /* 0x00000011ff11723e */ /* 0x000fe400020004ff */
[----:B------:R-:W-:Y:S02]  /*5da70*/  F2FP.F16.E5M2.UNPACK_B R18, R18 ;  /* 0x00000012ff12723e */ /* 0x000fe400020004ff */
[----:B------:R-:W-:Y:S02]  /*5da80*/  F2FP.F16.E5M2.UNPACK_B R19, R19 ;  /* 0x00000013ff13723e */ /* 0x000fe400020004ff */
[----:B------:R-:W-:Y:S02]  /*5da90*/  F2FP.F16.E5M2.UNPACK_B R20, R20 ;  /* 0x00000014ff14723e */ /* 0x000fe400020004ff */
[----:B------:R-:W-:-:S03]  /*5daa0*/  F2FP.F16.E5M2.UNPACK_B R21, R21 ;  /* 0x00000015ff15723e */ /* 0x000fc600020004ff */
[----:B------:R-:W-:Y:S04]  /*5dab0*/  STL [R1+0x28], R20 ;  /* 0x0000281401007387 */ /* 0x000fe80000100800 */
[----:B------:R-:W-:Y:S01]  /*5dac0*/  STL [R1+0x2c], R21 ;  /* 0x00002c1501007387 */ /* 0x000fe20000100800 */
[----:B---3--:R-:W-:Y:S02]  /*5dad0*/  F2FP.F16.E5M2.UNPACK_B R12, R13 ;  /* 0x0000000dff0c723e */ /* 0x008fe400020004ff */
[----:B------:R-:W-:-:S07]  /*5dae0*/  F2FP.F16.E5M2.UNPACK_B R13, R0 ;  /* 0x00000000ff0d723e */ /* 0x000fce00020004ff */
[----:B--2---:R-:W-:Y:S01]  /*5daf0*/  HMMA.16816.F32 R8, R16, R12, R8 ;  /* 0x0000000c1008723c */ /* 0x004fe20000001808 */
[----:B------:R-:W-:-:S05]  /*5db00*/  IMAD.MOV.U32 R0, RZ, RZ, R21 ;  /* 0x000000ffff007224 */ /* 0x000fca00078e0015 */
        /* <DEDUP_REMOVED lines=12> */
[----:B------:R-:W-:-:S02]  /*5dbd0*/  F2FP.F16.E5M2.UNPACK_B R4, R14 ;  /* 0x0000000eff04723e */ /* 0x000fc400020004ff */
[----:B------:R-:W-:Y:S01]  /*5dbe0*/  F2FP.F16.E5M2.UNPACK_B R5, R15 ;  /* 0x0000000fff05723e */ /* 0x000fe200020004ff */
[----:B------:R-:W-:Y:S02]  /*5dbf0*/  IMAD.MOV.U32 R14, RZ, RZ, R13 ;  /* 0x000000ffff0e7224 */ /* 0x000fe400078e000d */
[----:B------:R-:W-:Y:S01]  /*5dc00*/  IMAD.MOV.U32 R15, RZ, RZ, R12 ;  /* 0x000000ffff0f7224 */ /* 0x000fe200078e000c */
[----:B------:R-:W-:Y:S02]  /*5dc10*/  F2FP.F16.E5M2.UNPACK_B R2, R2 ;  /* 0x00000002ff02723e */ /* 0x000fe400020004ff */
[----:B------:R-:W-:Y:S01]  /*5dc20*/  F2FP.F16.E5M2.UNPACK_B R3, R3 ;  /* 0x00000003ff03723e */ /* 0x000fe200020004ff */
[----:B------:R-:W-:Y:S04]  /*5dc30*/  STL.64 [R1+0x10], R4 ;  /* 0x0000100401007387 */ /* 0x000fe80000100a00 */
[----:B------:R-:W-:Y:S04]  /*5dc40*/  STL [R1+0x2df4], R14 ;  /* 0x002df40e01007387 */ /* 0x000fe80000100800 */
[----:B------:R-:W-:Y:S01]  /*5dc50*/  STL [R1+0x2df0], R15 ;  /* 0x002df00f01007387 */ /* 0x000fe20000100800 */
[----:B------:R-:W-:-:S02]  /*5dc60*/  IMAD.MOV.U32 R20, RZ, RZ, R5 ;  /* 0x000000ffff147224 */ /* 0x000fc400078e0005 */
[----:B------:R-:W-:Y:S01]  /*5dc70*/  IMAD.MOV.U32 R21, RZ, RZ, R4 ;  /* 0x000000ffff157224 */ /* 0x000fe200078e0004 */
[----:B------:R-:W-:Y:S02]  /*5dc80*/  F2FP.F16.E5M2.UNPACK_B R0, R22 ;  /* 0x00000016ff00723e */ /* 0x000fe400020004ff */
[----:B------:R-:W-:Y:S02]  /*5dc90*/  F2FP.F16.E5M2.UNPACK_B R28, R28 ;  /* 0x0000001cff1c723e */ /* 0x000fe400020004ff */
[----:B------:R-:W-:Y:S01]  /*5dca0*/  F2FP.F16.E5M2.UNPACK_B R29, R29 ;  /* 0x0000001dff1d723e */ /* 0x000fe200020004ff */
[----:B--2---:R-:W-:-:S15]  /*5dcb0*/  HMMA.16816.F32 R8, R16, R4, R8 ;  /* 0x000000041008723c */ /* 0x004fde0000001808 */
[----:B------:R-:W-:-:S08]  /*5dcc0*/  NOP ;  /* 0x0000000000007918 */ /* 0x000fd00000000000 */
[----:B------:R-:W-:Y:S04]  /*5dcd0*/  STL.64 [R1+0x3c0], R8 ;  /* 0x0003c00801007387 */ /* 0x000fe80000100a00 */
[----:B------:R0:W-:Y:S02]  /*5dce0*/  STL.64 [R1+0x3c8], R10 ;  /* 0x0003c80a01007387 */ /* 0x0001e40000100a00 */
[----:B0-----:R-:W-:Y:S06]  /*5dcf0*/  HMMA.16816.F32 R8, R16, R2, R24 ;  /* 0x000000021008723c */ /* 0x001fec0000001818 */
[----:B------:R-:W-:Y:S04]  /*5dd00*/  STL.64 [R1+0x8], R2 ;  /* 0x0000080201007387 */ /* 0x000fe80000100a00 */
[----:B------:R-:W-:Y:S01]  /*5dd10*/  STL [R1+0x2dfc], R20 ;  /* 0x002dfc1401007387 */ /* 0x000fe20000100800 */
[----:B------:R-:W-:-:S03]  /*5dd20*/  F2FP.F16.E5M2.UNPACK_B R4, R23 ;  /* 0x00000017ff04723e */ /* 0x000fc600020004ff */
[----:B------:R-:W-:Y:S04]  /*5dd30*/  STL [R1+0x2df8], R21 ;  /* 0x002df81501007387 */ /* 0x000fe80000100800 */
[----:B------:R0:W-:Y:S04]  /*5dd40*/  STL [R1], R0 ;  /* 0x0000000001007387 */ /* 0x0001e80000100800 */
[----:B------:R-:W-:Y:S01]  /*5dd50*/  STL [R1+0x4], R4 ;  /* 0x0000040401007387 */ /* 0x000fe20000100800 */
[----:B0-----:R-:W-:-:S03]  /*5dd60*/  IMAD.MOV.U32 R0, RZ, RZ, R2 ;  /* 0x000000ffff007224 */ /* 0x001fc600078e0002 */
[----:B------:R-:W-:Y:S04]  /*5dd70*/  STL.64 [R1+0x3b0], R8 ;  /* 0x0003b00801007387 */ /* 0x000fe80000100a00 */
[----:B------:R0:W-:Y:S04]  /*5dd80*/  STL.64 [R1+0x3b8], R10 ;  /* 0x0003b80a01007387 */ /* 0x0001e80000100a00 */
[----:B------:R1:W-:Y:S04]  /*5dd90*/  STL [R1+0x2e00], R0 ;  /* 0x002e000001007387 */ /* 0x0003e80000100800 */
[----:B------:R-:W-:Y:S04]  /*5dda0*/  STL.64 [R1+0x2e68], R28 ;  /* 0x002e681c01007387 */ /* 0x000fe80000100a00 */
[----:B0-----:R-:W2:Y:S04]  /*5ddb0*/  LDL R10, [R1+0x698] ;  /* 0x00069800010a7983 */ /* 0x001ea80000100800 */
[----:B------:R-:W2:Y:S04]  /*5ddc0*/  LDL R11, [R1+0x69c] ;  /* 0x00069c00010b7983 */ /* 0x000ea80000100800 */
        /* <DEDUP_REMOVED lines=13> */
[----:B------:R-:W2:Y:S04]  /*5dea0*/  LDL R22, [R1+0x708] ;  /* 0x0007080001167983 */ /* 0x000ea80000100800 */
[----:B------:R-:W2:Y:S04]  /*5deb0*/  LDL R23, [R1+0x70c] ;  /* 0x00070c0001177983 */ /* 0x000ea80000100800 */
        /* <DEDUP_REMOVED lines=19> */
[----:B------:R-:W2:Y:S04]  /*5dff0*/  LDL R8, [R1+0x6a8] ;  /* 0x0006a80001087983 */ /* 0x000ea80000100800 */
[----:B------:R-:W2:Y:S04]  /*5e000*/  LDL R9, [R1+0x6ac] ;  /* 0x0006ac0001097983 */ /* 0x000ea80000100800 */
[----:B------:R-:W3:Y:S04]  /*5e010*/  LDL R26, [R1+0x718] ;  /* 0x00071800011a7983 */ /* 0x000ee80000100800 */
[----:B------:R-:W3:Y:S04]  /*5e020*/  LDL R27, [R1+0x71c] ;  /* 0x00071c00011b7983 */ /* 0x000ee80000100800 */
[----:B------:R-:W3:Y:S04]  /*5e030*/  LDL R24, [R1+0x6e8] ;  /* 0x0006e80001187983 */ /* 0x000ee80000100800 */
[----:B------:R-:W3:Y:S04]  /*5e040*/  LDL R25, [R1+0x6ec] ;  /* 0x0006ec0001197983 */ /* 0x000ee80000100800 */
[----:B------:R-:W3:Y:S04]  /*5e050*/  LDL R2, [R1+0x6b8] ;  /* 0x0006b80001027983 */ /* 0x000ee80000100800 */
[----:B------:R-:W3:Y:S04]  /*5e060*/  LDL R3, [R1+0x6bc] ;  /* 0x0006bc0001037983 */ /* 0x000ee80000100800 */
[----:B------:R-:W-:Y:S04]  /*5e070*/  STL.64 [R1+0x2e30], R10 ;  /* 0x002e300a01007387 */ /* 0x000fe80000100a00 */
[----:B--2---:R0:W-:Y:S04]  /*5e080*/  STL.64 [R1+0x2e28], R8 ;  /* 0x002e280801007387 */ /* 0x0041e80000100a00 */
[----:B0-----:R-:W2:Y:S04]  /*5e090*/  LDL.LU R8, [R1+0xe0] ;  /* 0x0000e00001087983 */ /* 0x001ea80000300800 */
[----:B------:R-:W2:Y:S04]  /*5e0a0*/  LDL.LU R9, [R1+0xe4] ;  /* 0x0000e40001097983 */ /* 0x000ea80000300800 */
[----:B------:R-:W3:Y:S04]  /*5e0b0*/  LDL.LU R10, [R1+0xe8] ;  /* 0x0000e800010a7983 */ /* 0x000ee80000300800 */
[----:B------:R-:W3:Y:S01]  /*5e0c0*/  LDL.LU R11, [R1+0xec] ;  /* 0x0000ec00010b7983 */ /* 0x000ee20000300800 */
[----:B----4-:R-:W-:Y:S06]  /*5e0d0*/  HMMA.16816.F32 R20, R16, R28, R20 ;  /* 0x0000001c1014723c */ /* 0x010fec0000001814 */
[----:B------:R-:W-:-:S02]  /*5e0e0*/  IMAD.MOV.U32 R14, RZ, RZ, R28 ;  /* 0x000000ffff0e7224 */ /* 0x000fc400078e001c */
[----:B------:R-:W-:Y:S01]  /*5e0f0*/  IMAD.MOV.U32 R15, RZ, RZ, R29 ;  /* 0x000000ffff0f7224 */ /* 0x000fe200078e001d */
        /* <DEDUP_REMOVED lines=12> */
[----:B------:R-:W4:Y:S04]  /*5e1c0*/  LDL R12, [R1+0x688] ;  /* 0x00068800010c7983 */ /* 0x000f280000100800 */
[----:B------:R-:W4:Y:S04]  /*5e1d0*/  LDL R13, [R1+0x68c] ;  /* 0x00068c00010d7983 */ /* 0x000f280000100800 */
        /* <DEDUP_REMOVED lines=9> */
[----:B0-----:R-:W2:Y:S04]  /*5e270*/  LDL.LU.64 R22, [R1+0x2e60] ;  /* 0x002e600001167983 */ /* 0x001ea80000300a00 */
[----:B------:R-:W2:Y:S01]  /*5e280*/  LDL.LU.64 R20, [R1+0x2e58] ;  /* 0x002e580001147983 */ /* 0x000ea20000300a00 */
[----:B------:R-:W-:-:S02]  /*5e290*/  F2FP.F16.E5M2.UNPACK_B R26, R26 ;  /* 0x0000001aff1a723e */ /* 0x000fc400020004ff */
[----:B------:R-:W-:Y:S02]  /*5e2a0*/  F2FP.F16.E5M2.UNPACK_B R27, R27 ;  /* 0x0000001bff1b723e */ /* 0x000fe400020004ff */
[----:B------:R-:W-:Y:S02]  /*5e2b0*/  F2FP.F16.E5M2.UNPACK_B R24, R24 ;  /* 0x00000018ff18723e */ /* 0x000fe400020004ff */
[----:B------:R-:W-:-:S07]  /*5e2c0*/  F2FP.F16.E5M2.UNPACK_B R25, R25 ;  /* 0x00000019ff19723e */ /* 0x000fce00020004ff */
[C---:B------:R-:W-:Y:S06]  /*5e2d0*/  HMMA.16816.F32 R8, R16.reuse, R24, R8 ;  /* 0x000000181008723c */ /* 0x040fec0000001808 */
        /* <DEDUP_REMOVED lines=8> */
[----:B0-----:R-:W4:Y:S04]  /*5e360*/  LDL.LU.64 R10, [R1+0x2e40] ;  /* 0x002e4000010a7983 */ /* 0x001f280000300a00 */
[----:B------:R-:W4:Y:S01]  /*5e370*/  LDL.LU.64 R8, [R1+0x2e38] ;  /* 0x002e380001087983 */ /* 0x000f220000300a00 */
[----:B------:R-:W-:-:S02]  /*5e380*/  F2FP.F16.E5M2.UNPACK_B R2, R2 ;  /* 0x00000002ff02723e */ /* 0x000fc400020004ff */
[----:B------:R-:W-:-:S07]  /*5e390*/  F2FP.F16.E5M2.UNPACK_B R3, R3 ;  /* 0x00000003ff03723e */ /* 0x000fce00020004ff */
[----:B---3--:R-:W-:Y:S01]  /*5e3a0*/  HMMA.16816.F32 R4, R16, R2, R4 ;  /* 0x000000021004723c */ /* 0x008fe20000001804 */
[----:B------:R-:W-:Y:S04]  /*5e3b0*/  STL.64 [R1+0x2d20], R26 ;  /* 0x002d201a01007387 */ /* 0x000fe80000100a00 */
[----:B------:R0:W-:Y:S04]  /*5e3c0*/  STL.64 [R1+0x2d18], R24 ;  /* 0x002d181801007387 */ /* 0x0001e80000100a00 */
[----:B0-----:R-:W3:Y:S04]  /*5e3d0*/  LDL.LU R24, [R1+0x110] ;  /* 0x0001100001187983 */ /* 0x001ee80000300800 */
[----:B------:R-:W3:Y:S04]  /*5e3e0*/  LDL.LU R25, [R1+0x114] ;  /* 0x0001140001197983 */ /* 0x000ee80000300800 */
[----:B------:R-:W3:Y:S04]  /*5e3f0*/  LDL.LU R26, [R1+0x118] ;  /* 0x00011800011a7983 */ /* 0x000ee80000300800 */
[----:B------:R-:W3:Y:S01]  /*5e400*/  LDL.LU R27, [R1+0x11c] ;  /* 0x00011c00011b7983 */ /* 0x000ee20000300800 */
[----:B--2---:R-:W-:-:S02]  /*5e410*/  F2FP.F16.E5M2.UNPACK_B R22, R22 ;  /* 0x00000016ff16723e */ /* 0x004fc400020004ff */
[----:B------:R-:W-:-:S07]  /*5e420*/  F2FP.F16.E5M2.UNPACK_B R23, R23 ;  /* 0x00000017ff17723e */ /* 0x000fce00020004ff */
[----:B----4-:R-:W-:-:S15]  /*5e430*/  HMMA.16816.F32 R8, R16, R22, R8 ;  /* 0x000000161008723c */ /* 0x010fde0000001808 */
[----:B------:R-:W-:-:S08]  /*5e440*/  NOP ;  /* 0x0000000000007918 */ /* 0x000fd00000000000 */
[----:B------:R-:W-:Y:S04]  /*5e450*/  STL.64 [R1+0x360], R8 ;  /* 0x0003600801007387 */ /* 0x000fe80000100a00 */
[----:B------:R0:W-:Y:S04]  /*5e460*/  STL.64 [R1+0x368], R10 ;  /* 0x0003680a01007387 */ /* 0x0001e80000100a00 */
[----:B0-----:R-:W2:Y:S04]  /*5e470*/  LDL.LU.64 R10, [R1+0x2e30] ;  /* 0x002e3000010a7983 */ /* 0x001ea80000300a00 */
[----:B------:R-:W4:Y:S04]  /*5e480*/  LDL.LU.64 R8, [R1+0x2e28] ;  /* 0x002e280001087983 */ /* 0x000f280000300a00 */
[----:B------:R-:W-:Y:S04]  /*5e490*/  STL.64 [R1+0x350], R4 ;  /* 0x0003500401007387 */ /* 0x000fe80000100a00 */
[----:B------:R0:W-:Y:S04]  /*5e4a0*/  STL.64 [R1+0x358], R6 ;  /* 0x0003580601007387 */ /* 0x0001e80000100a00 */
[----:B0-----:R-:W3:Y:S04]  /*5e4b0*/  LDL.LU.64 R6, [R1+0x2e20] ;  /* 0x002e200001067983 */ /* 0x001ee80000300a00 */
[----:B------:R-:W3:Y:S01]  /*5e4c0*/  LDL.LU.64 R4, [R1+0x2e18] ;  /* 0x002e180001047983 */ /* 0x000ee20000300a00 */
[----:B----4-:R-:W-:-:S02]  /*5e4d0*/  F2FP.F16.E5M2.UNPACK_B R8, R8 ;  /* 0x00000008ff08723e */ /* 0x010fc400020004ff */
[----:B------:R-:W-:-:S07]  /*5e4e0*/  F2FP.F16.E5M2.UNPACK_B R9, R9 ;  /* 0x00000009ff09723e */ /* 0x000fce00020004ff */
[----:B---3--:R-:W-:-:S15]  /*5e4f0*/  HMMA.16816.F32 R4, R16, R8, R4 ;  /* 0x000000081004723c */ /* 0x008fde0000001804 */
[----:B------:R-:W-:-:S08]  /*5e500*/  NOP ;  /* 0x0000000000007918 */ /* 0x000fd00000000000 */
[----:B------:R-:W-:Y:S04]  /*5e510*/  STL.64 [R1+0x340], R4 ;  /* 0x0003400401007387 */ /* 0x000fe80000100a00 */
[----:B------:R0:W-:Y:S04]  /*5e520*/  STL.64 [R1+0x348], R6 ;  /* 0x0003480601007387 */ /* 0x0001e80000100a00 */
[----:B0-----:R-:W3:Y:S04]  /*5e530*/  LDL.LU.64 R6, [R1+0x2e10] ;  /* 0x002e100001067983 */ /* 0x001ee80000300a00 */
[----:B------:R-:W4:Y:S01]  /*5e540*/  LDL.LU.64 R4, [R1+0x2e08] ;  /* 0x002e080001047983 */ /* 0x000f220000300a00 */
[----:B--2---:R-:W-:-:S02]  /*5e550*/  F2FP.F16.E5M2.UNPACK_B R10, R10 ;  /* 0x0000000aff0a723e */ /* 0x004fc400020004ff */
[----:B------:R-:W-:-:S07]  /*5e560*/  F2FP.F16.E5M2.UNPACK_B R11, R11 ;  /* 0x0000000bff0b723e */ /* 0x000fce00020004ff */
        /* <DEDUP_REMOVED lines=64> */
[----:B------:R-:W2:Y:S04]  /*5e970*/  LDL R20, [R1+0x6d8] ;  /* 0x0006d80001147983 */ /* 0x000ea80000100800 */
[----:B------:R-:W2:Y:S04]  /*5e980*/  LDL R21, [R1+0x6dc] ;  /* 0x0006dc0001157983 */ /* 0x000ea80000100800 */
[----:B------:R-:W-:Y:S01]  /*5e990*/  STL.64 [R1+0x2de0], R22 ;  /* 0x002de01601007387 */ /* 0x000fe20000100a00 */
[----:B------:R-:W-:-:S03]  /*5e9a0*/  IMAD.MOV.U32 R27, RZ, RZ, R0 ;  /* 0x000000ffff1b7224 */ /* 0x000fc600078e0000 */
[----:B--2---:R0:W-:Y:S04]  /*5e9b0*/  STL.64 [R1+0x2dd8], R20 ;  /* 0x002dd81401007387 */ /* 0x0041e80000100a00 */
[----:B0-----:R-:W2:Y:S04]  /*5e9c0*/  LDL.LU R20, [R1+0x120] ;  /* 0x0001200001147983 */ /* 0x001ea80000300800 */
[----:B------:R-:W2:Y:S04]  /*5e9d0*/  LDL.LU R21, [R1+0x124] ;  /* 0x0001240001157983 */ /* 0x000ea80000300800 */
[----:B------:R-:W2:Y:S04]  /*5e9e0*/  LDL.LU R22, [R1+0x128] ;  /* 0x0001280001167983 */ /* 0x000ea80000300800 */
[----:B------:R-:W2:Y:S04]  /*5e9f0*/  LDL.LU R23, [R1+0x12c] ;  /* 0x00012c0001177983 */ /* 0x000ea80000300800 */
[----:B------:R-:W4:Y:S04]  /*5ea00*/  LDL R14, [R1+0x678] ;  /* 0x00067800010e7983 */ /* 0x000f280000100800 */
[----:B------:R-:W2:Y:S04]  /*5ea10*/  LDL R15, [R1+0x67c] ;  /* 0x00067c00010f7983 */ /* 0x000ea80000100800 */
[----:B------:R-:W2:Y:S04]  /*5ea20*/  LDL R25, [R1+0x6c8] ;  /* 0x0006c80001197983 */ /* 0x000ea80000100800 */
[----:B------:R-:W2:Y:S04]  /*5ea30*/  LDL R0, [R1+0x6cc] ;  /* 0x0006cc0001007983 */ /* 0x000ea80000100800 */
        /* <DEDUP_REMOVED lines=18> */
[----:B------:R-:W-:-:S02]  /*5eb60*/  F2FP.F16.E5M2.UNPACK_B R12, R12 ;  /* 0x0000000cff0c723e */ /* 0x000fc400020004ff */
[----:B------:R-:W-:Y:S01]  /*5eb70*/  F2FP.F16.E5M2.UNPACK_B R13, R13 ;  /* 0x0000000dff0d723e */ /* 0x000fe200020004ff */
[----:B----4-:R-:W-:Y:S04]  /*5eb80*/  STL.64 [R1+0x2dd0], R10 ;  /* 0x002dd00a01007387 */ /* 0x010fe80000100a00 */
[----:B---3--:R0:W-:Y:S04]  /*5eb90*/  STL.64 [R1+0x2dc8], R8 ;  /* 0x002dc80801007387 */ /* 0x0081e80000100a00 */
[----:B0-----:R-:W3:Y:S04]  /*5eba0*/  LDL.LU R8, [R1+0x660] ;  /* 0x0006600001087983 */ /* 0x001ee80000300800 */
[----:B------:R-:W3:Y:S04]  /*5ebb0*/  LDL.LU R9, [R1+0x664] ;  /* 0x0006640001097983 */ /* 0x000ee80000300800 */
[----:B------:R-:W3:Y:S04]  /*5ebc0*/  LDL.LU R10, [R1+0x668] ;  /* 0x00066800010a7983 */ /* 0x000ee80000300800 */
[----:B------:R-:W3:Y:S01]  /*5ebd0*/  LDL.LU R11, [R1+0x66c] ;  /* 0x00066c00010b7983 */ /* 0x000ee20000300800 */
[----:B------:R-:W-:-:S02]  /*5ebe0*/  F2FP.F16.E5M2.UNPACK_B R14, R14 ;  /* 0x0000000eff0e723e */ /* 0x000fc400020004ff */
[----:B--2---:R-:W-:Y:S01]  /*5ebf0*/  F2FP.F16.E5M2.UNPACK_B R15, R15 ;  /* 0x0000000fff0f723e */ /* 0x004fe200020004ff */
[----:B------:R-:W-:-:S15]  /*5ec00*/  HMMA.16816.F32 R20, R16, R12, R20 ;  /* 0x0000000c1014723c */ /* 0x000fde0000001814 */
[----:B------:R-:W-:-:S08]  /*5ec10*/  NOP ;  /* 0x0000000000007918 */ /* 0x000fd00000000000 */
[----:B------:R-:W-:Y:S04]  /*5ec20*/  STL.64 [R1+0x420], R20 ;  /* 0x0004201401007387 */ /* 0x000fe80000100a00 */
[----:B------:R0:W-:Y:S04]  /*5ec30*/  STL.64 [R1+0x428], R22 ;  /* 0x0004281601007387 */ /* 0x0001e80000100a00 */
[----:B0-----:R-:W2:Y:S04]  /*5ec40*/  LDL.LU.64 R22, [R1+0x2de0] ;  /* 0x002de00001167983 */ /* 0x001ea80000300a00 */
[----:B------:R-:W4:Y:S04]  /*5ec50*/  LDL.LU.64 R20, [R1+0x2dd8] ;  /* 0x002dd80001147983 */ /* 0x000f280000300a00 */
[----:B------:R-:W-:Y:S01]  /*5ec60*/  STL [R1+0x2cd4], R13 ;  /* 0x002cd40d01007387 */ /* 0x000fe20000100800 */
[----:B---3--:R-:W-:-:S15]  /*5ec70*/  HMMA.16816.F32 R8, R16, R14, R8 ;  /* 0x0000000e1008723c */ /* 0x008fde0000001808 */
[----:B------:R-:W-:-:S08]  /*5ec80*/  NOP ;  /* 0x0000000000007918 */ /* 0x000fd00000000000 */
[----:B------:R-:W-:Y:S04]  /*5ec90*/  STL.64 [R1+0x460], R8 ;  /* 0x0004600801007387 */ /* 0x000fe80000100a00 */
[----:B------:R0:W-:Y:S04]  /*5eca0*/  STL.64 [R1+0x468], R10 ;  /* 0x0004680a01007387 */ /* 0x0001e80000100a00 */
[----:B0-----:R-:W3:Y:S04]  /*5ecb0*/  LDL.LU.64 R10, [R1+0x2dd0] ;  /* 0x002dd000010a7983 */ /* 0x001ee80000300a00 */
[----:B------:R-:W3:Y:S01]  /*5ecc0*/  LDL.LU.64 R8, [R1+0x2dc8] ;  /* 0x002dc80001087983 */ /* 0x000ee20000300a00 */
[----:B----4-:R-:W-:-:S02]  /*5ecd0*/  F2FP.F16.E5M2.UNPACK_B R20, R20 ;  /* 0x00000014ff14723e */ /* 0x010fc400020004ff */
[----:B------:R-:W-:Y:S01]  /*5ece0*/  F2FP.F16.E5M2.UNPACK_B R21, R21 ;  /* 0x00000015ff15723e */ /* 0x000fe200020004ff */
[----:B------:R-:W-:Y:S01]  /*5ecf0*/  IMAD R7, R7, 0x100, R24 ;  /* 0x0000010007077824 */ /* 0x000fe200078e0218 */
[----:B------:R-:W-:-:S05]  /*5ed00*/  F2FP.F16.E5M2.UNPACK_B R24, R25 ;  /* 0x00000019ff18723e */ /* 0x000fca00020004ff */
[----:B------:R-:W-:Y:S01]  /*5ed10*/  STL [R1+0x20], R24 ;  /* 0x0000201801007387 */ /* 0x000fe20000100800 */
[----:B---3--:R-:W-:-:S15]  /*5ed20*/  HMMA.16816.F32 R8, R16, R20, R8 ;  /* 0x000000141008723c */ /* 0x008fde0000001808 */
[----:B------:R-:W-:-:S08]  /*5ed30*/  NOP ;  /* 0x0000000000007918 */ /* 0x000fd00000000000 */
[----:B------:R-:W-:Y:S04]  /*5ed40*/  STL.64 [R1+0x450], R8 ;  /* 0x0004500801007387 */ /* 0x000fe80000100a00 */
[----:B------:R0:W-:Y:S04]  /*5ed50*/  STL.64 [R1+0x458], R10 ;  /* 0x0004580a01007387 */ /* 0x0001e80000100a00 */
[----:B0-----:R-:W3:Y:S04]  /*5ed60*/  LDL.LU.64 R10, [R1+0x2dc0] ;  /* 0x002dc000010a7983 */ /* 0x001ee80000300a00 */
[----:B------:R-:W3:Y:S01]  /*5ed70*/  LDL.LU.64 R8, [R1+0x2db8] ;  /* 0x002db80001087983 */ /* 0x000ee20000300a00 */
[----:B------:R-:W-:-:S05]  /*5ed80*/  F2FP.F16.E5M2.UNPACK_B R25, R0 ;  /* 0x00000000ff19723e */ /* 0x000fca00020004ff */
[----:B------:R-:W-:Y:S02]  /*5ed90*/  STL [R1+0x24], R25 ;  /* 0x0000241901007387 */ /* 0x000fe40000100800 */
[----:B---3--:R-:W-:Y:S02]  /*5eda0*/  HMMA.16816.F32 R16, R16, R24, R8 ;  /* 0x000000181010723c */ /* 0x008fe40000001808 */
[----:B------:R-:W3:Y:S04]  /*5edb0*/  LDL.LU.64 R10, [R1+0x2db0] ;  /* 0x002db000010a7983 */ /* 0x000ee80000300a00 */
[----:B------:R-:W3:Y:S01]  /*5edc0*/  LDL.LU.64 R8, [R1+0x2da8] ;  /* 0x002da80001087983 */ /* 0x000ee20000300a00 */
[----:B------:R-:W-:Y:S02]  /*5edd0*/  F2FP.F16.E5M2.UNPACK_B R4, R4 ;  /* 0x00000004ff04723e */ /* 0x000fe400020004ff */
[----:B------:R-:W-:-:S02]  /*5ede0*/  F2FP.F16.E5M2.UNPACK_B R5, R5 ;  /* 0x00000005ff05723e */ /* 0x000fc400020004ff */
[----:B------:R-:W-:Y:S02]  /*5edf0*/  F2FP.F16.E5M2.UNPACK_B R6, R6 ;  /* 0x00000006ff06723e */ /* 0x000fe400020004ff */
[----:B------:R-:W-:-:S10]  /*5ee00*/  F2FP.F16.E5M2.UNPACK_B R7, R7 ;  /* 0x00000007ff07723e */ /* 0x000fd400020004ff */
[----:B------:R0:W-:Y:S04]  /*5ee10*/  STL.64 [R1+0x410], R16 ;  /* 0x0004101001007387 */ /* 0x0001e80000100a00 */
[----:B------:R1:W-:Y:S04]  /*5ee20*/  STL.64 [R1+0x418], R18 ;  /* 0x0004181201007387 */ /* 0x0003e80000100a00 */
[----:B0-----:R-:W4:Y:S04]  /*5ee30*/  LDL.LU R16, [R1+0x190] ;  /* 0x0001900001107983 */ /* 0x001f280000300800 */
[----:B------:R-:W4:Y:S04]  /*5ee40*/  LDL.LU R17, [R1+0x194] ;  /* 0x0001940001117983 */ /* 0x000f280000300800 */
[----:B-1----:R-:W4:Y:S04]  /*5ee50*/  LDL.LU R18, [R1+0x198] ;  /* 0x0001980001127983 */ /* 0x002f280000300800 */
[----:B------:R-:W4:Y:S01]  /*5ee60*/  LDL.LU R19, [R1+0x19c] ;  /* 0x00019c0001137983 */ /* 0x000f220000300800 */
        /* <DEDUP_REMOVED lines=40> */
[----:B0-----:R-:W4:Y:S04]  /*5f0f0*/  LDL.LU.64 R26, [R1+0x2d20] ;  /* 0x002d2000011a7983 */ /* 0x001f280000300a00 */
[----:B------:R-:W3:Y:S04]  /*5f100*/  LDL.LU.64 R24, [R1+0x2d18] ;  /* 0x002d180001187983 */ /* 0x000ee80000300a00 */
[----:B------:R-:W-:Y:S04]  /*5f110*/  STL.64 [R1+0x2c68], R28 ;  /* 0x002c681c01007387 */ /* 0x000fe80000100a00 */
[----:B------:R-:W2:Y:S01]  /*5f120*/  LDL.LU R13, [R1+0x2304] ;  /* 0x00230400010d7983 */ /* 0x000ea20000300800 */
[C---:B----4-:R-:W-:Y:S06]  /*5f130*/  HMMA.16816.F32 R16, R4.reuse, R26, R16 ;  /* 0x0000001a0410723c */ /* 0x050fec0000001810 */
[----:B---3--:R-:W-:-:S15]  /*5f140*/  HMMA.16816.F32 R8, R4, R24, R8 ;  /* 0x000000180408723c */ /* 0x008fde0000001808 */
[----:B------:R-:W-:-:S02]  /*5f150*/  NOP ;  /* 0x0000000000007918 */ /* 0x000fc40000000000 */
[----:B------:R-:W-:Y:S04]  /*5f160*/  STL.64 [R1+0x2c0], R16 ;  /* 0x0002c01001007387 */ /* 0x000fe80000100a00 */
[----:B------:R-:W-:Y:S04]  /*5f170*/  STL.64 [R1+0x2c8], R18 ;  /* 0x0002c81201007387 */ /* 0x000fe80000100a00 */
[----:B------:R-:W-:Y:S04]  /*5f180*/  STL.64 [R1+0x2ce0], R14 ;  /* 0x002ce00e01007387 */ /* 0x000fe80000100a00 */
[----:B------:R-:W-:Y:S04]  /*5f190*/  STL.64 [R1+0x2b0], R8 ;  /* 0x0002b00801007387 */ /* 0x000fe80000100a00 */
[----:B------:R-:W-:Y:S04]  /*5f1a0*/  STL.64 [R1+0x2b8], R10 ;  /* 0x0002b80a01007387 */ /* 0x000fe80000100a00 */
        /* <DEDUP_REMOVED lines=13> */
[----:B------:R-:W2:Y:S04]  /*5f280*/  LDL.LU R8, [R1+0x160] ;  /* 0x0001600001087983 */ /* 0x000ea80000300800 */
[----:B------:R-:W2:Y:S04]  /*5f290*/  LDL.LU R9, [R1+0x164] ;  /* 0x0001640001097983 */ /* 0x000ea80000300800 */
[----:B------:R-:W2:Y:S04]  /*5f2a0*/  LDL.LU R10, [R1+0x168] ;  /* 0x00016800010a7983 */ /* 0x000ea80000300800 */
[----:B------:R-:W2:Y:S04]  /*5f2b0*/  LDL.LU R11, [R1+0x16c] ;  /* 0x00016c00010b7983 */ /* 0x000ea80000300800 */
        /* <DEDUP_REMOVED lines=8> */
[----:B------:R-:W4:Y:S04]  /*5f340*/  LDL.LU R19, [R1+0x2318] ;  /* 0x0023180001137983 */ /* 0x000f280000300800 */
[----:B------:R-:W4:Y:S04]  /*5f350*/  LDL.LU.64 R28, [R1+0x28] ;  /* 0x00002800011c7983 */ /* 0x000f280000300a00 */
[----:B------:R-:W-:Y:S04]  /*5f360*/  STL.64 [R1+0x2c50], R26 ;  /* 0x002c501a01007387 */ /* 0x000fe80000100a00 */
[----:B------:R0:W-:Y:S04]  /*5f370*/  STL.64 [R1+0x2c48], R24 ;  /* 0x002c481801007387 */ /* 0x0001e80000100a00 */
        /* <DEDUP_REMOVED lines=10> */
[C---:B------:R-:W-:Y:S06]  /*5f420*/  HMMA.16816.F32 R12, R4.reuse, R22, R12 ;  /* 0x00000016040c723c */ /* 0x040fec000000180c */
[C---:B------:R-:W-:Y:S01]  /*5f430*/  HMMA.16816.F32 R8, R4.reuse, R2, R8 ;  /* 0x000000020408723c */ /* 0x040fe20000001808 */
        /* <DEDUP_REMOVED lines=16> */
[----:B------:R-:W-:Y:S04]  /*5f540*/  STL.64 [R1+0x290], R8 ;  /* 0x0002900801007387 */ /* 0x000fe80000100a00 */
[----:B------:R0:W-:Y:S04]  /*5f550*/  STL.64 [R1+0x298], R10 ;  /* 0x0002980a01007387 */ /* 0x0001e80000100a00 */
[----:B0-----:R-:W4:Y:S04]  /*5f560*/  LDL.LU.64 R10, [R1+0x2d00] ;  /* 0x002d0000010a7983 */ /* 0x001f280000300a00 */
[----:B------:R-:W3:Y:S02]  /*5f570*/  LDL.LU.64 R8, [R1+0x2cf8] ;  /* 0x002cf80001087983 */ /* 0x000ee40000300a00 */
[----:B---3--:R-:W-:-:S15]  /*5f580*/  HMMA.16816.F32 R12, R4, R8, R12 ;  /* 0x00000008040c723c */ /* 0x008fde000000180c */
        /* <DEDUP_REMOVED lines=11> */
[----:B------:R0:W-:Y:S04]  /*5f640*/  STL.64 [R1+0x2c10], R10 ;  /* 0x002c100a01007387 */ /* 0x0001e80000100a00 */
[----:B0-----:R-:W3:Y:S04]  /*5f650*/  LDL.64 R10, [R1+0x20] ;  /* 0x00002000010a7983 */ /* 0x001ee80000100a00 */
[----:B------:R0:W-:Y:S04]  /*5f660*/  STL.64 [R1+0x2c08], R8 ;  /* 0x002c080801007387 */ /* 0x0001e80000100a00 */
[----:B0-----:R-:W3:Y:S04]  /*5f670*/  LDL.LU R8, [R1+0x2314] ;  /* 0x0023140001087983 */ /* 0x001ee80000300800 */
[----:B------:R-:W3:Y:S01]  /*5f680*/  LDL.LU R9, [R1+0x231c] ;  /* 0x00231c0001097983 */ /* 0x000ee20000300800 */
[----:B----4-:R-:W-:-:S03]  /*5f690*/  IMAD R16, R16, 0x100, R13 ;  /* 0x0000010010107824 */ /* 0x010fc600078e020d */
[----:B------:R-:W2:Y:S01]  /*5f6a0*/  LDL.LU R13, [R1+0x2cd4] ;  /* 0x002cd400010d7983 */ /* 0x000ea20000300800 */
[----:B------:R-:W-:-:S03]  /*5f6b0*/  IMAD R17, R17, 0x100, R0 ;  /* 0x0000010011117824 */ /* 0x000fc600078e0200 */
[----:B------:R-:W4:Y:S01]  /*5f6c0*/  LDL.LU R0, [R1+0x2cd0] ;  /* 0x002cd00001007983 */ /* 0x000f220000300800 */
        /* <DEDUP_REMOVED lines=13> */
[----:B------:R-:W2:Y:S04]  /*5f7a0*/  LDL.LU.64 R24, [R1+0x2cb0] ;  /* 0x002cb00001187983 */ /* 0x000ea80000300a00 */
[----:B------:R0:W-:Y:S04]  /*5f7b0*/  STL [R1+0x2bf0], R14 ;  /* 0x002bf00e01007387 */ /* 0x0001e80000100800 */
[----:B------:R-:W-:Y:S04]  /*5f7c0*/  STL [R1+0x2bd0], R15 ;  /* 0x002bd00f01007387 */ /* 0x000fe80000100800 */
[----:B------:R-:W3:Y:S04]  /*5f7d0*/  LDL.LU R12, [R1+0x600] ;  /* 0x00060000010c7983 */ /* 0x000ee80000300800 */
[----:B------:R-:W3:Y:S04]  /*5f7e0*/  LDL.LU R13, [R1+0x604] ;  /* 0x00060400010d7983 */ /* 0x000ee80000300800 */
[----:B0-----:R-:W3:Y:S01]  /*5f7f0*/  LDL.LU R14, [R1+0x608] ;  /* 0x00060800010e7983 */ /* 0x001ee20000300800 */
[----:B--2---:R-:W-:-:S15]  /*5f800*/  HMMA.16816.F32 R24, R4, R20, R24 ;  /* 0x000000140418723c */ /* 0x004fde0000001818 */
[----:B------:R-:W-:-:S08]  /*5f810*/  NOP ;  /* 0x0000000000007918 */ /* 0x000fd00000000000 */
[----:B------:R-:W-:Y:S04]  /*5f820*/  STL.64 [R1+0x250], R24 ;  /* 0x0002501801007387 */ /* 0x000fe80000100a00 */
[----:B------:R0:W-:Y:S04]  /*5f830*/  STL.64 [R1+0x258], R26 ;  /* 0x0002581a01007387 */ /* 0x0001e80000100a00 */
[----:B0-----:R-:W2:Y:S04]  /*5f840*/  LDL.LU.64 R26, [R1+0x2ca8] ;  /* 0x002ca800011a7983 */ /* 0x001ea80000300a00 */
[----:B------:R-:W2:Y:S01]  /*5f850*/  LDL.LU.64 R24, [R1+0x2ca0] ;  /* 0x002ca00001187983 */ /* 0x000ea20000300a00 */
[----:B------:R-:W-:-:S02]  /*5f860*/  IMAD R18, R18, 0x100, R8 ;  /* 0x0000010012127824 */ /* 0x000fc400078e0208 */
[----:B------:R-:W-:Y:S02]  /*5f870*/  IMAD R19, R19, 0x100, R9 ;  /* 0x0000010013137824 */ /* 0x000fe400078e0209 */
[----:B----4-:R-:W-:Y:S01]  /*5f880*/  IMAD.MOV.U32 R15, RZ, RZ, R0 ;  /* 0x000000ffff0f7224 */ /* 0x010fe200078e0000 */
[----:B------:R-:W-:Y:S02]  /*5f890*/  F2FP.F16.E5M2.UNPACK_B R16, R16 ;  /* 0x00000010ff10723e */ /* 0x000fe400020004ff */
[----:B------:R-:W-:Y:S02]  /*5f8a0*/  F2FP.F16.E5M2.UNPACK_B R17, R17 ;  /* 0x00000011ff11723e */ /* 0x000fe400020004ff */
[----:B------:R-:W-:Y:S02]  /*5f8b0*/  F2FP.F16.E5M2.UNPACK_B R18, R18 ;  /* 0x00000012ff12723e */ /* 0x000fe400020004ff */
[----:B------:R-:W-:Y:S01]  /*5f8c0*/  F2FP.F16.E5M2.UNPACK_B R19, R19 ;  /* 0x00000013ff13723e */ /* 0x000fe200020004ff */
[----:B---3--:R-:W-:Y:S07]  /*5f8d0*/  HMMA.16816.F32 R4, R4, R10, R12 ;  /* 0x0000000a0404723c */ /* 0x008fee000000180c */
[----:B------:R-:W-:-:S02]  /*5f8e0*/  IMAD.MOV.U32 R13, RZ, RZ, R10 ;  /* 0x000000ffff0d7224 */ /* 0x000fc400078e000a */
[----:B------:R-:W-:Y:S01]  /*5f8f0*/  IMAD.MOV.U32 R12, RZ, RZ, R11 ;  /* 0x000000ffff0c7224 */ /* 0x000fe200078e000b */
[----:B------:R-:W-:Y:S04]  /*5f900*/  STL.64 [R1+0x2c30], R22 ;  /* 0x002c301601007387 */ /* 0x000fe80000100a00 */
[----:B------:R0:W-:Y:S09]  /*5f910*/  STL.64 [R1+0x2c28], R20 ;  /* 0x002c281401007387 */ /* 0x0001f20000100a00 */
[----:B------:R1:W-:Y:S04]  /*5f920*/  STL.64 [R1+0x210], R4 ;  /* 0x0002100401007387 */ /* 0x0003e80000100a00 */
[----:B------:R-:W-:Y:S04]  /*5f930*/  STL.64 [R1+0x218], R6 ;  /* 0x0002180601007387 */ /* 0x000fe80000100a00 */
[----:B------:R-:W-:Y:S04]  /*5f940*/  STL [R1+0x2bf8], R12 ;  /* 0x002bf80c01007387 */ /* 0x000fe80000100800 */
[----:B------:R-:W-:Y:S01]  /*5f950*/  STL [R1+0x2bf4], R13 ;  /* 0x002bf40d01007387 */ /* 0x000fe20000100800 */
[----:B--2---:R-:W-:-:S15]  /*5f960*/  HMMA.16816.F32 R8, R16, R28, R24 ;  /* 0x0000001c1008723c */ /* 0x004fde0000001818 */
[----:B------:R-:W-:-:S08]  /*5f970*/  NOP ;  /* 0x0000000000007918 */ /* 0x000fd00000000000 */
[----:B------:R-:W-:Y:S04]  /*5f980*/  STL.64 [R1+0x200], R8 ;  /* 0x0002000801007387 */ /* 0x000fe80000100a00 */
[----:B------:R-:W-:Y:S04]  /*5f990*/  STL [R1+0x208], R10 ;  /* 0x0002080a01007387 */ /* 0x000fe80000100800 */
        /* <DEDUP_REMOVED lines=8> */
[----:B-1----:R-:W-:-:S02]  /*5fa20*/  IMAD.MOV.U32 R5, RZ, RZ, R28 ;  /* 0x000000ffff057224 */ /* 0x002fc400078e001c */
[----:B------:R-:W-:Y:S02]  /*5fa30*/  IMAD.MOV.U32 R4, RZ, RZ, R29 ;  /* 0x000000ffff047224 */ /* 0x000fe400078e001d */
[----:B------:R-:W3:Y:S04]  /*5fa40*/  LDL.LU.64 R28, [R1] ;  /* 0x00000000011c7983 */ /* 0x000ee80000300a00 */
[----:B--2---:R-:W-:Y:S04]  /*5fa50*/  STL.64 [R1+0x2c60], R26 ;  /* 0x002c601a01007387 */ /* 0x004fe80000100a00 */
[----:B----4-:R0:W-:Y:S04]  /*5fa60*/  STL.64 [R1+0x2c58], R24 ;  /* 0x002c581801007387 */ /* 0x0101e80000100a00 */
        /* <DEDUP_REMOVED lines=18> */
[----:B------:R-:W-:-:S03]  /*5fb90*/  IMAD.MOV.U32 R0, RZ, RZ, R11 ;  /* 0x000000ffff007224 */ /* 0x000fc600078e000b */
[----:B----4-:R-:W-:Y:S04]  /*5fba0*/  STL.64 [R1+0x2c98], R26 ;  /* 0x002c981a01007387 */ /* 0x010fe80000100a00 */
[----:B--2---:R0:W-:Y:S04]  /*5fbb0*/  STL.64 [R1+0x2c90], R24 ;  /* 0x002c901801007387 */ /* 0x0041e80000100a00 */
[----:B0-----:R-:W2:Y:S04]  /*5fbc0*/  LDL.LU R24, [R1+0x5e0] ;  /* 0x0005e00001187983 */ /* 0x001ea80000300800 */
[----:B------:R-:W2:Y:S04]  /*5fbd0*/  LDL.LU R25, [R1+0x5e4] ;  /* 0x0005e40001197983 */ /* 0x000ea80000300800 */
[----:B------:R-:W2:Y:S04]  /*5fbe0*/  LDL.LU R26, [R1+0x5e8] ;  /* 0x0005e800011a7983 */ /* 0x000ea80000300800 */
[----:B------:R-:W2:Y:S04]  /*5fbf0*/  LDL.LU R27, [R1+0x5ec] ;  /* 0x0005ec00011b7983 */ /* 0x000ea80000300800 */
        /* <DEDUP_REMOVED lines=20> */
[----:B------:R-:W-:Y:S04]  /*5fd40*/  STL [R1+0x28c8], R0 ;  /* 0x0028c80001007387 */ /* 0x000fe80000100800 */
[----:B------:R-:W-:Y:S04]  /*5fd50*/  STL.64 [R1+0x1f0], R24 ;  /* 0x0001f01801007387 */ /* 0x000fe80000100a00 */
[----:B------:R0:W-:Y:S04]  /*5fd60*/  STL.64 [R1+0x1f8], R26 ;  /* 0x0001f81a01007387 */ /* 0x0001e80000100a00 */
[----:B0-----:R-:W4:Y:S04]  /*5fd70*/  LDL.LU.64 R26, [R1+0x2c98] ;  /* 0x002c9800011a7983 */ /* 0x001f280000300a00 */
[----:B------:R-:W4:Y:S02]  /*5fd80*/  LDL.LU.64 R24, [R1+0x2c90] ;  /* 0x002c900001187983 */ /* 0x000f240000300a00 */
[----:B----4-:R-:W-:-:S15]  /*5fd90*/  HMMA.16816.F32 R24, R16, R12, R24 ;  /* 0x0000000c1018723c */ /* 0x010fde0000001818 */
[----:B------:R-:W-:-:S08]  /*5fda0*/  NOP ;  /* 0x0000000000007918 */ /* 0x000fd00000000000 */
[----:B------:R-:W-:Y:S04]  /*5fdb0*/  STL.64 [R1+0x1e0], R24 ;  /* 0x0001e01801007387 */ /* 0x000fe80000100a00 */
[----:B------:R0:W-:Y:S01]  /*5fdc0*/  STL [R1+0x1e8], R26 ;  /* 0x0001e81a01007387 */ /* 0x0001e20000100800 */
[----:B------:R-:W-:-:S03]  /*5fdd0*/  IMAD.MOV.U32 R0, RZ, RZ, R27 ;  /* 0x000000ffff007224 */ /* 0x000fc600078e001b */
[----:B0-----:R-:W3:Y:S04]  /*5fde0*/  LDL.LU.64 R26, [R1+0x2c88] ;  /* 0x002c8800011a7983 */ /* 0x001ee80000300a00 */
[----:B------:R-:W3:Y:S04]  /*5fdf0*/  LDL.LU.64 R24, [R1+0x2c80] ;  /* 0x002c800001187983 */ /* 0x000ee80000300a00 */
[----:B------:R-:W-:Y:S01]  /*5fe00*/  STL [R1+0x28cc], R0 ;  /* 0x0028cc0001007387 */ /* 0x000fe20000100800 */
        /* <DEDUP_REMOVED lines=12> */
[----:B------:R-:W-:-:S02]  /*5fed0*/  IMAD.MOV.U32 R4, RZ, RZ, R28 ;  /* 0x000000ffff047224 */ /* 0x000fc400078e001c */
[----:B------:R-:W-:Y:S01]  /*5fee0*/  IMAD.MOV.U32 R5, RZ, RZ, R29 ;  /* 0x000000ffff057224 */ /* 0x000fe200078e001d */
[----:B---3--:R-:W-:Y:S01]  /*5fef0*/  HMMA.16816.F32 R24, R16, R28, R24 ;  /* 0x0000001c1018723c */ /* 0x008fe20000001818 */
[----:B------:R-:W3:-:S15]  /*5ff00*/  LDL.LU.64 R28, [R1+0x2c68] ;  /* 0x002c6800011c7983 */ /* 0x000ede0000300a00 */
[----:B------:R-:W-:-:S07]  /*5ff10*/  NOP ;  /* 0x0000000000007918 */ /* 0x000fce0000000000 */
        /* <DEDUP_REMOVED lines=11> */
[----:B------:R-:W4:Y:S01]  /*5ffd0*/  LDL.LU.64 R24, [R1+0x2c48] ;  /* 0x002c480001187983 */ /* 0x000f220000300a00 */
        /* <DEDUP_REMOVED lines=34> */
[----:B0-----:R-:W4:Y:S04]  /*60200*/  LDL.LU.64 R10, [R1+0x2c10] ;  /* 0x002c1000010a7983 */ /* 0x001f280000300a00 */
[----:B------:R-:W3:Y:S02]  /*60210*/  LDL.LU.64 R8, [R1+0x2c08] ;  /* 0x002c080001087983 */ /* 0x000ee40000300a00 */
[----:B---3--:R-:W-:-:S15]  /*60220*/  HMMA.16816.F32 R20, R16, R8, R20 ;  /* 0x000000081014723c */ /* 0x008fde0000001814 */
[----:B------:R-:W-:-:S08]  /*60230*/  NOP ;  /* 0x0000000000007918 */ /* 0x000fd00000000000 */
[----:B------:R-:W-:Y:S04]  /*60240*/  STL.64 [R1+0x160], R20 ;  /* 0x0001601401007387 */ /* 0x000fe80000100a00 */
[----:B------:R4:W-:Y:S02]  /*60250*/  STL.64 [R1+0x168], R22 ;  /* 0x0001681601007387 */ /* 0x0009e40000100a00 */
[----:B----4-:R-:W-:Y:S06]  /*60260*/  HMMA.16816.F32 R20, R16, R10, R24 ;  /* 0x0000000a1014723c */ /* 0x010fec0000001818 */
[----:B------:R-:W-:Y:S04]  /*60270*/  STL.64 [R1+0x2af8], R10 ;  /* 0x002af80a01007387 */ /* 0x000fe80000100a00 */
[----:B------:R0:W-:-:S13]  /*60280*/  STL.64 [R1+0x2af0], R8 ;  /* 0x002af00801007387 */ /* 0x0001da0000100a00 */
        /* <DEDUP_REMOVED lines=15> */
[----:B----4-:R0:W-:Y:S02]  /*60380*/  STL.64 [R1+0x2b20], R24 ;  /* 0x002b201801007387 */ /* 0x0101e40000100a00 */
[----:B0-----:R-:W-:-:S02]  /*60390*/  IMAD.MOV.U32 R24, RZ, RZ, R12 ;  /* 0x000000ffff187224 */ /* 0x001fc400078e000c */
[----:B------:R-:W-:Y:S01]  /*603a0*/  IMAD.MOV.U32 R25, RZ, RZ, R13 ;  /* 0x000000ffff197224 */ /* 0x000fe200078e000d */
        /* <DEDUP_REMOVED lines=9> */
[----:B------:R-:W2:Y:S01]  /*60440*/  LDL.LU R11, [R1+0x4bc] ;  /* 0x0004bc00010b7983 */ /* 0x000ea20000300800 */
[----:B------:R-:W-:-:S02]  /*60450*/  IMAD.MOV.U32 R26, RZ, RZ, R14 ;  /* 0x000000ffff1a7224 */ /* 0x000fc400078e000e */
[----:B------:R-:W-:Y:S01]  /*60460*/  IMAD.MOV.U32 R27, RZ, RZ, R15 ;  /* 0x000000ffff1b7224 */ /* 0x000fe200078e000f */
[----:B------:R-:W4:Y:S04]  /*60470*/  LDL.LU R14, [R1+0x2bf0] ;  /* 0x002bf000010e7983 */ /* 0x000f280000300800 */
[----:B------:R-:W-:Y:S04]  /*60480*/  STL.64 [R1+0x2b70], R26 ;  /* 0x002b701a01007387 */ /* 0x000fe80000100a00 */
[----:B--2---:R-:W-:Y:S04]  /*60490*/  STL.64 [R1+0x2b38], R10 ;  /* 0x002b380a01007387 */ /* 0x004fe80000100a00 */
[----:B---3--:R0:W-:Y:S04]  /*604a0*/  STL.64 [R1+0x2b30], R8 ;  /* 0x002b300801007387 */ /* 0x0081e80000100a00 */
[----:B0-----:R-:W2:Y:S04]  /*604b0*/  LDL.LU R8, [R1+0x4d0] ;  /* 0x0004d00001087983 */ /* 0x001ea80000300800 */
[----:B------:R-:W2:Y:S04]  /*604c0*/  LDL.LU R9, [R1+0x4d4] ;  /* 0x0004d40001097983 */ /* 0x000ea80000300800 */
[----:B------:R-:W3:Y:S04]  /*604d0*/  LDL.LU R10, [R1+0x4d8] ;  /* 0x0004d800010a7983 */ /* 0x000ee80000300800 */
[----:B------:R-:W3:Y:S01]  /*604e0*/  LDL.LU R11, [R1+0x4dc] ;  /* 0x0004dc00010b7983 */ /* 0x000ee20000300800 */
[----:B------:R-:W-:-:S02]  /*604f0*/  IMAD.MOV.U32 R24, RZ, RZ, R7 ;  /* 0x000000ffff187224 */ /* 0x000fc400078e0007 */
[----:B------:R-:W-:Y:S02]  /*60500*/  IMAD.MOV.U32 R25, RZ, RZ, R6 ;  /* 0x000000ffff197224 */ /* 0x000fe400078e0006 */
[----:B------:R-:W-:Y:S02]  /*60510*/  IMAD.MOV.U32 R26, RZ, RZ, R5 ;  /* 0x000000ffff1a7224 */ /* 0x000fe400078e0005 */
[----:B------:R-:W-:Y:S01]  /*60520*/  IMAD.MOV.U32 R27, RZ, RZ, R4 ;  /* 0x000000ffff1b7224 */ /* 0x000fe200078e0004 */
[----:B------:R4:W-:Y:S02]  /*60530*/  STL.64 [R1+0x2b88], R24 ;  /* 0x002b881801007387 */ /* 0x0009e40000100a00 */
[----:B----4-:R-:W-:Y:S02]  /*60540*/  IMAD.MOV.U32 R24, RZ, RZ, R13 ;  /* 0x000000ffff187224 */ /* 0x010fe400078e000d */
[----:B------:R-:W-:Y:S01]  /*60550*/  IMAD.MOV.U32 R25, RZ, RZ, R12 ;  /* 0x000000ffff197224 */ /* 0x000fe200078e000c */
[----:B---3--:R-:W-:Y:S04]  /*60560*/  STL.64 [R1+0x2b50], R10 ;  /* 0x002b500a01007387 */ /* 0x008fe80000100a00 */
[----:B--2---:R0:W-:Y:S04]  /*60570*/  STL.64 [R1+0x2b48], R8 ;  /* 0x002b480801007387 */ /* 0x0041e80000100a00 */
[----:B0-----:R-:W2:Y:S04]  /*60580*/  LDL.LU R8, [R1+0x4e0] ;  /* 0x0004e00001087983 */ /* 0x001ea80000300800 */
[----:B------:R-:W2:Y:S04]  /*60590*/  LDL.LU R9, [R1+0x4e4] ;  /* 0x0004e40001097983 */ /* 0x000ea80000300800 */
        /* <DEDUP_REMOVED lines=44> */
[----:B------:R-:W-:-:S02]  /*60860*/  IMAD R4, R4, 0x100, R12 ;  /* 0x0000010004047824 */ /* 0x000fc400078e020c */
[----:B--2---:R-:W-:Y:S01]  /*60870*/  IMAD R5, R5, 0x100, R13 ;  /* 0x0000010005057824 */ /* 0x004fe200078e020d */
[----:B----4-:R-:W-:Y:S04]  /*60880*/  STL.64 [R1+0x2ba8], R10 ;  /* 0x002ba80a01007387 */ /* 0x010fe80000100a00 */
[----:B---3--:R0:W-:Y:S04]  /*60890*/  STL.64 [R1+0x2ba0], R8 ;  /* 0x002ba00801007387 */ /* 0x0081e80000100a00 */
[----:B0-----:R-:W2:Y:S04]  /*608a0*/  LDL.LU R8, [R1+0x520] ;  /* 0x0005200001087983 */ /* 0x001ea80000300800 */
[----:B------:R-:W2:Y:S04]  /*608b0*/  LDL.LU R9, [R1+0x524] ;  /* 0x0005240001097983 */ /* 0x000ea80000300800 */
[----:B------:R-:W2:Y:S04]  /*608c0*/  LDL.LU R10, [R1+0x528] ;  /* 0x00052800010a7983 */ /* 0x000ea80000300800 */
[----:B------:R-:W2:Y:S04]  /*608d0*/  LDL.LU R11, [R1+0x52c] ;  /* 0x00052c00010b7983 */ /* 0x000ea80000300800 */
[----:B------:R-:W3:Y:S04]  /*608e0*/  LDL.LU R12, [R1+0x2bec] ;  /* 0x002bec00010c7983 */ /* 0x000ee80000300800 */
[----:B------:R-:W3:Y:S01]  /*608f0*/  LDL.LU R13, [R1+0x2be8] ;  /* 0x002be800010d7983 */ /* 0x000ee20000300800 */
[----:B------:R-:W-:Y:S01]  /*60900*/  IMAD R6, R6, 0x100, R15 ;  /* 0x0000010006067824 */ /* 0x000fe200078e020f */
[----:B---3--:R-:W-:-:S15]  /*60910*/  HMMA.16816.F32 R24, R16, R12, R24 ;  /* 0x0000000c1018723c */ /* 0x008fde0000001818 */
[----:B------:R-:W-:-:S08]  /*60920*/  NOP ;  /* 0x0000000000007918 */ /* 0x000fd00000000000 */
[----:B------:R-:W-:Y:S04]  /*60930*/  STL.64 [R1+0x140], R24 ;  /* 0x0001401801007387 */ /* 0x000fe80000100a00 */
[----:B------:R0:W-:Y:S04]  /*60940*/  STL.64 [R1+0x148], R26 ;  /* 0x0001481a01007387 */ /* 0x0001e80000100a00 */
[----:B0-----:R-:W3:Y:S04]  /*60950*/  LDL.LU.64 R26, [R1+0x2be0] ;  /* 0x002be000011a7983 */ /* 0x001ee80000300a00 */
[----:B------:R-:W3:Y:S04]  /*60960*/  LDL.LU.64 R24, [R1+0x2bd8] ;  /* 0x002bd80001187983 */ /* 0x000ee80000300a00 */
[----:B------:R-:W4:Y:S02]  /*60970*/  LDL.LU R15, [R1+0x2bd0] ;  /* 0x002bd000010f7983 */ /* 0x000f240000300800 */
[----:B----4-:R-:W-:-:S15]  /*60980*/  HMMA.16816.F32 R20, R16, R14, R20 ;  /* 0x0000000e1014723c */ /* 0x010fde0000001814 */
[----:B------:R-:W-:-:S08]  /*60990*/  NOP ;  /* 0x0000000000007918 */ /* 0x000fd00000000000 */
[----:B------:R-:W-:Y:S04]  /*609a0*/  STL.64 [R1+0x240], R20 ;  /* 0x0002401401007387 */ /* 0x000fe80000100a00 */
[----:B------:R0:W-:Y:S04]  /*609b0*/  STL.64 [R1+0x248], R22 ;  /* 0x0002481601007387 */ /* 0x0001e80000100a00 */
[----:B0-----:R-:W4:Y:S04]  /*609c0*/  LDL.LU.64 R22, [R1+0x2bc8] ;  /* 0x002bc80001167983 */ /* 0x001f280000300a00 */
[----:B------:R-:W3:Y:S04]  /*609d0*/  LDL.LU.64 R20, [R1+0x2bc0] ;  /* 0x002bc00001147983 */ /* 0x000ee80000300a00 */
[----:B------:R-:W-:Y:S01]  /*609e0*/  STL [R1+0x2ab8], R15 ;  /* 0x002ab80f01007387 */ /* 0x000fe20000100800 */
        /* <DEDUP_REMOVED lines=68> */
[----:B0-----:R-:W3:Y:S04]  /*60e30*/  LDL.LU.64 R10, [R1+0x2b08] ;  /* 0x002b0800010a7983 */ /* 0x001ee80000300a00 */
[----:B------:R-:W3:Y:S01]  /*60e40*/  LDL.LU.64 R8, [R1+0x2b00] ;  /* 0x002b000001087983 */ /* 0x000ee20000300a00 */
[C---:B--2---:R-:W-:Y:S06]  /*60e50*/  HMMA.16816.F32 R16, R4.reuse, R24, R16 ;  /* 0x000000180410723c */ /* 0x044fec0000001810 */
[----:B---3--:R-:W-:Y:S01]  /*60e60*/  HMMA.16816.F32 R8, R4, R22, R8 ;  /* 0x000000160408723c */ /* 0x008fe20000001808 */
[----:B------:R-:W2:-:S15]  /*60e70*/  LDL.LU R23, [R1+0x748] ;  /* 0x0007480001177983 */ /* 0x000e9e0000300800 */
[----:B------:R-:W-:-:S01]  /*60e80*/  NOP ;  /* 0x0000000000007918 */ /* 0x000fc20000000000 */
[----:B------:R-:W-:Y:S04]  /*60e90*/  STL.64 [R1+0xb0], R16 ;  /* 0x0000b01001007387 */ /* 0x000fe80000100a00 */
[----:B------:R-:W-:Y:S04]  /*60ea0*/  STL.64 [R1+0xb8], R18 ;  /* 0x0000b81201007387 */ /* 0x000fe80000100a00 */
[----:B------:R-:W3:Y:S04]  /*60eb0*/  LDL.LU R28, [R1+0x74c] ;  /* 0x00074c00011c7983 */ /* 0x000ee80000300800 */
[----:B------:R-:W-:Y:S04]  /*60ec0*/  STL.64 [R1+0xa0], R8 ;  /* 0x0000a00801007387 */ /* 0x000fe80000100a00 */
[----:B------:R-:W-:Y:S04]  /*60ed0*/  STL.64 [R1+0xa8], R10 ;  /* 0x0000a80a01007387 */ /* 0x000fe80000100a00 */
[----:B------:R-:W4:Y:S04]  /*60ee0*/  LDL.LU R29, [R1+0x738] ;  /* 0x00073800011d7983 */ /* 0x000f280000300800 */
        /* <DEDUP_REMOVED lines=11> */
[----:B------:R-:W4:Y:S04]  /*60fa0*/  LDL.LU R15, [R1+0x2344] ;  /* 0x00234400010f7983 */ /* 0x000f280000300800 */
[----:B----4-:R-:W-:Y:S04]  /*60fb0*/  STL.64 [R1+0x2ad8], R14 ;  /* 0x002ad80e01007387 */ /* 0x010fe80000100a00 */
        /* <DEDUP_REMOVED lines=14> */
[----:B------:R-:W4:Y:S04]  /*610a0*/  LDL.LU R11, [R1+0x48c] ;  /* 0x00048c00010b7983 */ /* 0x000f280000300800 */
[----:B------:R-:W3:Y:S04]  /*610b0*/  LDL.LU R16, [R1+0x2340] ;  /* 0x0023400001107983 */ /* 0x000ee80000300800 */
[----:B------:R-:W2:Y:S04]  /*610c0*/  LDL.LU R20, [R1+0x234c] ;  /* 0x00234c0001147983 */ /* 0x000ea80000300800 */
[----:B------:R-:W3:Y:S04]  /*610d0*/  LDL.LU R17, [R1+0x2348] ;  /* 0x0023480001117983 */ /* 0x000ee80000300800 */
[----:B------:R-:W2:Y:S04]  /*610e0*/  LDL.LU R21, [R1+0x2354] ;  /* 0x0023540001157983 */ /* 0x000ea80000300800 */
        /* <DEDUP_REMOVED lines=13> */
[----:B------:R-:W2:Y:S01]  /*611c0*/  LDL.LU R27, [R1+0x3c] ;  /* 0x00003c00011b7983 */ /* 0x000ea20000300800 */
[C---:B------:R-:W-:Y:S03]  /*611d0*/  HMMA.16816.F32 R8, R4.reuse, R2, R8 ;  /* 0x000000020408723c */ /* 0x040fe60000001808 */
        /* <DEDUP_REMOVED lines=40> */
[----:B------:R-:W2:Y:S04]  /*61460*/  LDL.LU.64 R16, [R1+0x2ac0] ;  /* 0x002ac00001107983 */ /* 0x000ea80000300a00 */
[----:B------:R-:W4:Y:S04]  /*61470*/  LDL.LU R12, [R1+0x75c] ;  /* 0x00075c00010c7983 */ /* 0x000f280000300800 */
[----:B------:R-:W4:Y:S01]  /*61480*/  LDL.LU R13, [R1+0x778] ;  /* 0x00077800010d7983 */ /* 0x000f220000300800 */
[----:B--2---:R-:W-:-:S03]  /*61490*/  IMAD R16, R16, 0x100, R15 ;  /* 0x0000010010107824 */ /* 0x004fc600078e020f */
[----:B------:R-:W2:Y:S01]  /*614a0*/  LDL.LU R15, [R1+0x2ab8] ;  /* 0x002ab800010f7983 */ /* 0x000ea20000300800 */
[----:B------:R-:W-:Y:S02]  /*614b0*/  IMAD R17, R17, 0x100, R20 ;  /* 0x0000010011117824 */ /* 0x000fe400078e0214 */
[----:B---3--:R-:W-:Y:S01]  /*614c0*/  IMAD R18, R18, 0x100, R21 ;  /* 0x0000010012127824 */ /* 0x008fe200078e0215 */
[----:B--2---:R-:W-:-:S15]  /*614d0*/  HMMA.16816.F32 R24, R4, R14, R24 ;  /* 0x0000000e0418723c */ /* 0x004fde0000001818 */
[----:B------:R-:W-:-:S08]  /*614e0*/  NOP ;  /* 0x0000000000007918 */ /* 0x000fd00000000000 */
[----:B------:R-:W-:Y:S04]  /*614f0*/  STL.64 [R1+0x50], R24 ;  /* 0x0000501801007387 */ /* 0x000fe80000100a00 */
[----:B------:R0:W-:Y:S04]  /*61500*/  STL.64 [R1+0x58], R26 ;  /* 0x0000581a01007387 */ /* 0x0001e80000100a00 */
[----:B0-----:R-:W2:Y:S04]  /*61510*/  LDL.LU.64 R26, [R1+0x2ab0] ;  /* 0x002ab000011a7983 */ /* 0x001ea80000300a00 */
[----:B------:R-:W2:Y:S04]  /*61520*/  LDL.LU.64 R24, [R1+0x2aa8] ;  /* 0x002aa80001187983 */ /* 0x000ea80000300a00 */
[----:B------:R-:W3:Y:S04]  /*61530*/  LDL.LU R14, [R1+0x235c] ;  /* 0x00235c00010e7983 */ /* 0x000ee80000300800 */
[----:B------:R-:W4:Y:S04]  /*61540*/  LDL.LU R15, [R1+0x758] ;  /* 0x00075800010f7983 */ /* 0x000f280000300800 */
[----:B------:R-:W2:Y:S04]  /*61550*/  LDL.LU R20, [R1+0x2aa4] ;  /* 0x002aa40001147983 */ /* 0x000ea80000300800 */
[----:B------:R-:W2:Y:S02]  /*61560*/  LDL.LU R21, [R1+0x2aa0] ;  /* 0x002aa00001157983 */ /* 0x000ea40000300800 */
[----:B--2---:R-:W-:-:S15]  /*61570*/  HMMA.16816.F32 R24, R4, R20, R24 ;  /* 0x000000140418723c */ /* 0x004fde0000001818 */
[----:B------:R-:W-:-:S08]  /*61580*/  NOP ;  /* 0x0000000000007918 */ /* 0x000fd00000000000 */
[----:B------:R-:W-:Y:S04]  /*61590*/  STL.64 [R1+0x40], R24 ;  /* 0x0000401801007387 */ /* 0x000fe80000100a00 */
[----:B------:R0:W-:Y:S04]  /*615a0*/  STL.64 [R1+0x48], R26 ;  /* 0x0000481a01007387 */ /* 0x0001e80000100a00 */
[----:B0-----:R-:W2:Y:S04]  /*615b0*/  LDL.LU.64 R26, [R1+0x2a98] ;  /* 0x002a9800011a7983 */ /* 0x001ea80000300a00 */
[----:B------:R-:W2:Y:S04]  /*615c0*/  LDL.LU.64 R24, [R1+0x2a90] ;  /* 0x002a900001187983 */ /* 0x000ea80000300a00 */
[----:B------:R-:W2:Y:S04]  /*615d0*/  LDL.LU R20, [R1+0x20] ;  /* 0x0000200001147983 */ /* 0x000ea80000300800 */
[----:B------:R-:W2:Y:S01]  /*615e0*/  LDL.LU R21, [R1+0x24] ;  /* 0x0000240001157983 */ /* 0x000ea20000300800 */
[----:B---3--:R-:W-:Y:S01]  /*615f0*/  IMAD R19, R19, 0x100, R14 ;  /* 0x0000010013137824 */ /* 0x008fe200078e020e */
[----:B----4-:R-:W-:-:S02]  /*61600*/  F2FP.F16.E5M2.UNPACK_B R14, R15.H1 ;  /* 0x0000000fff0e723e */ /* 0x010fc400030004ff */
[----:B------:R-:W-:-:S03]  /*61610*/  F2FP.F16.E5M2.UNPACK_B R15, R12.H1 ;  /* 0x0000000cff0f723e */ /* 0x000fc600030004ff */
[----:B------:R-:W-:Y:S04]  /*61620*/  STL [R1+0x28], R14 ;  /* 0x0000280e01007387 */ /* 0x000fe80000100800 */
[----:B------:R-:W-:Y:S01]  /*61630*/  STL [R1+0x2c], R15 ;  /* 0x00002c0f01007387 */ /* 0x000fe20000100800 */
[----:B--2---:R-:W-:Y:S03]  /*61640*/  HMMA.16816.F32 R4, R4, R20, R24 ;  /* 0x000000140404723c */ /* 0x004fe60000001818 */
[----:B------:R-:W2:Y:S04]  /*61650*/  LDL.LU.64 R26, [R1+0x2a88] ;  /* 0x002a8800011a7983 */ /* 0x000ea80000300a00 */
[----:B------:R-:W2:Y:S01]  /*61660*/  LDL.LU.64 R24, [R1+0x2a80] ;  /* 0x002a800001187983 */ /* 0x000ea20000300a00 */
[----:B------:R-:W-:-:S02]  /*61670*/  F2FP.F16.E5M2.UNPACK_B R16, R16 ;  /* 0x00000010ff10723e */ /* 0x000fc400020004ff */
[----:B------:R-:W-:Y:S02]  /*61680*/  F2FP.F16.E5M2.UNPACK_B R17, R17 ;  /* 0x00000011ff11723e */ /* 0x000fe400020004ff */
[----:B------:R-:W-:Y:S02]  /*61690*/  F2FP.F16.E5M2.UNPACK_B R18, R18 ;  /* 0x00000012ff12723e */ /* 0x000fe400020004ff */
[----:B------:R-:W-:-:S09]  /*616a0*/  F2FP.F16.E5M2.UNPACK_B R19, R19 ;  /* 0x00000013ff13723e */ /* 0x000fd200020004ff */
[----:B------:R0:W-:Y:S04]  /*616b0*/  STL.64 [R1+0x30], R4 ;  /* 0x0000300401007387 */ /* 0x0001e80000100a00 */
[----:B------:R1:W-:Y:S04]  /*616c0*/  STL.64 [R1+0x38], R6 ;  /* 0x0000380601007387 */ /* 0x0003e80000100a00 */
[----:B0-----:R-:W3:Y:S04]  /*616d0*/  LDL.LU R4, [R1+0x3d0] ;  /* 0x0003d00001047983 */ /* 0x001ee80000300800 */
[----:B------:R-:W3:Y:S04]  /*616e0*/  LDL.LU R5, [R1+0x3d4] ;  /* 0x0003d40001057983 */ /* 0x000ee80000300800 */
[----:B-1----:R-:W3:Y:S04]  /*616f0*/  LDL.LU R6, [R1+0x3d8] ;  /* 0x0003d80001067983 */ /* 0x002ee80000300800 */
[----:B------:R-:W3:Y:S01]  /*61700*/  LDL.LU R7, [R1+0x3dc] ;  /* 0x0003dc0001077983 */ /* 0x000ee20000300800 */
[----:B--2---:R-:W-:-:S15]  /*61710*/  HMMA.16816.F32 R24, R16, R14, R24 ;  /* 0x0000000e1018723c */ /* 0x004fde0000001818 */
[----:B------:R-:W-:-:S08]  /*61720*/  NOP ;  /* 0x0000000000007918 */ /* 0x000fd00000000000 */
[----:B------:R-:W-:Y:S04]  /*61730*/  STL.64 [R1+0x3e0], R24 ;  /* 0x0003e01801007387 */ /* 0x000fe80000100a00 */
[----:B------:R0:W-:Y:S04]  /*61740*/  STL.64 [R1+0x3e8], R26 ;  /* 0x0003e81a01007387 */ /* 0x0001e80000100a00 */
[----:B0-----:R-:W2:Y:S04]  /*61750*/  LDL.LU.64 R26, [R1+0x2a78] ;  /* 0x002a7800011a7983 */ /* 0x001ea80000300a00 */
[----:B------:R-:W2:Y:S01]  /*61760*/  LDL.LU.64 R24, [R1+0x2a70] ;  /* 0x002a700001187983 */ /* 0x000ea20000300a00 */
[----:B------:R-:W-:-:S02]  /*61770*/  F2FP.F16.E5M2.UNPACK_B R12, R13.H1 ;  /* 0x0000000dff0c723e */ /* 0x000fc400030004ff */
[----:B------:R-:W-:Y:S02]  /*61780*/  F2FP.F16.E5M2.UNPACK_B R13, R2.H1 ;  /* 0x00000002ff0d723e */ /* 0x000fe400030004ff */
[----:B------:R-:W-:Y:S02]  /*61790*/  F2FP.F16.E5M2.UNPACK_B R2, R3.H1 ;  /* 0x00000003ff02723e */ /* 0x000fe400030004ff */
[----:B------:R-:W-:Y:S01]  /*617a0*/  F2FP.F16.E5M2.UNPACK_B R3, R22.H1 ;  /* 0x00000016ff03723e */ /* 0x000fe200030004ff */
[----:B------:R-:W-:Y:S04]  /*617b0*/  STL [R1+0x20], R12 ;  /* 0x0000200c01007387 */ /* 0x000fe80000100800 */
[----:B------:R3:W-:Y:S02]  /*617c0*/  STL [R1+0x24], R13 ;  /* 0x0000240d01007387 */ /* 0x0007e40000100800 */
[C---:B------:R-:W-:Y:S06]  /*617d0*/  HMMA.16816.F32 R8, R16.reuse, R2, R8 ;  /* 0x000000021008723c */ /* 0x040fec0000001808 */
[----:B---3--:R-:W-:Y:S01]  /*617e0*/  HMMA.16816.F32 R12, R16, R12, R4 ;  /* 0x0000000c100c723c */ /* 0x008fe20000001804 */
[----:B------:R0:W-:Y:S06]  /*617f0*/  STL [R1+0x18], R2 ;  /* 0x0000180201007387 */ /* 0x0001ec0000100800 */
[----:B------:R-:W-:-:S02]  /*61800*/  F2FP.F16.E5M2.UNPACK_B R4, R23.H1 ;  /* 0x00000017ff04723e */ /* 0x000fc400030004ff */
[----:B------:R-:W-:-:S14]  /*61810*/  F2FP.F16.E5M2.UNPACK_B R5, R28.H1 ;  /* 0x0000001cff05723e */ /* 0x000fdc00030004ff */
[----:B------:R-:W-:Y:S04]  /*61820*/  STL.64 [R1+0x3d0], R12 ;  /* 0x0003d00c01007387 */ /* 0x000fe80000100a00 */
[----:B------:R-:W-:Y:S04]  /*61830*/  STL.64 [R1+0x3d8], R14 ;  /* 0x0003d80e01007387 */ /* 0x000fe80000100a00 */
[----:B------:R-:W-:Y:S04]  /*61840*/  STL [R1+0x1c], R3 ;  /* 0x00001c0301007387 */ /* 0x000fe80000100800 */
[----:B------:R-:W-:Y:S04]  /*61850*/  STL [R1+0x10], R4 ;  /* 0x0000100401007387 */ /* 0x000fe80000100800 */
[----:B------:R-:W-:Y:S04]  /*61860*/  STL.64 [R1+0x400], R8 ;  /* 0x0004000801007387 */ /* 0x000fe80000100a00 */
[----:B------:R2:W-:Y:S01]  /*61870*/  STL.64 [R1+0x408], R10 ;  /* 0x0004080a01007387 */ /* 0x0005e20000100a00 */
[----:B0-----:R-:W-:-:S03]  /*61880*/  F2FP.F16.E5M2.UNPACK_B R2, R29.H1 ;  /* 0x0000001dff02723e */ /* 0x001fc600030004ff */
[----:B------:R0:W-:Y:S01]  /*61890*/  STL [R1+0x14], R5 ;  /* 0x0000140501007387 */ /* 0x0001e20000100800 */
[----:B------:R-:W-:Y:S01]  /*618a0*/  F2FP.F16.E5M2.UNPACK_B R0, R0.H1 ;  /* 0x00000000ff00723e */ /* 0x000fe200030004ff */
[----:B--2---:R-:W-:Y:S02]  /*618b0*/  HMMA.16816.F32 R8, R16, R4, R24 ;  /* 0x000000041008723c */ /* 0x004fe40000001818 */
[----:B0-----:R-:W2:Y:S04]  /*618c0*/  LDL.LU R5, [R1+0x698] ;  /* 0x0006980001057983 */ /* 0x001ea80000300800 */
[----:B------:R-:W-:-:S15]  /*618d0*/  STL [R1+0x8], R2 ;  /* 0x0000080201007387 */ /* 0x000fde0000100800 */
[----:B------:R-:W-:-:S02]  /*618e0*/  NOP ;  /* 0x0000000000007918 */ /* 0x000fc40000000000 */
[----:B------:R-:W-:Y:S04]  /*618f0*/  STL.64 [R1+0x430], R8 ;  /* 0x0004300801007387 */ /* 0x000fe80000100a00 */
[----:B------:R-:W-:Y:S04]  /*61900*/  STL.64 [R1+0x438], R10 ;  /* 0x0004380a01007387 */ /* 0x000fe80000100a00 */
[----:B------:R-:W3:Y:S04]  /*61910*/  LDL.LU R6, [R1+0x69c] ;  /* 0x00069c0001067983 */ /* 0x000ee80000300800 */
[----:B------:R-:W-:Y:S04]  /*61920*/  STL [R1+0xc], R0 ;  /* 0x00000c0001007387 */ /* 0x000fe80000100800 */
[----:B------:R-:W3:Y:S04]  /*61930*/  LDL.LU R7, [R1+0x2364] ;  /* 0x0023640001077983 */ /* 0x000ee80000300800 */
[----:B---3--:R-:W-:Y:S04]  /*61940*/  STL.64 [R1+0x2a08], R6 ;  /* 0x002a080601007387 */ /* 0x008fe80000100a00 */
[----:B--2---:R0:W-:Y:S04]  /*61950*/  STL [R1+0x2a04], R5 ;  /* 0x002a040501007387 */ /* 0x0041e80000100800 */
[----:B------:R-:W2:Y:S04]  /*61960*/  LDL.LU R4, [R1+0x350] ;  /* 0x0003500001047983 */ /* 0x000ea80000300800 */
[----:B0-----:R-:W2:Y:S04]  /*61970*/  LDL.LU R5, [R1+0x354] ;  /* 0x0003540001057983 */ /* 0x001ea80000300800 */
        /* <DEDUP_REMOVED lines=10> */
[----:B------:R-:W4:Y:S04]  /*61a20*/  LDL.LU R28, [R1+0x718] ;  /* 0x00071800011c7983 */ /* 0x000f280000300800 */
[----:B------:R-:W2:Y:S04]  /*61a30*/  LDL.LU R26, [R1+0x6e8] ;  /* 0x0006e800011a7983 */ /* 0x000ea80000300800 */
[----:B------:R-:W2:Y:S04]  /*61a40*/  LDL.LU R27, [R1+0x6ec] ;  /* 0x0006ec00011b7983 */ /* 0x000ea80000300800 */
[----:B------:R-:W3:Y:S04]  /*61a50*/  LDL.LU R24, [R1+0x708] ;  /* 0x0007080001187983 */ /* 0x000ee80000300800 */
[----:B------:R-:W3:Y:S04]  /*61a60*/  LDL.LU R25, [R1+0x70c] ;  /* 0x00070c0001197983 */ /* 0x000ee80000300800 */
[----:B--2---:R-:W-:Y:S04]  /*61a70*/  STL.64 [R1+0x2a48], R26 ;  /* 0x002a481a01007387 */ /* 0x004fe80000100a00 */
[----:B---3--:R-:W-:Y:S04]  /*61a80*/  STL.64 [R1+0x2a40], R24 ;  /* 0x002a401801007387 */ /* 0x008fe80000100a00 */
[----:B------:R-:W-:Y:S04]  /*61a90*/  STL.64 [R1+0x2a28], R6 ;  /* 0x002a280601007387 */ /* 0x000fe80000100a00 */
[----:B------:R0:W-:Y:S04]  /*61aa0*/  STL.64 [R1+0x2a20], R4 ;  /* 0x002a200401007387 */ /* 0x0001e80000100a00 */
[----:B0-----:R-:W2:Y:S04]  /*61ab0*/  LDL.LU R4, [R1+0x370] ;  /* 0x0003700001047983 */ /* 0x001ea80000300800 */
[----:B------:R-:W2:Y:S04]  /*61ac0*/  LDL.LU R5, [R1+0x374] ;  /* 0x0003740001057983 */ /* 0x000ea80000300800 */
[----:B------:R-:W3:Y:S04]  /*61ad0*/  LDL.LU R6, [R1+0x378] ;  /* 0x0003780001067983 */ /* 0x000ee80000300800 */
[----:B------:R-:W3:Y:S04]  /*61ae0*/  LDL.LU R7, [R1+0x37c] ;  /* 0x00037c0001077983 */ /* 0x000ee80000300800 */
        /* <DEDUP_REMOVED lines=43> */
[----:B------:R-:W-:-:S03]  /*61da0*/  F2FP.F16.E5M2.UNPACK_B R25, R25.H1 ;  /* 0x00000019ff19723e */ /* 0x000fc600030004ff */
[----:B------:R-:W-:Y:S04]  /*61db0*/  STL [R1], R24 ;  /* 0x0000001801007387 */ /* 0x000fe80000100800 */
        /* <DEDUP_REMOVED lines=8> */
[----:B0-----:R-:W4:Y:S04]  /*61e40*/  LDL.LU.64 R26, [R1+0x2a48] ;  /* 0x002a4800011a7983 */ /* 0x001f280000300a00 */
[----:B------:R-:W3:Y:S01]  /*61e50*/  LDL.LU.64 R24, [R1+0x2a40] ;  /* 0x002a400001187983 */ /* 0x000ee20000300a00 */
        /* <DEDUP_REMOVED lines=8> */
[----:B------:R-:W-:Y:S06]  /*61ee0*/  STL.64 [R1+0x2980], R28 ;  /* 0x0029801c01007387 */ /* 0x000fec0000100a00 */
[----:B--2---:R-:W-:-:S15]  /*61ef0*/  HMMA.16816.F32 R4, R16, R26, R4 ;  /* 0x0000001a1004723c */ /* 0x004fde0000001804 */
[----:B------:R-:W-:-:S08]  /*61f00*/  NOP ;  /* 0x0000000000007918 */ /* 0x000fd00000000000 */
[----:B------:R-:W-:Y:S04]  /*61f10*/  STL.64 [R1+0x5a0], R4 ;  /* 0x0005a00401007387 */ /* 0x000fe80000100a00 */
[----:B------:R0:W-:Y:S04]  /*61f20*/  STL.64 [R1+0x5a8], R6 ;  /* 0x0005a80601007387 */ /* 0x0001e80000100a00 */
[----:B0-----:R-:W2:Y:S04]  /*61f30*/  LDL.LU.64 R6, [R1+0x2a28] ;  /* 0x002a280001067983 */ /* 0x001ea80000300a00 */
[----:B------:R-:W2:Y:S01]  /*61f40*/  LDL.LU.64 R4, [R1+0x2a20] ;  /* 0x002a200001047983 */ /* 0x000ea20000300a00 */
[----:B---3--:R-:W-:-:S02]  /*61f50*/  F2FP.F16.E5M2.UNPACK_B R24, R24.H1 ;  /* 0x00000018ff18723e */ /* 0x008fc400030004ff */
[----:B------:R-:W-:-:S07]  /*61f60*/  F2FP.F16.E5M2.UNPACK_B R25, R25.H1 ;  /* 0x00000019ff19723e */ /* 0x000fce00030004ff */
        /* <DEDUP_REMOVED lines=19> */
[----:B------:R-:W4:Y:S01]  /*620a0*/  LDL.LU R5, [R1+0x2a04] ;  /* 0x002a040001057983 */ /* 0x000f220000300800 */
[----:B------:R-:W-:-:S02]  /*620b0*/  F2FP.F16.E5M2.UNPACK_B R2, R2.H1 ;  /* 0x00000002ff02723e */ /* 0x000fc400030004ff */
[----:B------:R-:W-:-:S07]  /*620c0*/  F2FP.F16.E5M2.UNPACK_B R3, R3.H1 ;  /* 0x00000003ff03723e */ /* 0x000fce00030004ff */
[----:B---3--:R-:W-:Y:S06]  /*620d0*/  HMMA.16816.F32 R24, R16, R2, R24 ;  /* 0x000000021018723c */ /* 0x008fec0000001818 */
[----:B------:R-:W-:Y:S01]  /*620e0*/  STL [R1+0x2a00], R3 ;  /* 0x002a000301007387 */ /* 0x000fe20000100800 */
[----:B------:R-:W-:-:S15]  /*620f0*/  IMAD R14, R14, 0x100, R21 ;  /* 0x000001000e0e7824 */ /* 0x000fde00078e0215 */
[----:B------:R-:W-:-:S01]  /*62100*/  NOP ;  /* 0x0000000000007918 */ /* 0x000fc20000000000 */
[----:B------:R0:W-:Y:S04]  /*62110*/  STL.64 [R1+0x570], R24 ;  /* 0x0005701801007387 */ /* 0x0001e80000100a00 */
[----:B------:R1:W-:Y:S04]  /*62120*/  STL.64 [R1+0x578], R26 ;  /* 0x0005781a01007387 */ /* 0x0003e80000100a00 */
[----:B0-----:R-:W3:Y:S01]  /*62130*/  LDL.LU R24, [R1+0x300] ;  /* 0x0003000001187983 */ /* 0x001ee20000300800 */
[----:B----4-:R-:W-:Y:S02]  /*62140*/  F2FP.F16.E5M2.UNPACK_B R4, R5.H1 ;  /* 0x00000005ff04723e */ /* 0x010fe400030004ff */
[----:B--2---:R-:W-:-:S07]  /*62150*/  F2FP.F16.E5M2.UNPACK_B R5, R6.H1 ;  /* 0x00000006ff05723e */ /* 0x004fce00030004ff */
[----:B------:R-:W-:-:S15]  /*62160*/  HMMA.16816.F32 R8, R16, R4, R8 ;  /* 0x000000041008723c */ /* 0x000fde0000001808 */
[----:B------:R-:W-:-:S08]  /*62170*/  NOP ;  /* 0x0000000000007918 */ /* 0x000fd00000000000 */
[----:B------:R-:W-:Y:S04]  /*62180*/  STL.64 [R1+0x760], R8 ;  /* 0x0007600801007387 */ /* 0x000fe80000100a00 */
[----:B------:R-:W-:Y:S04]  /*62190*/  STL.64 [R1+0x768], R10 ;  /* 0x0007680a01007387 */ /* 0x000fe80000100a00 */
[----:B------:R-:W3:Y:S04]  /*621a0*/  LDL.LU R25, [R1+0x304] ;  /* 0x0003040001197983 */ /* 0x000ee80000300800 */
[----:B-1----:R-:W2:Y:S04]  /*621b0*/  LDL.LU R26, [R1+0x308] ;  /* 0x00030800011a7983 */ /* 0x002ea80000300800 */
[----:B------:R-:W2:Y:S04]  /*621c0*/  LDL.LU R27, [R1+0x30c] ;  /* 0x00030c00011b7983 */ /* 0x000ea80000300800 */
[----:B------:R-:W4:Y:S04]  /*621d0*/  LDL.LU R21, [R1+0x6c8] ;  /* 0x0006c80001157983 */ /* 0x000f280000300800 */
[----:B------:R-:W-:Y:S01]  /*621e0*/  STL.64 [R1+0x29f8], R22 ;  /* 0x0029f81601007387 */ /* 0x000fe20000100a00 */
[----:B------:R-:W-:Y:S01]  /*621f0*/  IMAD R13, R13, 0x100, R20 ;  /* 0x000001000d0d7824 */ /* 0x000fe200078e0214 */
[----:B------:R-:W-:Y:S01]  /*62200*/  F2FP.F16.E5M2.UNPACK_B R6, R15.H1 ;  /* 0x0000000fff06723e */ /* 0x000fe200030004ff */
[----:B------:R-:W-:Y:S01]  /*62210*/  IMAD R12, R12, 0x100, R7 ;  /* 0x000001000c0c7824 */ /* 0x000fe200078e0207 */
[----:B------:R-:W-:Y:S01]  /*62220*/  F2FP.F16.E5M2.UNPACK_B R7, R0.H1 ;  /* 0x00000000ff07723e */ /* 0x000fe200030004ff */
[----:B----4-:R0:W-:Y:S04]  /*62230*/  STL [R1+0x29f0], R21 ;  /* 0x0029f01501007387 */ /* 0x0101e80000100800 */
[----:B------:R-:W4:Y:S04]  /*62240*/  LDL.LU R20, [R1+0x420] ;  /* 0x0004200001147983 */ /* 0x000f280000300800 */
[----:B0-----:R-:W4:Y:S04]  /*62250*/  LDL.LU R21, [R1+0x424] ;  /* 0x0004240001157983 */ /* 0x001f280000300800 */
        /* <DEDUP_REMOVED lines=27> */
[----:B----4-:R-:W-:-:S02]  /*62410*/  F2FP.F16.E5M2.UNPACK_B R8, R8.H1 ;  /* 0x00000008ff08723e */ /* 0x010fc400030004ff */
[----:B------:R-:W-:Y:S01]  /*62420*/  F2FP.F16.E5M2.UNPACK_B R9, R9.H1 ;  /* 0x00000009ff09723e */ /* 0x000fe200030004ff */
[----:B---3--:R-:W-:Y:S04]  /*62430*/  STL.64 [R1+0x29e8], R26 ;  /* 0x0029e81a01007387 */ /* 0x008fe80000100a00 */
[----:B--2---:R0:W-:Y:S04]  /*62440*/  STL.64 [R1+0x29e0], R24 ;  /* 0x0029e01801007387 */ /* 0x0041e80000100a00 */
[----:B0-----:R-:W2:Y:S04]  /*62450*/  LDL.LU R24, [R1+0x460] ;  /* 0x0004600001187983 */ /* 0x001ea80000300800 */
[----:B------:R-:W2:Y:S04]  /*62460*/  LDL.LU R25, [R1+0x464] ;  /* 0x0004640001197983 */ /* 0x000ea80000300800 */
[----:B------:R-:W2:Y:S04]  /*62470*/  LDL.LU R26, [R1+0x468] ;  /* 0x00046800011a7983 */ /* 0x000ea80000300800 */
[----:B------:R-:W2:Y:S01]  /*62480*/  LDL.LU R27, [R1+0x46c] ;  /* 0x00046c00011b7983 */ /* 0x000ea20000300800 */
[----:B------:R-:W-:Y:S03]  /*62490*/  HMMA.16816.F32 R20, R16, R6, R20 ;  /* 0x000000061014723c */ /* 0x000fe60000001814 */
[----:B------:R-:W3:Y:S01]  /*624a0*/  LDL.64 R28, [R1+0x18] ;  /* 0x00001800011c7983 */ /* 0x000ee20000100a00 */
[----:B------:R-:W-:-:S03]  /*624b0*/  IMAD R15, R15, 0x100, R3 ;  /* 0x000001000f0f7824 */ /* 0x000fc600078e0203 */
[----:B------:R-:W4:-:S15]  /*624c0*/  LDL.LU R3, [R1+0x2a00] ;  /* 0x002a000001037983 */ /* 0x000f1e0000300800 */
[----:B------:R-:W-:-:S01]  /*624d0*/  NOP ;  /* 0x0000000000007918 */ /* 0x000fc20000000000 */
[----:B------:R-:W-:Y:S04]  /*624e0*/  STL.64 [R1+0x770], R20 ;  /* 0x0007701401007387 */ /* 0x000fe80000100a00 */
[----:B------:R0:W-:Y:S04]  /*624f0*/  STL.64 [R1+0x778], R22 ;  /* 0x0007781601007387 */ /* 0x0001e80000100a00 */
[----:B0-----:R-:W3:Y:S04]  /*62500*/  LDL.LU.64 R22, [R1+0x29f8] ;  /* 0x0029f80001167983 */ /* 0x001ee80000300a00 */
[----:B------:R-:W4:Y:S04]  /*62510*/  LDL.LU R21, [R1+0x29f0] ;  /* 0x0029f00001157983 */ /* 0x000f280000300800 */
[----:B------:R-:W-:Y:S04]  /*62520*/  STL [R1+0x291c], R6 ;  /* 0x00291c0601007387 */ /* 0x000fe80000100800 */
[----:B------:R0:W-:Y:S04]  /*62530*/  STL [R1+0x2918], R7 ;  /* 0x0029180701007387 */ /* 0x0001e80000100800 */
[----:B0-----:R-:W3:Y:S01]  /*62540*/  LDL.64 R6, [R1+0x20] ;  /* 0x0000200001067983 */ /* 0x001ee20000100a00 */
        /* <DEDUP_REMOVED lines=24> */
[----:B------:R-:W2:-:S15]  /*626d0*/  LDL.LU.64 R24, [R1+0x29c0] ;  /* 0x0029c00001187983 */ /* 0x000e9e0000300a00 */
[----:B------:R-:W-:-:S01]  /*626e0*/  NOP ;  /* 0x0000000000007918 */ /* 0x000fc20000000000 */
[----:B------:R-:W-:Y:S04]  /*626f0*/  STL.64 [R1+0x560], R16 ;  /* 0x0005601001007387 */ /* 0x000fe80000100a00 */
[----:B------:R0:W-:Y:S04]  /*62700*/  STL.64 [R1+0x568], R18 ;  /* 0x0005681201007387 */ /* 0x0001e80000100a00 */
[----:B0-----:R-:W2:Y:S01]  /*62710*/  LDL.64 R18, [R1+0x28] ;  /* 0x0000280001127983 */ /* 0x001ea20000100a00 */
[----:B------:R-:W-:Y:S02]  /*62720*/  F2FP.F16.E5M2.UNPACK_B R12, R12 ;  /* 0x0000000cff0c723e */ /* 0x000fe400020004ff */
[----:B------:R-:W-:-:S02]  /*62730*/  F2FP.F16.E5M2.UNPACK_B R13, R13 ;  /* 0x0000000dff0d723e */ /* 0x000fc400020004ff */
[----:B------:R-:W-:Y:S02]  /*62740*/  F2FP.F16.E5M2.UNPACK_B R14, R14 ;  /* 0x0000000eff0e723e */ /* 0x000fe400020004ff */
[----:B------:R-:W-:Y:S01]  /*62750*/  F2FP.F16.E5M2.UNPACK_B R15, R15 ;  /* 0x0000000fff0f723e */ /* 0x000fe200020004ff */
[----:B------:R-:W-:Y:S04]  /*62760*/  STL [R1+0x28d8], R20 ;  /* 0x0028d81401007387 */ /* 0x000fe80000100800 */
[----:B------:R-:W-:Y:S02]  /*62770*/  STL [R1+0x28d4], R21 ;  /* 0x0028d41501007387 */ /* 0x000fe40000100800 */
[----:B--2---:R-:W-:-:S15]  /*62780*/  HMMA.16816.F32 R24, R12, R18, R24 ;  /* 0x000000120c18723c */ /* 0x004fde0000001818 */
[----:B------:R-:W-:-:S08]  /*62790*/  NOP ;  /* 0x0000000000007918 */ /* 0x000fd00000000000 */
[----:B------:R-:W-:Y:S04]  /*627a0*/  STL.64 [R1+0x550], R24 ;  /* 0x0005501801007387 */ /* 0x000fe80000100a00 */
[----:B------:R0:W-:Y:S04]  /*627b0*/  STL.64 [R1+0x558], R26 ;  /* 0x0005581a01007387 */ /* 0x0001e80000100a00 */
[----:B0-----:R-:W2:Y:S04]  /*627c0*/  LDL.LU.64 R26, [R1+0x29b8] ;  /* 0x0029b800011a7983 */ /* 0x001ea80000300a00 */
[----:B------:R-:W2:Y:S01]  /*627d0*/  LDL.LU.64 R24, [R1+0x29b0] ;  /* 0x0029b00001187983 */ /* 0x000ea20000300a00 */
[----:B---3--:R-:W-:Y:S01]  /*627e0*/  HMMA.16816.F32 R8, R12, R6, R8 ;  /* 0x000000060c08723c */ /* 0x008fe20000001808 */
[----:B------:R-:W-:-:S05]  /*627f0*/  IMAD.MOV.U32 R0, RZ, RZ, R19 ;  /* 0x000000ffff007224 */ /* 0x000fca00078e0013 */
[----:B------:R-:W-:Y:S02]  /*62800*/  IMAD.MOV.U32 R21, RZ, RZ, R7 ;  /* 0x000000ffff157224 */ /* 0x000fe400078e0007 */
[----:B------:R-:W-:Y:S01]  /*62810*/  IMAD.MOV.U32 R20, RZ, RZ, R6 ;  /* 0x000000ffff147224 */ /* 0x000fe200078e0006 */
[----:B------:R-:W-:-:S14]  /*62820*/  STL [R1+0x28dc], R0 ;  /* 0x0028dc0001007387 */ /* 0x000fdc0000100800 */
[----:B------:R0:W-:Y:S04]  /*62830*/  STL.64 [R1+0x540], R8 ;  /* 0x0005400801007387 */ /* 0x0001e80000100a00 */
[----:B------:R1:W-:Y:S04]  /*62840*/  STL.64 [R1+0x548], R10 ;  /* 0x0005480a01007387 */ /* 0x0003e80000100a00 */
[----:B------:R-:W-:Y:S04]  /*62850*/  STL [R1+0x28e4], R21 ;  /* 0x0028e41501007387 */ /* 0x000fe80000100800 */
[----:B------:R-:W-:Y:S04]  /*62860*/  STL [R1+0x28e0], R20 ;  /* 0x0028e01401007387 */ /* 0x000fe80000100800 */
[----:B------:R-:W-:Y:S04]  /*62870*/  STL.64 [R1+0x29a8], R22 ;  /* 0x0029a81601007387 */ /* 0x000fe80000100a00 */
[----:B0-----:R-:W3:Y:S01]  /*62880*/  LDL.LU R8, [R1+0x220] ;  /* 0x0002200001087983 */ /* 0x001ee20000300800 */
[----:B--2---:R-:W-:-:S15]  /*62890*/  HMMA.16816.F32 R16, R12, R28, R24 ;  /* 0x0000001c0c10723c */ /* 0x004fde0000001818 */
[----:B------:R-:W-:-:S08]  /*628a0*/  NOP ;  /* 0x0000000000007918 */ /* 0x000fd00000000000 */
[----:B------:R-:W-:Y:S04]  /*628b0*/  STL.64 [R1+0x530], R16 ;  /* 0x0005301001007387 */ /* 0x000fe80000100a00 */
[----:B------:R-:W-:Y:S04]  /*628c0*/  STL.64 [R1+0x538], R18 ;  /* 0x0005381201007387 */ /* 0x000fe80000100a00 */
[----:B------:R-:W3:Y:S04]  /*628d0*/  LDL.LU R9, [R1+0x224] ;  /* 0x0002240001097983 */ /* 0x000ee80000300800 */
[----:B-1----:R-:W2:Y:S04]  /*628e0*/  LDL.LU R10, [R1+0x228] ;  /* 0x00022800010a7983 */ /* 0x002ea80000300800 */
        /* <DEDUP_REMOVED lines=25> */
[----:B------:R-:W3:Y:S04]  /*62a80*/  LDL.LU R22, [R1+0x2f8] ;  /* 0x0002f80001167983 */ /* 0x000ee80000300800 */
[----:B------:R-:W3:Y:S04]  /*62a90*/  LDL.LU R23, [R1+0x2fc] ;  /* 0x0002fc0001177983 */ /* 0x000ee80000300800 */
[----:B------:R-:W3:Y:S01]  /*62aa0*/  LDL.64 R18, [R1+0x10] ;  /* 0x0000100001127983 */ /* 0x000ee20000100a00 */
[----:B------:R-:W-:-:S03]  /*62ab0*/  IMAD.MOV.U32 R0, RZ, RZ, R29 ;  /* 0x000000ffff007224 */ /* 0x000fc600078e001d */
[----:B----4-:R-:W-:Y:S04]  /*62ac0*/  STL.64 [R1+0x29a0], R26 ;  /* 0x0029a01a01007387 */ /* 0x010fe80000100a00 */
[----:B--2---:R0:W-:Y:S04]  /*62ad0*/  STL.64 [R1+0x2998], R24 ;  /* 0x0029981801007387 */ /* 0x0041e80000100a00 */
[----:B0-----:R-:W2:Y:S04]  /*62ae0*/  LDL.LU R24, [R1+0x2e0] ;  /* 0x0002e00001187983 */ /* 0x001ea80000300800 */
[----:B------:R-:W2:Y:S04]  /*62af0*/  LDL.LU R25, [R1+0x2e4] ;  /* 0x0002e40001197983 */ /* 0x000ea80000300800 */
[----:B------:R-:W2:Y:S04]  /*62b00*/  LDL.LU R26, [R1+0x2e8] ;  /* 0x0002e800011a7983 */ /* 0x000ea80000300800 */
[----:B------:R-:W2:Y:S04]  /*62b10*/  LDL.LU R27, [R1+0x2ec] ;  /* 0x0002ec00011b7983 */ /* 0x000ea80000300800 */
[----:B------:R-:W4:Y:S04]  /*62b20*/  LDL.64 R28, [R1] ;  /* 0x00000000011c7983 */ /* 0x000f280000100a00 */
[----:B---3--:R-:W-:Y:S04]  /*62b30*/  STL.64 [R1+0x2948], R10 ;  /* 0x0029480a01007387 */ /* 0x008fe80000100a00 */
[----:B------:R0:W-:Y:S04]  /*62b40*/  STL.64 [R1+0x2940], R8 ;  /* 0x0029400801007387 */ /* 0x0001e80000100a00 */
[----:B0-----:R-:W3:Y:S04]  /*62b50*/  LDL.LU R8, [R1+0x290] ;  /* 0x0002900001087983 */ /* 0x001ee80000300800 */
[----:B------:R-:W3:Y:S04]  /*62b60*/  LDL.LU R9, [R1+0x294] ;  /* 0x0002940001097983 */ /* 0x000ee80000300800 */
[----:B------:R-:W2:Y:S04]  /*62b70*/  LDL.LU R10, [R1+0x298] ;  /* 0x00029800010a7983 */ /* 0x000ea80000300800 */
[----:B------:R-:W2:Y:S01]  /*62b80*/  LDL.LU R11, [R1+0x29c] ;  /* 0x00029c00010b7983 */ /* 0x000ea20000300800 */
[----:B------:R-:W-:Y:S03]  /*62b90*/  HMMA.16816.F32 R20, R12, R18, R20 ;  /* 0x000000120c14723c */ /* 0x000fe60000001814 */
        /* <DEDUP_REMOVED lines=16> */
[----:B------:R-:W-:Y:S04]  /*62ca0*/  STL [R1+0x28e8], R0 ;  /* 0x0028e80001007387 */ /* 0x000fe80000100800 */
[----:B------:R0:W-:Y:S04]  /*62cb0*/  STL.64 [R1+0x520], R20 ;  /* 0x0005201401007387 */ /* 0x0001e80000100a00 */
[----:B------:R1:W-:Y:S01]  /*62cc0*/  STL.64 [R1+0x528], R22 ;  /* 0x0005281601007387 */ /* 0x0003e20000100a00 */
[----:B0-----:R-:W-:-:S02]  /*62cd0*/  IMAD.MOV.U32 R20, RZ, RZ, R19 ;  /* 0x000000ffff147224 */ /* 0x001fc400078e0013 */
[----:B------:R-:W-:Y:S01]  /*62ce0*/  IMAD.MOV.U32 R21, RZ, RZ, R18 ;  /* 0x000000ffff157224 */ /* 0x000fe200078e0012 */
[----:B-1----:R-:W3:Y:S04]  /*62cf0*/  LDL.LU.64 R22, [R1+0x29a8] ;  /* 0x0029a80001167983 */ /* 0x002ee80000300a00 */
[----:B------:R-:W3:Y:S04]  /*62d00*/  LDL.LU R18, [R1+0x2390] ;  /* 0x0023900001127983 */ /* 0x000ee80000300800 */
[----:B------:R-:W3:Y:S04]  /*62d10*/  LDL.LU R19, [R1+0x2398] ;  /* 0x0023980001137983 */ /* 0x000ee80000300800 */
[----:B------:R-:W-:Y:S04]  /*62d20*/  STL [R1+0x28f0], R20 ;  /* 0x0028f01401007387 */ /* 0x000fe80000100800 */
[----:B------:R0:W-:Y:S04]  /*62d30*/  STL [R1+0x28ec], R21 ;  /* 0x0028ec1501007387 */ /* 0x0001e80000100800 */
[----:B0-----:R-:W4:Y:S02]  /*62d40*/  LDL.64 R20, [R1+0x8] ;  /* 0x0000080001147983 */ /* 0x001f240000100a00 */
[----:B----4-:R-:W-:-:S15]  /*62d50*/  HMMA.16816.F32 R24, R12, R20, R24 ;  /* 0x000000140c18723c */ /* 0x010fde0000001818 */
[----:B------:R-:W-:-:S08]  /*62d60*/  NOP ;  /* 0x0000000000007918 */ /* 0x000fd00000000000 */
[----:B------:R-:W-:Y:S04]  /*62d70*/  STL.64 [R1+0x510], R24 ;  /* 0x0005101801007387 */ /* 0x000fe80000100a00 */
[----:B------:R0:W-:Y:S04]  /*62d80*/  STL.64 [R1+0x518], R26 ;  /* 0x0005181a01007387 */ /* 0x0001e80000100a00 */
[----:B0-----:R-:W4:Y:S04]  /*62d90*/  LDL.LU.64 R26, [R1+0x29a0] ;  /* 0x0029a000011a7983 */ /* 0x001f280000300a00 */
[----:B------:R-:W4:Y:S01]  /*62da0*/  LDL.LU.64 R24, [R1+0x2998] ;  /* 0x0029980001187983 */ /* 0x000f220000300a00 */
[----:B------:R-:W-:-:S02]  /*62db0*/  IMAD.MOV.U32 R0, RZ, RZ, R21 ;  /* 0x000000ffff007224 */ /* 0x000fc400078e0015 */
[----:B------:R-:W-:Y:S02]  /*62dc0*/  IMAD.MOV.U32 R20, RZ, RZ, R28 ;  /* 0x000000ffff147224 */ /* 0x000fe400078e001c */
[----:B------:R-:W-:Y:S01]  /*62dd0*/  IMAD.MOV.U32 R21, RZ, RZ, R29 ;  /* 0x000000ffff157224 */ /* 0x000fe200078e001d */
[----:B----4-:R-:W-:-:S15]  /*62de0*/  HMMA.16816.F32 R24, R12, R28, R24 ;  /* 0x0000001c0c18723c */ /* 0x010fde0000001818 */
[----:B------:R-:W-:-:S08]  /*62df0*/  NOP ;  /* 0x0000000000007918 */ /* 0x000fd00000000000 */
[----:B------:R-:W-:Y:S04]  /*62e00*/  STL.64 [R1+0x500], R24 ;  /* 0x0005001801007387 */ /* 0x000fe80000100a00 */
[----:B------:R0:W-:Y:S04]  /*62e10*/  STL.64 [R1+0x508], R26 ;  /* 0x0005081a01007387 */ /* 0x0001e80000100a00 */
[----:B0-----:R-:W4:Y:S04]  /*62e20*/  LDL.LU.64 R26, [R1+0x2990] ;  /* 0x00299000011a7983 */ /* 0x001f280000300a00 */
[----:B------:R-:W4:Y:S04]  /*62e30*/  LDL.LU.64 R24, [R1+0x2988] ;  /* 0x0029880001187983 */ /* 0x000f280000300a00 */
[----:B------:R-:W4:Y:S02]  /*62e40*/  LDL.LU.64 R28, [R1+0x2980] ;  /* 0x00298000011c7983 */ /* 0x000f240000300a00 */
[----:B----4-:R-:W-:-:S15]  /*62e50*/  HMMA.16816.F32 R24, R12, R28, R24 ;  /* 0x0000001c0c18723c */ /* 0x010fde0000001818 */
[----:B------:R-:W-:-:S08]  /*62e60*/  NOP ;  /* 0x0000000000007918 */ /* 0x000fd00000000000 */
[----:B------:R-:W-:Y:S04]  /*62e70*/  STL.64 [R1+0x4f0], R24 ;  /* 0x0004f01801007387 */ /* 0x000fe80000100a00 */
[----:B------:R0:W-:Y:S04]  /*62e80*/  STL.64 [R1+0x4f8], R26 ;  /* 0x0004f81a01007387 */ /* 0x0001e80000100a00 */
[----:B0-----:R-:W2:Y:S04]  /*62e90*/  LDL.LU.64 R26, [R1+0x2978] ;  /* 0x00297800011a7983 */ /* 0x001ea80000300a00 */
[----:B------:R-:W4:Y:S01]  /*62ea0*/  LDL.LU.64 R24, [R1+0x2970] ;  /* 0x0029700001187983 */ /* 0x000f220000300a00 */
        /* <DEDUP_REMOVED lines=14> */
[----:B0-----:R-:W2:Y:S04]  /*62f90*/  LDL.LU R24, [R1+0x250] ;  /* 0x0002500001187983 */ /* 0x001ea80000300800 */
[----:B------:R-:W2:Y:S04]  /*62fa0*/  LDL.LU R25, [R1+0x254] ;  /* 0x0002540001197983 */ /* 0x000ea80000300800 */
[----:B------:R-:W4:Y:S04]  /*62fb0*/  LDL.LU R26, [R1+0x258] ;  /* 0x00025800011a7983 */ /* 0x000f280000300800 */
[----:B------:R-:W4:Y:S01]  /*62fc0*/  LDL.LU R27, [R1+0x25c] ;  /* 0x00025c00011b7983 */ /* 0x000f220000300800 */
[C---:B---3--:R-:W-:Y:S03]  /*62fd0*/  HMMA.16816.F32 R8, R12.reuse, R22, R8 ;  /* 0x000000160c08723c */ /* 0x048fe60000001808 */
        /* <DEDUP_REMOVED lines=16> */
[----:B------:R-:W-:-:S02]  /*630e0*/  IMAD R16, R16, 0x100, R6 ;  /* 0x0000010010107824 */ /* 0x000fc400078e0206 */
[----:B------:R-:W-:Y:S01]  /*630f0*/  IMAD R17, R17, 0x100, R7 ;  /* 0x0000010011117824 */ /* 0x000fe200078e0207 */
[----:B---3--:R-:W-:-:S15]  /*63100*/  HMMA.16816.F32 R8, R12, R4, R8 ;  /* 0x000000040c08723c */ /* 0x008fde0000001808 */
        /* <DEDUP_REMOVED lines=13> */
[----:B------:R0:W-:Y:S04]  /*631e0*/  STL [R1+0x27bc], R6 ;  /* 0x0027bc0601007387 */ /* 0x0001e80000100800 */
[----:B0-----:R-:W4:Y:S04]  /*631f0*/  LDL.LU R6, [R1+0x239c] ;  /* 0x00239c0001067983 */ /* 0x001f280000300800 */
[----:B------:R0:W-:Y:S04]  /*63200*/  STL [R1+0x27b8], R7 ;  /* 0x0027b80701007387 */ /* 0x0001e80000100800 */
[----:B0-----:R-:W3:Y:S01]  /*63210*/  LDL.LU R7, [R1+0x2394] ;  /* 0x0023940001077983 */ /* 0x001ee20000300800 */
[----:B--2---:R-:W-:-:S15]  /*63220*/  HMMA.16816.F32 R24, R12, R8, R24 ;  /* 0x000000080c18723c */ /* 0x004fde0000001818 */
[----:B------:R-:W-:-:S08]  /*63230*/  NOP ;  /* 0x0000000000007918 */ /* 0x000fd00000000000 */
[----:B------:R-:W-:Y:S04]  /*63240*/  STL.64 [R1+0x620], R24 ;  /* 0x0006201801007387 */ /* 0x000fe80000100a00 */
[----:B------:R0:W-:Y:S04]  /*63250*/  STL.64 [R1+0x628], R26 ;  /* 0x0006281a01007387 */ /* 0x0001e80000100a00 */
[----:B0-----:R-:W2:Y:S04]  /*63260*/  LDL.LU.64 R26, [R1+0x2900] ;  /* 0x00290000011a7983 */ /* 0x001ea80000300a00 */
[----:B------:R-:W2:Y:S01]  /*63270*/  LDL.LU.64 R24, [R1+0x28f8] ;  /* 0x0028f80001187983 */ /* 0x000ea20000300a00 */
[----:B---3--:R-:W-:-:S02]  /*63280*/  IMAD R18, R18, 0x100, R7 ;  /* 0x0000010012127824 */ /* 0x008fc400078e0207 */
[----:B----4-:R-:W-:Y:S01]  /*63290*/  IMAD R19, R19, 0x100, R6 ;  /* 0x0000010013137824 */ /* 0x010fe200078e0206 */
[----:B------:R-:W-:Y:S02]  /*632a0*/  F2FP.F16.E5M2.UNPACK_B R16, R16 ;  /* 0x00000010ff10723e */ /* 0x000fe400020004ff */
[----:B------:R-:W-:Y:S02]  /*632b0*/  F2FP.F16.E5M2.UNPACK_B R17, R17 ;  /* 0x00000011ff11723e */ /* 0x000fe400020004ff */
[----:B------:R-:W-:Y:S02]  /*632c0*/  F2FP.F16.E5M2.UNPACK_B R18, R18 ;  /* 0x00000012ff12723e */ /* 0x000fe400020004ff */
[----:B------:R-:W-:-:S05]  /*632d0*/  F2FP.F16.E5M2.UNPACK_B R19, R19 ;  /* 0x00000013ff13723e */ /* 0x000fca00020004ff */
[----:B------:R-:W-:Y:S04]  /*632e0*/  STL.64 [R1+0x28c0], R18 ;  /* 0x0028c01201007387 */ /* 0x000fe80000100a00 */
[----:B------:R2:W-:Y:S04]  /*632f0*/  STL.64 [R1+0x28b8], R16 ;  /* 0x0028b81001007387 */ /* 0x0005e80000100a00 */
[----:B------:R-:W-:Y:S04]  /*63300*/  STL.64 [R1+0x27b0], R10 ;  /* 0x0027b00a01007387 */ /* 0x000fe80000100a00 */
[----:B------:R0:W-:Y:S01]  /*63310*/  STL.64 [R1+0x27a8], R8 ;  /* 0x0027a80801007387 */ /* 0x0001e20000100a00 */
        /* <DEDUP_REMOVED lines=29> */
[----:B----4-:R-:W-:Y:S04]  /*634f0*/  STL.64 [R1+0x2820], R24 ;  /* 0x0028201801007387 */ /* 0x010fe80000100a00 */
[----:B------:R-:W-:Y:S04]  /*63500*/  STL.64 [R1+0x2840], R26 ;  /* 0x0028401a01007387 */ /* 0x000fe80000100a00 */
[----:B---3--:R-:W-:Y:S04]  /*63510*/  STL.64 [R1+0x27e8], R10 ;  /* 0x0027e80a01007387 */ /* 0x008fe80000100a00 */
[----:B------:R0:W-:Y:S04]  /*63520*/  STL.64 [R1+0x27e0], R8 ;  /* 0x0027e00801007387 */ /* 0x0001e80000100a00 */
[----:B0-----:R-:W3:Y:S04]  /*63530*/  LDL.LU R8, [R1+0x170] ;  /* 0x0001700001087983 */ /* 0x001ee80000300800 */
[----:B------:R-:W3:Y:S04]  /*63540*/  LDL.LU R9, [R1+0x174] ;  /* 0x0001740001097983 */ /* 0x000ee80000300800 */
[----:B------:R-:W4:Y:S04]  /*63550*/  LDL.LU R10, [R1+0x178] ;  /* 0x00017800010a7983 */ /* 0x000f280000300800 */
[----:B------:R-:W4:Y:S04]  /*63560*/  LDL.LU R11, [R1+0x17c] ;  /* 0x00017c00010b7983 */ /* 0x000f280000300800 */
[----:B------:R-:W3:Y:S01]  /*63570*/  LDL R24, [R1+0x8] ;  /* 0x0000080001187983 */ /* 0x000ee20000100800 */
[----:B------:R-:W-:-:S03]  /*63580*/  IMAD.MOV.U32 R25, RZ, RZ, R0 ;  /* 0x000000ffff197224 */ /* 0x000fc600078e0000 */
[----:B------:R-:W4:Y:S01]  /*63590*/  LDL.LU R0, [R1+0x28e8] ;  /* 0x0028e80001007983 */ /* 0x000f220000300800 */
[----:B--2---:R-:W-:Y:S02]  /*635a0*/  IMAD.MOV.U32 R27, RZ, RZ, R20 ;  /* 0x000000ffff1b7224 */ /* 0x004fe400078e0014 */
[----:B------:R-:W-:Y:S02]  /*635b0*/  IMAD.MOV.U32 R26, RZ, RZ, R21 ;  /* 0x000000ffff1a7224 */ /* 0x000fe400078e0015 */
[----:B------:R-:W2:Y:S04]  /*635c0*/  LDL.LU R21, [R1+0x28e4] ;  /* 0x0028e40001157983 */ /* 0x000ea80000300800 */
[----:B------:R-:W2:Y:S04]  /*635d0*/  LDL.LU R20, [R1+0x28e0] ;  /* 0x0028e00001147983 */ /* 0x000ea80000300800 */
[----:B---3--:R-:W-:Y:S04]  /*635e0*/  STL.64 [R1+0x2858], R24 ;  /* 0x0028581801007387 */ /* 0x008fe80000100a00 */
[----:B------:R-:W-:Y:S04]  /*635f0*/  STL.64 [R1+0x2870], R26 ;  /* 0x0028701a01007387 */ /* 0x000fe80000100a00 */
[----:B----4-:R-:W-:Y:S04]  /*63600*/  STL.64 [R1+0x27f8], R10 ;  /* 0x0027f80a01007387 */ /* 0x010fe80000100a00 */
[----:B------:R0:W-:Y:S04]  /*63610*/  STL.64 [R1+0x27f0], R8 ;  /* 0x0027f00801007387 */ /* 0x0001e80000100a00 */
[----:B0-----:R-:W3:Y:S04]  /*63620*/  LDL.LU R8, [R1+0x180] ;  /* 0x0001800001087983 */ /* 0x001ee80000300800 */
[----:B------:R-:W3:Y:S04]  /*63630*/  LDL.LU R9, [R1+0x184] ;  /* 0x0001840001097983 */ /* 0x000ee80000300800 */
[----:B------:R-:W4:Y:S04]  /*63640*/  LDL.LU R10, [R1+0x188] ;  /* 0x00018800010a7983 */ /* 0x000f280000300800 */
[----:B------:R-:W4:Y:S04]  /*63650*/  LDL.LU R11, [R1+0x18c] ;  /* 0x00018c00010b7983 */ /* 0x000f280000300800 */
[----:B------:R-:W2:Y:S01]  /*63660*/  LDL R24, [R1+0x18] ;  /* 0x0000180001187983 */ /* 0x000ea20000100800 */
[----:B------:R-:W-:-:S03]  /*63670*/  IMAD.MOV.U32 R25, RZ, RZ, R0 ;  /* 0x000000ffff197224 */ /* 0x000fc600078e0000 */
[----:B------:R-:W3:Y:S04]  /*63680*/  LDL.LU R0, [R1+0x28dc] ;  /* 0x0028dc0001007983 */ /* 0x000ee80000300800 */
[----:B--2---:R-:W-:Y:S04]  /*63690*/  STL.64 [R1+0x2888], R24 ;  /* 0x0028881801007387 */ /* 0x004fe80000100a00 */
[----:B----4-:R-:W-:Y:S04]  /*636a0*/  STL.64 [R1+0x2808], R10 ;  /* 0x0028080a01007387 */ /* 0x010fe80000100a00 */
[----:B---3--:R0:W-:Y:S04]  /*636b0*/  STL.64 [R1+0x2800], R8 ;  /* 0x0028000801007387 */ /* 0x0081e80000100a00 */
[----:B0-----:R-:W2:Y:S04]  /*636c0*/  LDL.LU R8, [R1+0x190] ;  /* 0x0001900001087983 */ /* 0x001ea80000300800 */
[----:B------:R-:W2:Y:S04]  /*636d0*/  LDL.LU R9, [R1+0x194] ;  /* 0x0001940001097983 */ /* 0x000ea80000300800 */
[----:B------:R-:W3:Y:S04]  /*636e0*/  LDL.LU R10, [R1+0x198] ;  /* 0x00019800010a7983 */ /* 0x000ee80000300800 */
[----:B------:R-:W3:Y:S01]  /*636f0*/  LDL.LU R11, [R1+0x19c] ;  /* 0x00019c00010b7983 */ /* 0x000ee20000300800 */
[----:B------:R-:W-:-:S02]  /*63700*/  IMAD.MOV.U32 R26, RZ, RZ, R20 ;  /* 0x000000ffff1a7224 */ /* 0x000fc400078e0014 */
[----:B------:R-:W-:Y:S01]  /*63710*/  IMAD.MOV.U32 R27, RZ, RZ, R21 ;  /* 0x000000ffff1b7224 */ /* 0x000fe200078e0015 */
[----:B------:R-:W4:Y:S04]  /*63720*/  LDL.LU R20, [R1+0x28d8] ;  /* 0x0028d80001147983 */ /* 0x000f280000300800 */
[----:B------:R-:W4:Y:S04]  /*63730*/  LDL.LU R21, [R1+0x28d4] ;  /* 0x0028d40001157983 */ /* 0x000f280000300800 */
[----:B------:R-:W4:Y:S01]  /*63740*/  LDL R24, [R1+0x28] ;  /* 0x0000280001187983 */ /* 0x000f220000100800 */
[----:B------:R-:W-:-:S03]  /*63750*/  IMAD.MOV.U32 R25, RZ, RZ, R0 ;  /* 0x000000ffff197224 */ /* 0x000fc600078e0000 */
[----:B------:R-:W4:Y:S04]  /*63760*/  LDL.LU R0, [R1+0x28d0] ;  /* 0x0028d00001007983 */ /* 0x000f280000300800 */
[----:B------:R-:W-:Y:S04]  /*63770*/  STL.64 [R1+0x28a0], R26 ;  /* 0x0028a01a01007387 */ /* 0x000fe80000100a00 */
        /* <DEDUP_REMOVED lines=10> */
[----:B---3--:R-:W-:Y:S04]  /*63820*/  STL.64 [R1+0x2850], R10 ;  /* 0x0028500a01007387 */ /* 0x008fe80000100a00 */
[----:B--2---:R0:W-:Y:S04]  /*63830*/  STL.64 [R1+0x2848], R8 ;  /* 0x0028480801007387 */ /* 0x0041e80000100a00 */
[----:B0-----:R-:W2:Y:S04]  /*63840*/  LDL.LU R8, [R1+0x1c0] ;  /* 0x0001c00001087983 */ /* 0x001ea80000300800 */
[----:B------:R-:W2:Y:S04]  /*63850*/  LDL.LU R9, [R1+0x1c4] ;  /* 0x0001c40001097983 */ /* 0x000ea80000300800 */
[----:B------:R-:W3:Y:S01]  /*63860*/  LDL.LU R10, [R1+0x1c8] ;  /* 0x0001c800010a7983 */ /* 0x000ee20000300800 */
[----:B----4-:R-:W-:-:S03]  /*63870*/  IMAD.MOV.U32 R11, RZ, RZ, R0 ;  /* 0x000000ffff0b7224 */ /* 0x010fc600078e0000 */
        /* <DEDUP_REMOVED lines=19> */
[----:B------:R-:W3:Y:S01]  /*639b0*/  LDL.LU R11, [R1+0x1fc] ;  /* 0x0001fc00010b7983 */ /* 0x000ee20000300800 */
[----:B------:R-:W-:Y:S03]  /*639c0*/  HMMA.16816.F32 R12, R12, R20, R16 ;  /* 0x000000140c0c723c */ /* 0x000fe60000001810 */
[----:B---3--:R-:W-:Y:S04]  /*639d0*/  STL.64 [R1+0x28b0], R10 ;  /* 0x0028b00a01007387 */ /* 0x008fe80000100a00 */
[----:B--2---:R0:W-:Y:S04]  /*639e0*/  STL.64 [R1+0x28a8], R8 ;  /* 0x0028a80801007387 */ /* 0x0041e80000100a00 */
[----:B0-----:R-:W2:Y:S04]  /*639f0*/  LDL.LU R8, [R1+0x200] ;  /* 0x0002000001087983 */ /* 0x001ea80000300800 */
[----:B------:R-:W2:Y:S04]  /*63a00*/  LDL.LU R9, [R1+0x204] ;  /* 0x0002040001097983 */ /* 0x000ea80000300800 */
[----:B------:R-:W2:Y:S04]  /*63a10*/  LDL.LU R10, [R1+0x208] ;  /* 0x00020800010a7983 */ /* 0x000ea80000300800 */
[----:B------:R-:W3:Y:S04]  /*63a20*/  LDL.LU R6, [R1+0x23a4] ;  /* 0x0023a40001067983 */ /* 0x000ee80000300800 */
[----:B------:R-:W3:Y:S04]  /*63a30*/  LDL.LU R7, [R1+0x23ac] ;  /* 0x0023ac0001077983 */ /* 0x000ee80000300800 */
[----:B------:R-:W2:Y:S04]  /*63a40*/  LDL.LU.64 R18, [R1+0x28c0] ;  /* 0x0028c00001127983 */ /* 0x000ea80000300a00 */
[----:B------:R-:W2:Y:S01]  /*63a50*/  LDL.LU.64 R16, [R1+0x28b8] ;  /* 0x0028b80001107983 */ /* 0x000ea20000300a00 */
[----:B----4-:R-:W-:-:S03]  /*63a60*/  IMAD.MOV.U32 R11, RZ, RZ, R0 ;  /* 0x000000ffff0b7224 */ /* 0x010fc600078e0000 */
[----:B------:R0:W-:Y:S04]  /*63a70*/  STL.64 [R1+0x490], R12 ;  /* 0x0004900c01007387 */ /* 0x0001e80000100a00 */
[----:B------:R-:W-:Y:S04]  /*63a80*/  STL.64 [R1+0x498], R14 ;  /* 0x0004980e01007387 */ /* 0x000fe80000100a00 */
[----:B0-----:R-:W3:Y:S04]  /*63a90*/  LDL.LU R12, [R1+0x23a0] ;  /* 0x0023a000010c7983 */ /* 0x001ee80000300800 */
[----:B------:R-:W4:Y:S01]  /*63aa0*/  LDL.LU R13, [R1+0x23a8] ;  /* 0x0023a800010d7983 */ /* 0x000f220000300800 */
[----:B--2---:R-:W-:Y:S03]  /*63ab0*/  HMMA.16816.F32 R24, R16, R24, R8 ;  /* 0x000000181018723c */ /* 0x004fe60000001808 */
[----:B------:R-:W2:Y:S04]  /*63ac0*/  LDL.LU.64 R10, [R1+0x28b0] ;  /* 0x0028b000010a7983 */ /* 0x000ea80000300a00 */
[----:B------:R-:W2:-:S15]  /*63ad0*/  LDL.LU.64 R8, [R1+0x28a8] ;  /* 0x0028a80001087983 */ /* 0x000e9e0000300a00 */
[----:B------:R-:W-:-:S01]  /*63ae0*/  NOP ;  /* 0x0000000000007918 */ /* 0x000fc20000000000 */
        /* <DEDUP_REMOVED lines=23> */
[----:B0-----:R-:W2:Y:S04]  /*63c60*/  LDL.LU.64 R24, [R1+0x2858] ;  /* 0x0028580001187983 */ /* 0x001ea80000300a00 */
[----:B------:R-:W4:Y:S04]  /*63c70*/  LDL.LU R0, [R1+0x23b4] ;  /* 0x0023b40001007983 */ /* 0x000f280000300800 */
[----:B------:R-:W4:Y:S04]  /*63c80*/  LDL.LU R14, [R1+0x23b0] ;  /* 0x0023b000010e7983 */ /* 0x000f280000300800 */
        /* <DEDUP_REMOVED lines=75> */
[----:B0-----:R-:W3:Y:S04]  /*64140*/  LDL.LU R4, [R1+0x230] ;  /* 0x0002300001047983 */ /* 0x001ee80000300800 */
[----:B------:R-:W3:Y:S04]  /*64150*/  LDL.LU R5, [R1+0x234] ;  /* 0x0002340001057983 */ /* 0x000ee80000300800 */
[----:B------:R-:W3:Y:S04]  /*64160*/  LDL.LU R6, [R1+0x238] ;  /* 0x0002380001067983 */ /* 0x000ee80000300800 */
[----:B------:R-:W3:Y:S01]  /*64170*/  LDL.LU R7, [R1+0x23c] ;  /* 0x00023c0001077983 */ /* 0x000ee20000300800 */
[----:B------:R-:W-:-:S03]  /*64180*/  IMAD R14, R14, 0x100, R0 ;  /* 0x000001000e0e7824 */ /* 0x000fc600078e0200 */
[----:B------:R-:W4:Y:S01]  /*64190*/  LDL.LU R0, [R1+0x27a0] ;  /* 0x0027a00001007983 */ /* 0x000f220000300800 */
[----:B--2---:R-:W-:-:S15]  /*641a0*/  HMMA.16816.F32 R24, R16, R8, R24 ;  /* 0x000000081018723c */ /* 0x004fde0000001818 */
[----:B------:R-:W-:-:S08]  /*641b0*/  NOP ;  /* 0x0000000000007918 */ /* 0x000fd00000000000 */
[----:B------:R-:W-:Y:S04]  /*641c0*/  STL.64 [R1+0x600], R24 ;  /* 0x0006001801007387 */ /* 0x000fe80000100a00 */
[----:B------:R0:W-:Y:S04]  /*641d0*/  STL.64 [R1+0x608], R26 ;  /* 0x0006081a01007387 */ /* 0x0001e80000100a00 */
[----:B0-----:R-:W2:Y:S04]  /*641e0*/  LDL.LU.64 R26, [R1+0x2798] ;  /* 0x00279800011a7983 */ /* 0x001ea80000300a00 */
[----:B------:R-:W2:Y:S01]  /*641f0*/  LDL.LU.64 R24, [R1+0x2790] ;  /* 0x0027900001187983 */ /* 0x000ea20000300a00 */
[----:B---3--:R-:W-:Y:S01]  /*64200*/  HMMA.16816.F32 R4, R16, R10, R4 ;  /* 0x0000000a1004723c */ /* 0x008fe20000001804 */
[----:B----4-:R-:W-:-:S02]  /*64210*/  IMAD R15, R0, 0x100, R15 ;  /* 0x00000100000f7824 */ /* 0x010fc400078e020f */
[----:B------:R-:W3:Y:S04]  /*64220*/  LDL.LU R0, [R1+0x1238] ;  /* 0x0012380001007983 */ /* 0x000ee80000300800 */
[----:B------:R-:W-:Y:S04]  /*64230*/  STL.64 [R1+0x2690], R10 ;  /* 0x0026900a01007387 */ /* 0x000fe80000100a00 */
[----:B------:R-:W-:-:S12]  /*64240*/  STL.64 [R1+0x2688], R8 ;  /* 0x0026880801007387 */ /* 0x000fd80000100a00 */
[----:B------:R-:W-:Y:S04]  /*64250*/  STL.64 [R1+0x5d0], R4 ;  /* 0x0005d00401007387 */ /* 0x000fe80000100a00 */
[----:B------:R2:W-:Y:S04]  /*64260*/  STL.64 [R1+0x5d8], R6 ;  /* 0x0005d80601007387 */ /* 0x0005e80000100a00 */
        /* <DEDUP_REMOVED lines=28> */
[----:B----4-:R0:W-:Y:S04]  /*64430*/  STL.64 [R1+0x2700], R10 ;  /* 0x0027000a01007387 */ /* 0x0101e80000100a00 */
[----:B0-----:R-:W4:Y:S04]  /*64440*/  LDL.LU R10, [R1] ;  /* 0x00000000010a7983 */ /* 0x001f280000300800 */
[----:B------:R-:W4:Y:S04]  /*64450*/  LDL.LU R11, [R1+0x4] ;  /* 0x00000400010b7983 */ /* 0x000f280000300800 */
[----:B--2---:R0:W-:Y:S04]  /*64460*/  STL.64 [R1+0x26f8], R8 ;  /* 0x0026f80801007387 */ /* 0x0041e80000100a00 */
[----:B----4-:R-:W-:Y:S04]  /*64470*/  STL.64 [R1+0x2718], R10 ;  /* 0x0027180a01007387 */ /* 0x010fe80000100a00 */
[----:B------:R-:W2:Y:S04]  /*64480*/  LDL.LU R24, [R1+0xc0] ;  /* 0x0000c00001187983 */ /* 0x000ea80000300800 */
[----:B------:R-:W2:Y:S04]  /*64490*/  LDL.LU R25, [R1+0xc4] ;  /* 0x0000c40001197983 */ /* 0x000ea80000300800 */
[----:B------:R-:W4:Y:S04]  /*644a0*/  LDL.LU R26, [R1+0xc8] ;  /* 0x0000c800011a7983 */ /* 0x000f280000300800 */
[----:B------:R-:W4:Y:S04]  /*644b0*/  LDL.LU R27, [R1+0xcc] ;  /* 0x0000cc00011b7983 */ /* 0x000f280000300800 */
[----:B0-----:R-:W3:Y:S04]  /*644c0*/  LDL.LU R8, [R1+0x8] ;  /* 0x0000080001087983 */ /* 0x001ee80000300800 */
[----:B------:R-:W3:Y:S04]  /*644d0*/  LDL.LU R9, [R1+0xc] ;  /* 0x00000c0001097983 */ /* 0x000ee80000300800 */
[----:B---3--:R-:W-:Y:S04]  /*644e0*/  STL.64 [R1+0x2730], R8 ;  /* 0x0027300801007387 */ /* 0x008fe80000100a00 */
        /* <DEDUP_REMOVED lines=76> */
[----:B------:R-:W4:Y:S04]  /*649b0*/  LDL.LU.64 R26, [R1+0x2788] ;  /* 0x00278800011a7983 */ /* 0x000f280000300a00 */
[----:B------:R-:W4:Y:S04]  /*649c0*/  LDL.LU.64 R24, [R1+0x2780] ;  /* 0x0027800001187983 */ /* 0x000f280000300a00 */
[----:B------:R-:W-:Y:S04]  /*649d0*/  STL.64 [R1+0x470], R8 ;  /* 0x0004700801007387 */ /* 0x000fe80000100a00 */
[----:B------:R0:W-:Y:S04]  /*649e0*/  STL.64 [R1+0x478], R10 ;  /* 0x0004780a01007387 */ /* 0x0001e80000100a00 */
[----:B0-----:R-:W4:Y:S02]  /*649f0*/  LDL.LU.64 R10, [R1+0x2778] ;  /* 0x00277800010a7983 */ /* 0x001f240000300a00 */
[----:B----4-:R-:W-:Y:S02]  /*64a00*/  HMMA.16816.F32 R8, R12, R10, R24 ;  /* 0x0000000a0c08723c */ /* 0x010fe40000001818 */
[----:B------:R-:W4:Y:S04]  /*64a10*/  LDL.LU.64 R26, [R1+0x2770] ;  /* 0x00277000011a7983 */ /* 0x000f280000300a00 */
[----:B------:R-:W4:-:S15]  /*64a20*/  LDL.LU.64 R24, [R1+0x2768] ;  /* 0x0027680001187983 */ /* 0x000f1e0000300a00 */
[----:B------:R-:W-:-:S02]  /*64a30*/  NOP ;  /* 0x0000000000007918 */ /* 0x000fc40000000000 */
[----:B------:R0:W-:Y:S04]  /*64a40*/  STL.64 [R1+0x420], R8 ;  /* 0x0004200801007387 */ /* 0x0001e80000100a00 */
        /* <DEDUP_REMOVED lines=29> */
[----:B0-----:R-:W3:Y:S04]  /*64c20*/  LDL.LU.64 R10, [R1+0x2700] ;  /* 0x00270000010a7983 */ /* 0x001ee80000300a00 */
[----:B------:R-:W3:Y:S01]  /*64c30*/  LDL.LU.64 R8, [R1+0x26f8] ;  /* 0x0026f80001087983 */ /* 0x000ee20000300a00 */
        /* <DEDUP_REMOVED lines=8> */
[C---:B---3--:R-:W-:Y:S06]  /*64cc0*/  HMMA.16816.F32 R8, R12.reuse, R26, R8 ;  /* 0x0000001a0c08723c */ /* 0x048fec0000001808 */
[C---:B----4-:R-:W-:Y:S06]  /*64cd0*/  HMMA.16816.F32 R20, R12.reuse, R24, R20 ;  /* 0x000000180c14723c */ /* 0x050fec0000001814 */
[C---:B------:R-:W-:Y:S01]  /*64ce0*/  HMMA.16816.F32 R4, R12.reuse, R2, R4 ;  /* 0x000000020c04723c */ /* 0x040fe20000001804 */
[----:B------:R-:W0:Y:S10]  /*64cf0*/  LDC R27, c[0x0][0x238] ;  /* 0x00008e00ff1b7b82 */ /* 0x000e340000000800 */
[----:B------:R-:W-:Y:S04]  /*64d00*/  STL.64 [R1+0x390], R8 ;  /* 0x0003900801007387 */ /* 0x000fe80000100a00 */
[----:B------:R1:W-:Y:S04]  /*64d10*/  STL.64 [R1+0x398], R10 ;  /* 0x0003980a01007387 */ /* 0x0003e80000100a00 */
[----:B-1----:R-:W3:Y:S04]  /*64d20*/  LDL.LU.64 R10, [R1+0x26e0] ;  /* 0x0026e000010a7983 */ /* 0x002ee80000300a00 */
[----:B------:R-:W3:Y:S04]  /*64d30*/  LDL.LU.64 R8, [R1+0x26d8] ;  /* 0x0026d80001087983 */ /* 0x000ee80000300a00 */
[----:B------:R-:W4:Y:S04]  /*64d40*/  LDL.LU R26, [R1+0x8c4] ;  /* 0x0008c400011a7983 */ /* 0x000f280000300800 */
[----:B------:R-:W-:Y:S04]  /*64d50*/  STL.64 [R1+0x380], R20 ;  /* 0x0003801401007387 */ /* 0x000fe80000100a00 */
[----:B------:R1:W-:Y:S04]  /*64d60*/  STL.64 [R1+0x388], R22 ;  /* 0x0003881601007387 */ /* 0x0003e80000100a00 */
[----:B-1----:R-:W3:Y:S04]  /*64d70*/  LDL.LU.64 R22, [R1+0x26d0] ;  /* 0x0026d00001167983 */ /* 0x002ee80000300a00 */
[----:B------:R-:W4:Y:S04]  /*64d80*/  LDL.LU.64 R20, [R1+0x26c8] ;  /* 0x0026c80001147983 */ /* 0x000f280000300a00 */
[----:B------:R-:W2:Y:S01]  /*64d90*/  LDL.LU R25, [R1+0xde4] ;  /* 0x000de40001197983 */ /* 0x000ea20000300800 */
[----:B---3--:R-:W-:Y:S01]  /*64da0*/  HMMA.16816.F32 R8, R12, R22, R8 ;  /* 0x000000160c08723c */ /* 0x008fe20000001808 */
[----:B0-----:R-:W-:-:S02]  /*64db0*/  IMAD.SHL.U32 R27, R27, 0x80, RZ ;  /* 0x000000801b1b7824 */ /* 0x001fc400078e00ff */
[----:B--2---:R-:W-:Y:S01]  /*64dc0*/  VIADD R25, R25, 0x1 ;  /* 0x0000000119197836 */ /* 0x004fe20000000000 */
[----:B------:R-:W0:-:S15]  /*64dd0*/  LDC R23, c[0x0][0x230] ;  /* 0x00008c00ff177b82 */ /* 0x000e1e0000000800 */
[----:B------:R-:W-:-:S04]  /*64de0*/  NOP ;  /* 0x0000000000007918 */ /* 0x000fc80000000000 */
[----:B------:R-:W-:Y:S04]  /*64df0*/  STL.64 [R1+0x370], R8 ;  /* 0x0003700801007387 */ /* 0x000fe80000100a00 */
[----:B------:R1:W-:Y:S04]  /*64e00*/  STL.64 [R1+0x378], R10 ;  /* 0x0003780a01007387 */ /* 0x0003e80000100a00 */
[----:B-1----:R-:W2:Y:S04]  /*64e10*/  LDL.LU.64 R10, [R1+0x26c0] ;  /* 0x0026c000010a7983 */ /* 0x002ea80000300a00 */
[----:B------:R-:W2:Y:S04]  /*64e20*/  LDL.LU.64 R8, [R1+0x26b8] ;  /* 0x0026b80001087983 */ /* 0x000ea80000300a00 */
[----:B------:R-:W-:Y:S04]  /*64e30*/  STL.64 [R1+0x360], R4 ;  /* 0x0003600401007387 */ /* 0x000fe80000100a00 */
[----:B------:R1:W-:Y:S04]  /*64e40*/  STL.64 [R1+0x368], R6 ;  /* 0x0003680601007387 */ /* 0x0003e80000100a00 */
[----:B-1----:R-:W3:Y:S04]  /*64e50*/  LDL.LU.64 R6, [R1+0x26b0] ;  /* 0x0026b00001067983 */ /* 0x002ee80000300a00 */
[----:B------:R-:W2:Y:S02]  /*64e60*/  LDL.LU.64 R4, [R1+0x26a8] ;  /* 0x0026a80001047983 */ /* 0x000ea40000300a00 */
[----:B--2---:R-:W-:-:S15]  /*64e70*/  HMMA.16816.F32 R8, R12, R4, R8 ;  /* 0x000000040c08723c */ /* 0x004fde0000001808 */
[----:B------:R-:W-:-:S08]  /*64e80*/  NOP ;  /* 0x0000000000007918 */ /* 0x000fd00000000000 */
[----:B------:R-:W-:Y:S04]  /*64e90*/  STL.64 [R1+0x350], R8 ;  /* 0x0003500801007387 */ /* 0x000fe80000100a00 */
[----:B------:R1:W-:Y:S04]  /*64ea0*/  STL.64 [R1+0x358], R10 ;  /* 0x0003580a01007387 */ /* 0x0003e80000100a00 */
[----:B-1----:R-:W3:Y:S04]  /*64eb0*/  LDL.LU.64 R10, [R1+0x26a0] ;  /* 0x0026a000010a7983 */ /* 0x002ee80000300a00 */
[----:B------:R-:W3:Y:S02]  /*64ec0*/  LDL.LU.64 R8, [R1+0x2698] ;  /* 0x0026980001087983 */ /* 0x000ee40000300a00 */
[----:B---3--:R-:W-:Y:S02]  /*64ed0*/  HMMA.16816.F32 R4, R12, R6, R8 ;  /* 0x000000060c04723c */ /* 0x008fe40000001808 */
[----:B------:R-:W2:Y:S04]  /*64ee0*/  LDL.LU.64 R10, [R1+0x2690] ;  /* 0x00269000010a7983 */ /* 0x000ea80000300a00 */
[----:B------:R-:W3:-:S15]  /*64ef0*/  LDL.LU.64 R8, [R1+0x2688] ;  /* 0x0026880001087983 */ /* 0x000ede0000300a00 */
[----:B------:R-:W-:-:S02]  /*64f00*/  NOP ;  /* 0x0000000000007918 */ /* 0x000fc40000000000 */
[----:B------:R1:W-:Y:S04]  /*64f10*/  STL.64 [R1+0x2f0], R4 ;  /* 0x0002f00401007387 */ /* 0x0003e80000100a00 */
[----:B------:R4:W-:Y:S04]  /*64f20*/  STL.64 [R1+0x2f8], R6 ;  /* 0x0002f80601007387 */ /* 0x0009e80000100a00 */
[----:B-1----:R-:W2:Y:S04]  /*64f30*/  LDL.LU R4, [R1+0x30] ;  /* 0x0000300001047983 */ /* 0x002ea80000300800 */
[----:B------:R-:W2:Y:S04]  /*64f40*/  LDL.LU R5, [R1+0x34] ;  /* 0x0000340001057983 */ /* 0x000ea80000300800 */
[----:B----4-:R-:W2:Y:S04]  /*64f50*/  LDL.LU R6, [R1+0x38] ;  /* 0x0000380001067983 */ /* 0x010ea80000300800 */
[----:B------:R-:W2:Y:S01]  /*64f60*/  LDL.LU R7, [R1+0x3c] ;  /* 0x00003c0001077983 */ /* 0x000ea20000300800 */
[----:B---3--:R-:W-:-:S15]  /*64f70*/  HMMA.16816.F32 R16, R12, R8, R16 ;  /* 0x000000080c10723c */ /* 0x008fde0000001810 */
[----:B------:R-:W-:-:S08]  /*64f80*/  NOP ;  /* 0x0000000000007918 */ /* 0x000fd00000000000 */
[----:B------:R-:W-:Y:S04]  /*64f90*/  STL.64 [R1+0x2d0], R16 ;  /* 0x0002d01001007387 */ /* 0x000fe80000100a00 */
[----:B------:R1:W-:Y:S04]  /*64fa0*/  STL.64 [R1+0x2d8], R18 ;  /* 0x0002d81201007387 */ /* 0x0003e80000100a00 */
[----:B-1----:R-:W3:Y:S04]  /*64fb0*/  LDL.LU.64 R18, [R1+0x2680] ;  /* 0x0026800001127983 */ /* 0x002ee80000300a00 */
[----:B------:R-:W3:Y:S01]  /*64fc0*/  LDL.LU.64 R16, [R1+0x2678] ;  /* 0x0026780001107983 */ /* 0x000ee20000300a00 */
[C---:B--2---:R-:W-:Y:S06]  /*64fd0*/  HMMA.16816.F32 R4, R12.reuse, R20, R4 ;  /* 0x000000140c04723c */ /* 0x044fec0000001804 */
[----:B---3--:R-:W-:Y:S01]  /*64fe0*/  HMMA.16816.F32 R8, R12, R10, R16 ;  /* 0x0000000a0c08723c */ /* 0x008fe20000001810 */
[----:B------:R-:W2:Y:S04]  /*64ff0*/  LDL.LU.64 R18, [R1+0x2670] ;  /* 0x0026700001127983 */ /* 0x000ea80000300a00 */
[----:B------:R-:W3:Y:S01]  /*65000*/  LDL.LU.64 R16, [R1+0x2668] ;  /* 0x0026680001107983 */ /* 0x000ee20000300a00 */
[----:B------:R-:W-:-:S02]  /*65010*/  IADD3 R26, P2, R27, R26, RZ ;  /* 0x0000001a1b1a7210 */ /* 0x000fc40007f5e0ff */
[C---:B------:R-:W-:Y:S02]  /*65020*/  IADD3 R28, P3, R27.reuse, R28, RZ ;  /* 0x0000001c1b1c7210 */ /* 0x040fe40007f7e0ff */
[----:B------:R-:W-:Y:S02]  /*65030*/  IADD3 R29, P4, R27, R29, RZ ;  /* 0x0000001d1b1d7210 */ /* 0x000fe40007f9e0ff */
[----:B------:R-:W-:-:S11]  /*65040*/  SHF.R.S32.HI R12, RZ, 0x1f, R27 ;  /* 0x0000001fff0c7819 */ /* 0x000fd6000001141b */
[----:B------:R-:W-:Y:S04]  /*65050*/  STL.64 [R1+0x460], R8 ;  /* 0x0004600801007387 */ /* 0x000fe80000100a00 */
[----:B------:R-:W-:Y:S04]  /*65060*/  STL.64 [R1+0x468], R10 ;  /* 0x0004680a01007387 */ /* 0x000fe80000100a00 */
[----:B------:R-:W-:Y:S04]  /*65070*/  STL [R1+0xde4], R25 ;  /* 0x000de41901007387 */ /* 0x000fe80000100800 */
[----:B------:R-:W-:Y:S04]  /*65080*/  STL.64 [R1+0x2a0], R4 ;  /* 0x0002a00401007387 */ /* 0x000fe80000100a00 */
[----:B------:R-:W-:Y:S04]  /*65090*/  STL.64 [R1+0x2a8], R6 ;  /* 0x0002a80601007387 */ /* 0x000fe80000100a00 */
[----:B------:R-:W-:Y:S04]  /*650a0*/  STL [R1+0x8c4], R26 ;  /* 0x0008c41a01007387 */ /* 0x000fe80000100800 */
[----:B------:R-:W-:Y:S04]  /*650b0*/  STL [R1+0x1260], R28 ;  /* 0x0012601c01007387 */ /* 0x000fe80000100800 */
[----:B------:R-:W-:Y:S01]  /*650c0*/  STL [R1+0x1258], R29 ;  /* 0x0012581d01007387 */ /* 0x000fe20000100800 */
[----:B---3--:R-:W-:-:S02]  /*650d0*/  IADD3 R16, P5, R27, R16, RZ ;  /* 0x000000101b107210 */ /* 0x008fc40007fbe0ff */
[C---:B------:R-:W-:Y:S02]  /*650e0*/  IADD3 R17, P6, R27.reuse, R17, RZ ;  /* 0x000000111b117210 */ /* 0x040fe40007fde0ff */
[C---:B--2---:R-:W-:Y:S01]  /*650f0*/  IADD3 R18, P1, R27.reuse, R18, RZ ;  /* 0x000000121b127210 */ /* 0x044fe20007f3e0ff */
[----:B------:R-:W-:Y:S01]  /*65100*/  IMAD.X R19, R12, 0x1, R19, P2 ;  /* 0x000000010c137824 */ /* 0x000fe200010e0613 */
[----:B------:R-:W-:Y:S04]  /*65110*/  STL [R1+0x1250], R16 ;  /* 0x0012501001007387 */ /* 0x000fe80000100800 */
[----:B------:R-:W-:Y:S04]  /*65120*/  STL [R1+0x1248], R17 ;  /* 0x0012481101007387 */ /* 0x000fe80000100800 */
[----:B------:R1:W-:Y:S01]  /*65130*/  STL [R1+0x2664], R27 ;  /* 0x0026641b01007387 */ /* 0x0003e20000100800 */
[----:B------:R-:W-:-:S03]  /*65140*/  IADD3 R0, P2, R27, R0, RZ ;  /* 0x000000001b007210 */ /* 0x000fc60007f5e0ff */
[----:B------:R-:W-:Y:S04]  /*65150*/  STL [R1+0x1240], R18 ;  /* 0x0012401201007387 */ /* 0x000fe80000100800 */
[----:B-1----:R-:W2:Y:S04]  /*65160*/  LDL.LU R27, [R1+0x125c] ;  /* 0x00125c00011b7983 */ /* 0x002ea80000300800 */
[----:B------:R-:W-:Y:S04]  /*65170*/  STL [R1+0x8c0], R19 ;  /* 0x0008c01301007387 */ /* 0x000fe80000100800 */
[----:B------:R-:W3:Y:S04]  /*65180*/  LDL.LU R13, [R1+0x124c] ;  /* 0x00124c00010d7983 */ /* 0x000ee80000300800 */
[----:B------:R-:W-:Y:S04]  /*65190*/  STL [R1+0x1238], R0 ;  /* 0x0012380001007387 */ /* 0x000fe80000100800 */
[----:B---3--:R1:W-:Y:S04]  /*651a0*/  STL [R1+0x2658], R13 ;  /* 0x0026580d01007387 */ /* 0x0083e80000100800 */
[----:B-1----:R-:W3:Y:S04]  /*651b0*/  LDL.LU R13, [R1+0x1228] ;  /* 0x00122800010d7983 */ /* 0x002ee80000300800 */
[----:B---3--:R1:W-:Y:S04]  /*651c0*/  STL [R1+0x265c], R13 ;  /* 0x00265c0d01007387 */ /* 0x0083e80000100800 */
[----:B-1----:R-:W3:Y:S01]  /*651d0*/  LDL.LU R13, [R1+0x1254] ;  /* 0x00125400010d7983 */ /* 0x002ee20000300800 */
[----:B0-----:R-:W-:-:S05]  /*651e0*/  VIADD R23, R23, 0x7f ;  /* 0x0000007f17177836 */ /* 0x001fca0000000000 */
[----:B------:R-:W-:-:S04]  /*651f0*/  SHF.R.S32.HI R24, RZ, 0x1f, R23 ;  /* 0x0000001fff187819 */ /* 0x000fc80000011417 */
[----:B------:R-:W-:-:S04]  /*65200*/  LEA.HI R24, R24, R23, RZ, 0x7 ;  /* 0x0000001718187211 */ /* 0x000fc800078f38ff */
[----:B------:R-:W-:-:S04]  /*65210*/  SHF.R.S32.HI R24, RZ, 0x7, R24 ;  /* 0x00000007ff187819 */ /* 0x000fc80000011418 */
[----:B------:R-:W-:Y:S01]  /*65220*/  ISETP.NE.U32.AND P0, PT, R25, R24, PT ;  /* 0x000000181900720c */ /* 0x000fe20003f05070 */
[----:B--2---:R-:W-:Y:S01]  /*65230*/  IMAD.X R27, R12, 0x1, R27, P3 ;  /* 0x000000010c1b7824 */ /* 0x004fe200018e061b */
[----:B---3--:R0:W-:Y:S04]  /*65240*/  STL [R1+0x2660], R13 ;  /* 0x0026600d01007387 */ /* 0x0081e80000100800 */
[----:B0-----:R-:W2:Y:S04]  /*65250*/  LDL.LU R13, [R1+0x1230] ;  /* 0x00123000010d7983 */ /* 0x001ea80000300800 */
[----:B------:R-:W3:Y:S04]  /*65260*/  LDL.LU R14, [R1+0x1220] ;  /* 0x00122000010e7983 */ /* 0x000ee80000300800 */
[----:B------:R-:W4:Y:S04]  /*65270*/  LDL.LU R15, [R1+0x1244] ;  /* 0x00124400010f7983 */ /* 0x000f280000300800 */
        /* <DEDUP_REMOVED lines=24> */
[----:B------:R0:W-:Y:S04]  /*65400*/  STL [R1+0x125c], R27 ;  /* 0x00125c1b01007387 */ /* 0x0001e80000100800 */
[----:B0-----:R-:W2:Y:S02]  /*65410*/  LDL.LU R27, [R1+0x2664] ;  /* 0x00266400011b7983 */ /* 0x001ea40000300800 */
[----:B--2---:R-:W-:-:S05]  /*65420*/  IADD3 R13, P3, R27, R13, RZ ;  /* 0x0000000d1b0d7210 */ /* 0x004fca0007f7e0ff */
[----:B------:R0:W-:Y:S04]  /*65430*/  STL [R1+0x1230], R13 ;  /* 0x0012300d01007387 */ /* 0x0001e80000100800 */
[----:B0-----:R-:W2:Y:S02]  /*65440*/  LDL.LU R13, [R1+0x2660] ;  /* 0x00266000010d7983 */ /* 0x001ea40000300800 */
[----:B--2---:R-:W-:-:S05]  /*65450*/  IMAD.X R13, R12, 0x1, R13, P4 ;  /* 0x000000010c0d7824 */ /* 0x004fca00020e060d */
[----:B------:R0:W-:Y:S04]  /*65460*/  STL [R1+0x1254], R13 ;  /* 0x0012540d01007387 */ /* 0x0001e80000100800 */
[----:B0-----:R-:W2:Y:S02]  /*65470*/  LDL.LU R13, [R1+0x265c] ;  /* 0x00265c00010d7983 */ /* 0x001ea40000300800 */
[----:B--2---:R-:W-:-:S05]  /*65480*/  IADD3 R13, P4, R27, R13, RZ ;  /* 0x0000000d1b0d7210 */ /* 0x004fca0007f9e0ff */
[----:B------:R0:W-:Y:S04]  /*65490*/  STL [R1+0x1228], R13 ;  /* 0x0012280d01007387 */ /* 0x0001e80000100800 */
[----:B0-----:R-:W2:Y:S01]  /*654a0*/  LDL.LU R13, [R1+0x2658] ;  /* 0x00265800010d7983 */ /* 0x001ea20000300800 */
[C---:B----4-:R-:W-:Y:S01]  /*654b0*/  IMAD.X R15, R12.reuse, 0x1, R15, P6 ;  /* 0x000000010c0f7824 */ /* 0x050fe200030e060f */
[C---:B---3--:R-:W-:Y:S01]  /*654c0*/  IADD3 R20, P6, R27.reuse, R20, RZ ;  /* 0x000000141b147210 */ /* 0x048fe20007fde0ff */
[C---:B------:R-:W-:Y:S01]  /*654d0*/  IMAD.X R21, R12.reuse, 0x1, R21, P1 ;  /* 0x000000010c157824 */ /* 0x040fe200008e0615 */
[C---:B------:R-:W-:Y:S01]  /*654e0*/  IADD3 R10, P1, R27.reuse, R10, RZ ;  /* 0x0000000a1b0a7210 */ /* 0x040fe20007f3e0ff */
        /* <DEDUP_REMOVED lines=15> */
[----:B------:R-:W-:Y:S01]  /*655e0*/  IADD3 R17, P4, R27, R17, RZ ;  /* 0x000000111b117210 */ /* 0x000fe20007f9e0ff */
[----:B------:R-:W-:-:S02]  /*655f0*/  IMAD.X R0, R12, 0x1, R0, P6 ;  /* 0x000000010c007824 */ /* 0x000fc400030e0600 */
[----:B--2---:R-:W-:Y:S01]  /*65600*/  IMAD.X R13, R12, 0x1, R13, P5 ;  /* 0x000000010c0d7824 */ /* 0x004fe200028e060d */
[----:B------:R-:W-:-:S04]  /*65610*/  IADD3 R14, P5, R27, R14, RZ ;  /* 0x0000000e1b0e7210 */ /* 0x000fc80007fbe0ff */
        /* <DEDUP_REMOVED lines=8> */
[----:B------:R-:W-:-:S03]  /*656a0*/  IMAD.X R5, R12, 0x1, R5, P5 ;  /* 0x000000010c057824 */ /* 0x000fc600028e0605 */
[----:B------:R-:W-:Y:S01]  /*656b0*/  STL [R1+0x122c], R9 ;  /* 0x00122c0901007387 */ /* 0x000fe20000100800 */
[----:B------:R-:W-:-:S03]  /*656c0*/  IADD3 R2, P5, R27, R2, RZ ;  /* 0x000000021b027210 */ /* 0x000fc60007fbe0ff */
        /* <DEDUP_REMOVED lines=17> */
[----:B------:R0:W-:Y:S04]  /*657e0*/  STL [R1+0x2654], R12 ;  /* 0x0026540c01007387 */ /* 0x0001e80000100800 */
[----:B------:R-:W-:Y:S04]  /*657f0*/  STL [R1+0x11ec], R18 ;  /* 0x0011ec1201007387 */ /* 0x000fe80000100800 */
[----:B0-----:R-:W2:Y:S04]  /*65800*/  LDL.LU R12, [R1+0x11b8] ;  /* 0x0011b800010c7983 */ /* 0x001ea80000300800 */
[----:B------:R-:W-:Y:S04]  /*65810*/  STL [R1+0x11c0], R19 ;  /* 0x0011c01301007387 */ /* 0x000fe80000100800 */
[----:B------:R-:W3:Y:S04]  /*65820*/  LDL.LU R13, [R1+0x11a8] ;  /* 0x0011a800010d7983 */ /* 0x000ee80000300800 */
[----:B------:R-:W-:Y:S04]  /*65830*/  STL [R1+0x11e4], R0 ;  /* 0x0011e40001007387 */ /* 0x000fe80000100800 */
[----:B---3--:R0:W-:Y:S04]  /*65840*/  STL [R1+0x2648], R13 ;  /* 0x0026480d01007387 */ /* 0x0081e80000100800 */
[----:B0-----:R-:W3:Y:S04]  /*65850*/  LDL.LU R13, [R1+0x11d4] ;  /* 0x0011d400010d7983 */ /* 0x001ee80000300800 */
[----:B---3--:R0:W-:Y:S04]  /*65860*/  STL [R1+0x264c], R13 ;  /* 0x00264c0d01007387 */ /* 0x0081e80000100800 */
[----:B0-----:R-:W3:Y:S01]  /*65870*/  LDL.LU R13, [R1+0x11b0] ;  /* 0x0011b000010d7983 */ /* 0x001ee20000300800 */
[----:B--2---:R-:W-:-:S03]  /*65880*/  IADD3 R12, P6, R27, R12, RZ ;  /* 0x0000000c1b0c7210 */ /* 0x004fc60007fde0ff */
[----:B---3--:R0:W-:Y:S04]  /*65890*/  STL [R1+0x2650], R13 ;  /* 0x0026500d01007387 */ /* 0x0081e80000100800 */
        /* <DEDUP_REMOVED lines=27> */
[----:B------:R0:W-:Y:S04]  /*65a50*/  STL [R1+0x11b8], R12 ;  /* 0x0011b80c01007387 */ /* 0x0001e80000100800 */
[----:B0-----:R-:W2:Y:S02]  /*65a60*/  LDL.LU R12, [R1+0x2654] ;  /* 0x00265400010c7983 */ /* 0x001ea40000300800 */
[----:B--2---:R-:W-:-:S05]  /*65a70*/  IMAD.X R13, R12, 0x1, R13, P1 ;  /* 0x000000010c0d7824 */ /* 0x004fca00008e060d */
[----:B------:R0:W-:Y:S04]  /*65a80*/  STL [R1+0x11dc], R13 ;  /* 0x0011dc0d01007387 */ /* 0x0001e80000100800 */
[----:B0-----:R-:W2:Y:S02]  /*65a90*/  LDL.LU R13, [R1+0x2650] ;  /* 0x00265000010d7983 */ /* 0x001ea40000300800 */
[----:B--2---:R-:W-:-:S05]  /*65aa0*/  IADD3 R13, P1, R27, R13, RZ ;  /* 0x0000000d1b0d7210 */ /* 0x004fca0007f3e0ff */
[----:B------:R0:W-:Y:S04]  /*65ab0*/  STL [R1+0x11b0], R13 ;  /* 0x0011b00d01007387 */ /* 0x0001e80000100800 */
[----:B0-----:R-:W2:Y:S02]  /*65ac0*/  LDL.LU R13, [R1+0x264c] ;  /* 0x00264c00010d7983 */ /* 0x001ea40000300800 */
[----:B--2---:R-:W-:-:S05]  /*65ad0*/  IMAD.X R13, R12, 0x1, R13, P2 ;  /* 0x000000010c0d7824 */ /* 0x004fca00010e060d */
[----:B------:R0:W-:Y:S04]  /*65ae0*/  STL [R1+0x11d4], R13 ;  /* 0x0011d40d01007387 */ /* 0x0001e80000100800 */
[----:B0-----:R-:W2:Y:S01]  /*65af0*/  LDL.LU R13, [R1+0x2648] ;  /* 0x00264800010d7983 */ /* 0x001ea20000300800 */
[C---:B---3--:R-:W-:Y:S01]  /*65b00*/  IMAD.X R14, R12.reuse, 0x1, R14, P3 ;  /* 0x000000010c0e7824 */ /* 0x048fe200018e060e */
[C---:B----4-:R-:W-:Y:S01]  /*65b10*/  IADD3 R15, P3, R27.reuse, R15, RZ ;  /* 0x0000000f1b0f7210 */ /* 0x050fe20007f7e0ff */
        /* <DEDUP_REMOVED lines=18> */
[----:B------:R-:W-:Y:S01]  /*65c40*/  IMAD.X R19, R12, 0x1, R19, P3 ;  /* 0x000000010c137824 */ /* 0x000fe200018e0613 */
[----:B------:R-:W-:-:S02]  /*65c50*/  IADD3 R0, P3, R27, R0, RZ ;  /* 0x000000001b007210 */ /* 0x000fc40007f7e0ff */
[----:B--2---:R-:W-:-:S05]  /*65c60*/  IADD3 R13, P2, R27, R13, RZ ;  /* 0x0000000d1b0d7210 */ /* 0x004fca0007f5e0ff */
        /* <DEDUP_REMOVED lines=22> */
[----:B------:R-:W-:Y:S04]  /*65dd0*/  STL [R1+0x1184], R26 ;  /* 0x0011841a01007387 */ /* 0x000fe80000100800 */
[----:B------:R-:W-:Y:S01]  /*65de0*/  STL [R1+0x1158], R28 ;  /* 0x0011581c01007387 */ /* 0x000fe20000100800 */
[----:B------:R-:W-:-:S03]  /*65df0*/  IADD3 R18, P2, R27, R18, RZ ;  /* 0x000000121b127210 */ /* 0x000fc60007f5e0ff */
[----:B------:R-:W-:Y:S04]  /*65e00*/  STL [R1+0x117c], R29 ;  /* 0x00117c1d01007387 */ /* 0x000fe80000100800 */
        /* <DEDUP_REMOVED lines=12> */
[----:B--2---:R-:W-:-:S03]  /*65ed0*/  IMAD.X R27, R12, 0x1, R27, P4 ;  /* 0x000000010c1b7824 */ /* 0x004fc600020e061b */
        /* <DEDUP_REMOVED lines=193> */
[----:B------:R-:W3:Y:S01]  /*66af0*/  LDL.LU R13, [R1+0x105c] ;  /* 0x00105c00010d7983 */ /* 0x000ee20000300800 */
[----:B------:R-:W-:-:S03]  /*66b00*/  IADD3 R0, P4, R27, R0, RZ ;  /* 0x000000001b007210 */ /* 0x000fc60007f9e0ff */
[----:B---3--:R0:W-:Y:S04]  /*66b10*/  STL [R1+0x261c], R13 ;  /* 0x00261c0d01007387 */ /* 0x0081e80000100800 */
[----:B------:R-:W-:Y:S04]  /*66b20*/  STL [R1+0x1048], R0 ;  /* 0x0010480001007387 */ /* 0x000fe80000100800 */
        /* <DEDUP_REMOVED lines=32> */
[----:B0-----:R-:W3:Y:S01]  /*66d30*/  LDL.LU R19, [R1+0xff4] ;  /* 0x000ff40001137983 */ /* 0x001ee20000300800 */
        /* <DEDUP_REMOVED lines=53> */
[----:B------:R-:W-:Y:S04]  /*67090*/  STL [R1+0xfe8], R26 ;  /* 0x000fe81a01007387 */ /* 0x000fe80000100800 */
[----:B------:R-:W-:Y:S04]  /*670a0*/  STL [R1+0x100c], R28 ;  /* 0x00100c1c01007387 */ /* 0x000fe80000100800 */
[----:B------:R-:W-:Y:S04]  /*670b0*/  STL [R1+0xfe0], R29 ;  /* 0x000fe01d01007387 */ /* 0x000fe80000100800 */
[----:B------:R0:W-:Y:S04]  /*670c0*/  STL [R1+0xffc], R0 ;  /* 0x000ffc0001007387 */ /* 0x0001e80000100800 */
[----:B------:R-:W-:Y:S04]  /*670d0*/  STL [R1+0x1004], R16 ;  /* 0x0010041001007387 */ /* 0x000fe80000100800 */
[----:B0-----:R-:W2:Y:S04]  /*670e0*/  LDL.LU R0, [R1+0xfc8] ;  /* 0x000fc80001007983 */ /* 0x001ea80000300800 */
[----:B------:R-:W-:Y:S04]  /*670f0*/  STL [R1+0xfd8], R17 ;  /* 0x000fd81101007387 */ /* 0x000fe80000100800 */
[----:B------:R-:W3:Y:S01]  /*67100*/  LDL.LU R13, [R1+0xfb8] ;  /* 0x000fb800010d7983 */ /* 0x000ee20000300800 */
[----:B------:R-:W-:Y:S01]  /*67110*/  IADD3 R18, P1, R27, R18, RZ ;  /* 0x000000121b127210 */ /* 0x000fe20007f3e0ff */
[----:B------:R-:W-:-:S02]  /*67120*/  IMAD.X R19, R12, 0x1, R19, P2 ;  /* 0x000000010c137824 */ /* 0x000fc400010e0613 */
[----:B---3--:R0:W-:Y:S04]  /*67130*/  STL [R1+0x2610], R13 ;  /* 0x0026100d01007387 */ /* 0x0081e80000100800 */
[----:B------:R-:W-:Y:S04]  /*67140*/  STL [R1+0xfd0], R18 ;  /* 0x000fd01201007387 */ /* 0x000fe80000100800 */
[----:B0-----:R-:W3:Y:S04]  /*67150*/  LDL.LU R13, [R1+0xfe4] ;  /* 0x000fe400010d7983 */ /* 0x001ee80000300800 */
[----:B------:R-:W-:Y:S04]  /*67160*/  STL [R1+0xff4], R19 ;  /* 0x000ff41301007387 */ /* 0x000fe80000100800 */
        /* <DEDUP_REMOVED lines=30> */
[----:B------:R-:W4:Y:S04]  /*67350*/  LDL.LU R18, [R1+0xf7c] ;  /* 0x000f7c0001127983 */ /* 0x000f280000300800 */
[----:B0-----:R-:W4:Y:S01]  /*67360*/  LDL.LU R0, [R1+0xf50] ;  /* 0x000f500001007983 */ /* 0x001f220000300800 */
        /* <DEDUP_REMOVED lines=26> */
[----:B------:R-:W-:Y:S01]  /*67510*/  IMAD.X R26, R12, 0x1, R26, P2 ;  /* 0x000000010c1a7824 */ /* 0x000fe200010e061a */
[C---:B------:R-:W-:Y:S02]  /*67520*/  IADD3 R28, P2, R27.reuse, R28, RZ ;  /* 0x0000001c1b1c7210 */ /* 0x040fe40007f5e0ff */
[C---:B------:R-:W-:Y:S02]  /*67530*/  IADD3 R29, P3, R27.reuse, R29, RZ ;  /* 0x0000001d1b1d7210 */ /* 0x040fe40007f7e0ff */
        /* <DEDUP_REMOVED lines=22> */
[----:B------:R0:W-:Y:S01]  /*676a0*/  STL [R1+0xf8c], R19 ;  /* 0x000f8c1301007387 */ /* 0x0001e20000100800 */
[----:B------:R-:W-:-:S03]  /*676b0*/  IMAD.X R16, R12, 0x1, R16, P4 ;  /* 0x000000010c107824 */ /* 0x000fc600020e0610 */
[----:B------:R-:W-:Y:S04]  /*676c0*/  STL [R1+0xf94], R26 ;  /* 0x000f941a01007387 */ /* 0x000fe80000100800 */
[----:B0-----:R-:W2:Y:S04]  /*676d0*/  LDL.LU R19, [R1+0xf74] ;  /* 0x000f740001137983 */ /* 0x001ea80000300800 */
[----:B------:R-:W-:Y:S04]  /*676e0*/  STL [R1+0xf68], R28 ;  /* 0x000f681c01007387 */ /* 0x000fe80000100800 */
[----:B------:R-:W-:Y:S04]  /*676f0*/  STL [R1+0xf60], R29 ;  /* 0x000f601d01007387 */ /* 0x000fe80000100800 */
[----:B------:R-:W-:Y:S04]  /*67700*/  STL [R1+0xf84], R16 ;  /* 0x000f841001007387 */ /* 0x000fe80000100800 */
[----:B------:R-:W3:Y:S01]  /*67710*/  LDL.LU R13, [R1+0xf64] ;  /* 0x000f6400010d7983 */ /* 0x000ee20000300800 */
[----:B------:R-:W-:Y:S01]  /*67720*/  IADD3 R17, P4, R27, R17, RZ ;  /* 0x000000111b117210 */ /* 0x000fe20007f9e0ff */
[----:B------:R-:W-:-:S04]  /*67730*/  IMAD.X R18, R12, 0x1, R18, P5 ;  /* 0x000000010c127824 */ /* 0x000fc800028e0612 */
[----:B------:R-:W-:Y:S04]  /*67740*/  STL [R1+0xf58], R17 ;  /* 0x000f581101007387 */ /* 0x000fe80000100800 */
[----:B---3--:R0:W-:Y:S04]  /*67750*/  STL [R1+0x2604], R13 ;  /* 0x0026040d01007387 */ /* 0x0081e80000100800 */
[----:B------:R-:W-:Y:S04]  /*67760*/  STL [R1+0xf7c], R18 ;  /* 0x000f7c1201007387 */ /* 0x000fe80000100800 */
[----:B0-----:R-:W3:Y:S01]  /*67770*/  LDL.LU R13, [R1+0xf40] ;  /* 0x000f4000010d7983 */ /* 0x001ee20000300800 */
[----:B------:R-:W-:-:S05]  /*67780*/  IADD3 R0, P5, R27, R0, RZ ;  /* 0x000000001b007210 */ /* 0x000fca0007fbe0ff */
[----:B------:R-:W-:Y:S04]  /*67790*/  STL [R1+0xf50], R0 ;  /* 0x000f500001007387 */ /* 0x000fe80000100800 */
        /* <DEDUP_REMOVED lines=28> */
[----:B------:R-:W3:Y:S04]  /*67960*/  LDL.LU R16, [R1+0xee0] ;  /* 0x000ee00001107983 */ /* 0x000ee80000300800 */
[----:B------:R-:W3:Y:S04]  /*67970*/  LDL.LU R17, [R1+0xf04] ;  /* 0x000f040001117983 */ /* 0x000ee80000300800 */
[----:B------:R-:W3:Y:S04]  /*67980*/  LDL.LU R18, [R1+0xed8] ;  /* 0x000ed80001127983 */ /* 0x000ee80000300800 */
        /* <DEDUP_REMOVED lines=23> */
[C---:B------:R-:W-:Y:S01]  /*67b00*/  IMAD.X R23, R12.reuse, 0x1, R23, P4 ;  /* 0x000000010c177824 */ /* 0x040fe200020e0617 */
[C---:B------:R-:W-:Y:S02]  /*67b10*/  IADD3 R24, P4, R27.reuse, R24, RZ ;  /* 0x000000181b187210 */ /* 0x040fe40007f9e0ff */
        /* <DEDUP_REMOVED lines=29> */
[----:B------:R-:W-:Y:S04]  /*67cf0*/  STL [R1+0xef0], R25 ;  /* 0x000ef01901007387 */ /* 0x000fe80000100800 */
[----:B------:R-:W-:Y:S04]  /*67d00*/  STL [R1+0xf14], R26 ;  /* 0x000f141a01007387 */ /* 0x000fe80000100800 */
[----:B------:R-:W-:Y:S04]  /*67d10*/  STL [R1+0xee8], R28 ;  /* 0x000ee81c01007387 */ /* 0x000fe80000100800 */
[----:B------:R-:W-:Y:S04]  /*67d20*/  STL [R1+0xf0c], R29 ;  /* 0x000f0c1d01007387 */ /* 0x000fe80000100800 */
[----:B------:R-:W-:Y:S04]  /*67d30*/  STL [R1+0xee0], R16 ;  /* 0x000ee01001007387 */ /* 0x000fe80000100800 */
[----:B------:R-:W3:Y:S01]  /*67d40*/  LDL.LU R13, [R1+0xec0] ;  /* 0x000ec000010d7983 */ /* 0x000ee20000300800 */
[----:B------:R-:W-:Y:S01]  /*67d50*/  IMAD.X R17, R12, 0x1, R17, P2 ;  /* 0x000000010c117824 */ /* 0x000fe200010e0611 */
[----:B------:R-:W-:-:S04]  /*67d60*/  IADD3 R18, P2, R27, R18, RZ ;  /* 0x000000121b127210 */ /* 0x000fc80007f5e0ff */
[----:B------:R-:W-:Y:S04]  /*67d70*/  STL [R1+0xf04], R17 ;  /* 0x000f041101007387 */ /* 0x000fe80000100800 */
[----:B---3--:R0:W-:Y:S04]  /*67d80*/  STL [R1+0x25f8], R13 ;  /* 0x0025f80d01007387 */ /* 0x0081e80000100800 */
[----:B------:R-:W-:Y:S04]  /*67d90*/  STL [R1+0xed8], R18 ;  /* 0x000ed81201007387 */ /* 0x000fe80000100800 */
[----:B0-----:R-:W3:Y:S01]  /*67da0*/  LDL.LU R13, [R1+0xeec] ;  /* 0x000eec00010d7983 */ /* 0x001ee20000300800 */
[----:B------:R-:W-:-:S05]  /*67db0*/  IMAD.X R19, R12, 0x1, R19, P3 ;  /* 0x000000010c137824 */ /* 0x000fca00018e0613 */
        /* <DEDUP_REMOVED lines=26> */
[----:B------:R-:W4:Y:S04]  /*67f60*/  LDL.LU R28, [R1+0xe70] ;  /* 0x000e7000011c7983 */ /* 0x000f280000300800 */
[----:B------:R-:W4:Y:S04]  /*67f70*/  LDL.LU R29, [R1+0xe94] ;  /* 0x000e9400011d7983 */ /* 0x000f280000300800 */
[----:B------:R-:W4:Y:S04]  /*67f80*/  LDL.LU R16, [R1+0x1f88] ;  /* 0x001f880001107983 */ /* 0x000f280000300800 */
[----:B------:R-:W4:Y:S04]  /*67f90*/  LDL.LU R17, [R1+0xe8c] ;  /* 0x000e8c0001117983 */ /* 0x000f280000300800 */
[----:B------:R-:W4:Y:S04]  /*67fa0*/  LDL.LU R18, [R1+0x1f80] ;  /* 0x001f800001127983 */ /* 0x000f280000300800 */
        /* <DEDUP_REMOVED lines=29> */
[C---:B------:R-:W-:Y:S02]  /*68180*/  IMAD.X R29, R12.reuse, 0x1, R29, P4 ;  /* 0x000000010c1d7824 */ /* 0x040fe400020e061d */
        /* <DEDUP_REMOVED lines=17> */
[----:B------:R0:W-:Y:S02]  /*682a0*/  STL [R1+0xeac], R25 ;  /* 0x000eac1901007387 */ /* 0x0001e40000100800 */
[----:B0-----:R-:W0:Y:S02]  /*682b0*/  LDC R25, c[0x0][0x23c] ;  /* 0x00008f00ff197b82 */ /* 0x001e240000000800 */
[----:B------:R-:W-:Y:S04]  /*682c0*/  STL [R1+0xeb4], R2 ;  /* 0x000eb40201007387 */ /* 0x000fe80000100800 */
[----:B------:R0:W-:Y:S04]  /*682d0*/  STL [R1+0xe88], R3 ;  /* 0x000e880301007387 */ /* 0x0001e80000100800 */
[----:B------:R-:W-:Y:S04]  /*682e0*/  STL [R1+0xe80], R22 ;  /* 0x000e801601007387 */ /* 0x000fe80000100800 */
[----:B------:R-:W-:Y:S04]  /*682f0*/  STL [R1+0xea4], R23 ;  /* 0x000ea41701007387 */ /* 0x000fe80000100800 */
[----:B------:R-:W-:Y:S01]  /*68300*/  STL [R1+0xe78], R24 ;  /* 0x000e781801007387 */ /* 0x000fe20000100800 */
[----:B------:R-:W-:-:S03]  /*68310*/  IMAD.X R17, R12, 0x1, R17, P5 ;  /* 0x000000010c117824 */ /* 0x000fc600028e0611 */
[----:B------:R-:W-:Y:S04]  /*68320*/  STL [R1+0xe9c], R26 ;  /* 0x000e9c1a01007387 */ /* 0x000fe80000100800 */
[----:B------:R-:W-:Y:S04]  /*68330*/  STL [R1+0xe70], R28 ;  /* 0x000e701c01007387 */ /* 0x000fe80000100800 */
[----:B------:R-:W-:Y:S01]  /*68340*/  STL [R1+0xe94], R29 ;  /* 0x000e941d01007387 */ /* 0x000fe20000100800 */
[----:B0-----:R-:W-:-:S05]  /*68350*/  IMAD.SHL.U32 R3, R25, 0x80, RZ ;  /* 0x0000008019037824 */ /* 0x001fca00078e00ff */
[C---:B------:R-:W-:Y:S02]  /*68360*/  IADD3 R16, P4, R3.reuse, R16, RZ ;  /* 0x0000001003107210 */ /* 0x040fe40007f9e0ff */
[C---:B------:R-:W-:Y:S02]  /*68370*/  IADD3 R18, P5, R3.reuse, R18, RZ ;  /* 0x0000001203127210 */ /* 0x040fe40007fbe0ff */
[----:B------:R-:W-:Y:S01]  /*68380*/  IADD3 R0, P6, R3, R0, RZ ;  /* 0x0000000003007210 */ /* 0x000fe20007fde0ff */
        /* <DEDUP_REMOVED lines=10> */
[----:B------:R-:W4:Y:S01]  /*68430*/  LDL.LU R13, [R1+0xe6c] ;  /* 0x000e6c00010d7983 */ /* 0x000f220000300800 */
[----:B--2---:R-:W-:-:S03]  /*68440*/  IMAD.X R3, R12, 0x1, R3, P1 ;  /* 0x000000010c037824 */ /* 0x004fc600008e0603 */
        /* <DEDUP_REMOVED lines=28> */
[----:B0-----:R-:W3:Y:S02]  /*68610*/  LDL.LU R3, [R1+0x25f4] ;  /* 0x0025f40001037983 */ /* 0x001ee40000300800 */
[----:B---3--:R-:W-:-:S05]  /*68620*/  IADD3 R2, P1, R3, R2, RZ ;  /* 0x0000000203027210 */ /* 0x008fca0007f3e0ff */
[----:B------:R0:W-:Y:S04]  /*68630*/  STL [R1+0x1284], R2 ;  /* 0x0012840201007387 */ /* 0x0001e80000100800 */
[----:B0-----:R-:W3:Y:S02]  /*68640*/  LDL.LU R2, [R1+0x25f0] ;  /* 0x0025f00001027983 */ /* 0x001ee40000300800 */
[----:B---3--:R-:W-:Y:S01]  /*68650*/  IMAD.X R2, R12, 0x1, R2, P2 ;  /* 0x000000010c027824 */ /* 0x008fe200010e0602 */
[----:B--2---:R-:W-:-:S04]  /*68660*/  IADD3 R13, P2, R3, R13, RZ ;  /* 0x0000000d030d7210 */ /* 0x004fc80007f5e0ff */
[----:B------:R-:W-:Y:S04]  /*68670*/  STL [R1+0xe74], R2 ;  /* 0x000e740201007387 */ /* 0x000fe80000100800 */
[----:B------:R0:W-:Y:S04]  /*68680*/  STL [R1+0x1f78], R13 ;  /* 0x001f780d01007387 */ /* 0x0001e80000100800 */
[----:B0-----:R-:W2:Y:S01]  /*68690*/  LDL.LU R13, [R1+0x25ec] ;  /* 0x0025ec00010d7983 */ /* 0x001ea20000300800 */
[----:B------:R-:W-:-:S05]  /*686a0*/  SHF.R.S32.HI R2, RZ, 0x1f, R3 ;  /* 0x0000001fff027819 */ /* 0x000fca0000011403 */
[C---:B----4-:R-:W-:Y:S01]  /*686b0*/  IMAD.X R15, R2.reuse, 0x1, R15, P4 ;  /* 0x00000001020f7824 */ /* 0x050fe200020e060f */
        /* <DEDUP_REMOVED lines=47> */
[----:B------:R0:W-:Y:S01]  /*689b0*/  STL [R1+0x25e8], R3 ;  /* 0x0025e80301007387 */ /* 0x0001e20000100800 */
[----:B------:R-:W-:-:S03]  /*689c0*/  IADD3 R0, P3, R3, R0, RZ ;  /* 0x0000000003007210 */ /* 0x000fc60007f7e0ff */
        /* <DEDUP_REMOVED lines=3134> */
[----:B------:R0:W-:Y:S04]  /*74db0*/  STL [R1+0x21a0], R0 ;  /* 0x0021a00001007387 */ /* 0x0001e80000100800 */
[----:B0-----:R-:W3:Y:S04]  /*74dc0*/  LDL.LU R0, [R1+0x221c] ;  /* 0x00221c0001007983 */ /* 0x001ee80000300800 */
        /* <DEDUP_REMOVED lines=65> */
[C---:B------:R-:W-:Y:S02]  /*751e0*/  IMAD.X R17, R2.reuse, 0x1, R17, P1 ;  /* 0x0000000102117824 */ /* 0x040fe400008e0611 */
[----:B------:R-:W-:Y:S01]  /*751f0*/  IMAD.X R18, R2, 0x1, R18, P2 ;  /* 0x0000000102127824 */ /* 0x000fe200010e0612 */
[----:B--2---:R-:W-:-:S05]  /*75200*/  IADD3 R0, P6, R3, R0, RZ ;  /* 0x0000000003007210 */ /* 0x004fca0007fde0ff */
[----:B------:R0:W-:Y:S01]  /*75210*/  STL [R1+0x221c], R0 ;  /* 0x00221c0001007387 */ /* 0x0001e20000100800 */
[C---:B------:R-:W-:Y:S01]  /*75220*/  IMAD.X R6, R2.reuse, 0x1, R6, P6 ;  /* 0x0000000102067824 */ /* 0x040fe200030e0606 */
[----:B------:R-:W-:Y:S02]  /*75230*/  IADD3 R7, P6, R3, R7, RZ ;  /* 0x0000000703077210 */ /* 0x000fe40007fde0ff */
[----:B0-----:R0:W5:Y:S04]  /*75240*/  LDL.LU R0, [R1+0x23e8] ;  /* 0x0023e80001007983 */ /* 0x0011680000300800 */
        /* <DEDUP_REMOVED lines=27> */
[----:B-1----:R-:W2:Y:S04]  /*75400*/  LDL.LU R18, [R1+0x2230] ;  /* 0x0022300001127983 */ /* 0x002ea80000300800 */
[----:B------:R-:W3:Y:S01]  /*75410*/  LDL.LU R19, [R1+0x2240] ;  /* 0x0022400001137983 */ /* 0x000ee20000300800 */
[----:B--2---:R-:W-:-:S02]  /*75420*/  IMAD.X R18, R2, 0x1, R18, P4 ;  /* 0x0000000102127824 */ /* 0x004fc400020e0612 */
[----:B---3--:R-:W-:-:S05]  /*75430*/  IMAD.X R19, R2, 0x1, R19, P5 ;  /* 0x0000000102137824 */ /* 0x008fca00028e0613 */
[----:B------:R0:W-:Y:S04]  /*75440*/  STL [R1+0x2240], R19 ;  /* 0x0022401301007387 */ /* 0x0001e80000100800 */
[----:B------:R0:W-:Y:S01]  /*75450*/  STL [R1+0x2230], R18 ;  /* 0x0022301201007387 */ /* 0x0001e20000100800 */
[----:B------:R-:W-:Y:S05]  /*75460*/  @P0 BRA `(.L_x_2) ;  /* 0xfffffb28004c0947 */ /* 0x000fea000383ffff */
.L_x_1:
[----:B------:R-:W3:Y:S01]  /*75470*/  LDL.LU R8, [R1+0x3d4] ;  /* 0x0003d40001087983 */ /* 0x000ee20000300800 */
[----:B------:R-:W-:Y:S01]  /*75480*/  ULDC.64 UR10, c[0x0][0x228] ;  /* 0x00008a00000a7ab9 */ /* 0x000fe20000000a00 */
[----:B------:R-:W-:Y:S01]  /*75490*/  ULDC UR8, c[0x0][0x22c] ;  /* 0x00008b0000087ab9 */ /* 0x000fe20000000800 */
[----:B------:R-:W1:Y:S01]  /*754a0*/  S2UR UR5, SR_CgaCtaId ;  /* 0x00000000000579c3 */ /* 0x000e620000008800 */
[----:B------:R-:W-:-:S07]  /*754b0*/  ULDC UR4, c[0x0][0x22c] ;  /* 0x00008b0000047ab9 */ /* 0x000fce0000000800 */
[----:B------:R-:W-:Y:S06]  /*754c0*/  BAR.SYNC.DEFER_BLOCKING 0x0 ;  /* 0x0000000000007b1d */ /* 0x000fec0000010000 */
[----:B---3--:R3:W-:Y:S04]  /*754d0*/  STL [R1+0x261c], R8 ;  /* 0x00261c0801007387 */ /* 0x0087e80000100800 */
[----:B---3--:R-:W3:Y:S04]  /*754e0*/  LDL.LU R8, [R1+0x3ec] ;  /* 0x0003ec0001087983 */ /* 0x008ee80000300800 */
[----:B---3--:R3:W-:Y:S04]  /*754f0*/  STL [R1+0x2624], R8 ;  /* 0x0026240801007387 */ /* 0x0087e80000100800 */
[----:B---3--:R-:W3:Y:S04]  /*75500*/  LDL.LU R8, [R1+0x3e4] ;  /* 0x0003e40001087983 */ /* 0x008ee80000300800 */
[----:B------:R-:W4:Y:S04]  /*75510*/  LDL.LU R9, [R1+0x3dc] ;  /* 0x0003dc0001097983 */ /* 0x000f280000300800 */
[----:B----4-:R4:W-:Y:S04]  /*75520*/  STL [R1+0x2618], R9 ;  /* 0x0026180901007387 */ /* 0x0109e80000100800 */
[----:B----4-:R-:W4:Y:S04]  /*75530*/  LDL.LU R9, [R1+0x3d0] ;  /* 0x0003d00001097983 */ /* 0x010f280000300800 */
[----:B----4-:R4:W-:Y:S04]  /*75540*/  STL [R1+0x2620], R9 ;  /* 0x0026200901007387 */ /* 0x0109e80000100800 */
[----:B----4-:R-:W4:Y:S04]  /*75550*/  LDL.LU R9, [R1+0x3e8] ;  /* 0x0003e80001097983 */ /* 0x010f280000300800 */
[----:B----4-:R4:W-:Y:S04]  /*75560*/  STL [R1+0x2628], R9 ;  /* 0x0026280901007387 */ /* 0x0109e80000100800 */
[----:B----4-:R-:W3:Y:S04]  /*75570*/  LDL.LU R9, [R1+0x3e0] ;  /* 0x0003e00001097983 */ /* 0x010ee80000300800 */
[----:B--2--5:R-:W2:Y:S04]  /*75580*/  LDL.LU R0, [R1+0x5ac] ;  /* 0x0005ac0001007983 */ /* 0x024ea80000300800 */
[----:B--2---:R2:W-:Y:S04]  /*75590*/  STL [R1+0x25c0], R0 ;  /* 0x0025c00001007387 */ /* 0x0045e80000100800 */
[----:B--2---:R-:W2:Y:S04]  /*755a0*/  LDL.LU R0, [R1+0x5a0] ;  /* 0x0005a00001007983 */ /* 0x004ea80000300800 */
        /* <DEDUP_REMOVED lines=22> */
[----:B------:R-:W4:Y:S04]  /*75710*/  LDL.LU R29, [R1+0x590] ;  /* 0x00059000011d7983 */ /* 0x000f280000300800 */
[----:B----4-:R4:W-:Y:S04]  /*75720*/  STL [R1+0x25c8], R29 ;  /* 0x0025c81d01007387 */ /* 0x0109e80000100800 */
[----:B----4-:R-:W4:Y:S04]  /*75730*/  LDL.LU R29, [R1+0x5b8] ;  /* 0x0005b800011d7983 */ /* 0x010f280000300800 */
        /* <DEDUP_REMOVED lines=15> */
[----:B----4-:R-:W4:Y:S01]  /*75830*/  LDL.LU R29, [R1+0x408] ;  /* 0x00040800011d7983 */ /* 0x010f220000300800 */
[----:B---3--:R-:W-:-:S03]  /*75840*/  F2FP.SATFINITE.E5M2.F32.PACK_AB_MERGE_C R8, R8, R9, RZ ;  /* 0x000000090808723e */ /* 0x008fc600048060ff */
[----:B----4-:R3:W-:Y:S04]  /*75850*/  STL [R1+0x2610], R29 ;  /* 0x0026101d01007387 */ /* 0x0107e80000100800 */
[----:B---3--:R-:W3:Y:S04]  /*75860*/  LDL.LU R29, [R1+0x400] ;  /* 0x00040000011d7983 */ /* 0x008ee80000300800 */
        /* <DEDUP_REMOVED lines=25> */
[----:B------:R-:W2:Y:S04]  /*75a00*/  LDL.LU R9, [R1+0x2628] ;  /* 0x0026280001097983 */ /* 0x000ea80000300800 */
[----:B------:R0:W-:Y:S04]  /*75a10*/  STL [R1+0x130], R8 ;  /* 0x0001300801007387 */ /* 0x0001e80000100800 */
[----:B0-----:R-:W2:Y:S02]  /*75a20*/  LDL.LU R8, [R1+0x2624] ;  /* 0x0026240001087983 */ /* 0x001ea40000300800 */
[----:B--2---:R-:W-:-:S02]  /*75a30*/  F2FP.SATFINITE.E5M2.F32.PACK_AB_MERGE_C R8, R8, R9, RZ ;  /* 0x000000090808723e */ /* 0x004fc400048060ff */
[----:B------:R-:W2:Y:S04]  /*75a40*/  LDL.LU R9, [R1+0x2620] ;  /* 0x0026200001097983 */ /* 0x000ea80000300800 */
[----:B------:R0:W-:Y:S04]  /*75a50*/  STL [R1+0x124], R8 ;  /* 0x0001240801007387 */ /* 0x0001e80000100800 */
[----:B0-----:R-:W2:Y:S02]  /*75a60*/  LDL.LU R8, [R1+0x261c] ;  /* 0x00261c0001087983 */ /* 0x001ea40000300800 */
[----:B--2---:R-:W-:-:S02]  /*75a70*/  F2FP.SATFINITE.E5M2.F32.PACK_AB_MERGE_C R8, R8, R9, RZ ;  /* 0x000000090808723e */ /* 0x004fc400048060ff */
[----:B------:R-:W2:Y:S04]  /*75a80*/  LDL.LU R9, [R1+0x2618] ;  /* 0x0026180001097983 */ /* 0x000ea80000300800 */
[----:B------:R0:W-:Y:S04]  /*75a90*/  STL [R1+0x245c], R8 ;  /* 0x00245c0801007387 */ /* 0x0001e80000100800 */
[----:B0-----:R-:W4:Y:S01]  /*75aa0*/  LDL.LU R8, [R1+0x5a8] ;  /* 0x0005a80001087983 */ /* 0x001f220000300800 */
[----:B--2---:R-:W-:-:S03]  /*75ab0*/  F2FP.SATFINITE.E5M2.F32.PACK_AB_MERGE_C R9, R9, R0, RZ ;  /* 0x000000000909723e */ /* 0x004fc600048060ff */
[----:B------:R-:W3:Y:S04]  /*75ac0*/  LDL.LU R0, [R1+0x2614] ;  /* 0x0026140001007983 */ /* 0x000ee80000300800 */
[----:B------:R0:W-:Y:S04]  /*75ad0*/  STL [R1+0x2458], R9 ;  /* 0x0024580901007387 */ /* 0x0001e80000100800 */
[----:B0-----:R-:W2:Y:S01]  /*75ae0*/  LDL.LU R9, [R1+0x5a4] ;  /* 0x0005a40001097983 */ /* 0x001ea20000300800 */
[----:B---3--:R-:W-:-:S03]  /*75af0*/  F2FP.SATFINITE.E5M2.F32.PACK_AB_MERGE_C R0, R0, R29, RZ ;  /* 0x0000001d0000723e */ /* 0x008fc600048060ff */
[----:B------:R-:W3:Y:S04]  /*75b00*/  LDL.LU R29, [R1+0x2610] ;  /* 0x00261000011d7983 */ /* 0x000ee80000300800 */
[----:B------:R0:W-:Y:S04]  /*75b10*/  STL [R1+0x12c], R0 ;  /* 0x00012c0001007387 */ /* 0x0001e80000100800 */
[----:B0-----:R-:W3:Y:S02]  /*75b20*/  LDL.LU R0, [R1+0x260c] ;  /* 0x00260c0001007983 */ /* 0x001ee40000300800 */
[----:B---3--:R-:W-:-:S02]  /*75b30*/  F2FP.SATFINITE.E5M2.F32.PACK_AB_MERGE_C R0, R0, R29, RZ ;  /* 0x0000001d0000723e */ /* 0x008fc400048060ff */
        /* <DEDUP_REMOVED lines=34> */
[----:B0-----:R-:W2:Y:S02]  /*75d60*/  LDL.LU R0, [R1+0x25c4] ;  /* 0x0025c40001007983 */ /* 0x001ea40000300800 */
[----:B--2---:R-:W-:-:S02]  /*75d70*/  F2FP.SATFINITE.E5M2.F32.PACK_AB_MERGE_C R9, R9, R0, RZ ;  /* 0x000000000909723e */ /* 0x004fc400048060ff */
[----:B------:R-:W2:Y:S01]  /*75d80*/  LDL.LU R0, [R1+0x25c0] ;  /* 0x0025c00001007983 */ /* 0x000ea20000300800 */
[----:B----4-:R-:W-:Y:S02]  /*75d90*/  F2FP.SATFINITE.E5M2.F32.PACK_AB_MERGE_C R6, R6, R7, RZ ;  /* 0x000000070606723e */ /* 0x010fe400048060ff */
[----:B------:R-:W-:Y:S01]  /*75da0*/  F2FP.SATFINITE.E5M2.F32.PACK_AB_MERGE_C R4, R4, R5, RZ ;  /* 0x000000050404723e */ /* 0x000fe200048060ff */
[----:B------:R0:W-:Y:S02]  /*75db0*/  STL [R1+0x148], R9 ;  /* 0x0001480901007387 */ /* 0x0001e40000100800 */
[----:B0-----:R-:W-:Y:S02]  /*75dc0*/  F2FP.SATFINITE.E5M2.F32.PACK_AB_MERGE_C R9, R26, R27, RZ ;  /* 0x0000001b1a09723e */ /* 0x001fe400048060ff */
[----:B--2---:R-:W-:Y:S02]  /*75dd0*/  F2FP.SATFINITE.E5M2.F32.PACK_AB_MERGE_C R8, R0, R8, RZ ;  /* 0x000000080008723e */ /* 0x004fe400048060ff */
[----:B---3--:R-:W-:-:S03]  /*75de0*/  F2FP.SATFINITE.E5M2.F32.PACK_AB_MERGE_C R0, R28, R29, RZ ;  /* 0x0000001d1c00723e */ /* 0x008fc600048060ff */
[----:B------:R0:W-:Y:S04]  /*75df0*/  STL [R1+0x144], R8 ;  /* 0x0001440801007387 */ /* 0x0001e80000100800 */
[----:B------:R2:W-:Y:S04]  /*75e00*/  STL [R1+0x160], R0 ;  /* 0x0001600001007387 */ /* 0x0005e80000100800 */
[----:B------:R3:W-:Y:S01]  /*75e10*/  STL [R1+0x15c], R9 ;  /* 0x00015c0901007387 */ /* 0x0007e20000100800 */
[----:B0-----:R-:W-:Y:S02]  /*75e20*/  F2FP.SATFINITE.E5M2.F32.PACK_AB_MERGE_C R8, R24, R25, RZ ;  /* 0x000000191808723e */ /* 0x001fe400048060ff */
[----:B--2---:R-:W-:-:S03]  /*75e30*/  F2FP.SATFINITE.E5M2.F32.PACK_AB_MERGE_C R0, R22, R23, RZ ;  /* 0x000000171600723e */ /* 0x004fc600048060ff */
[----:B------:R0:W-:Y:S01]  /*75e40*/  STL [R1+0x158], R8 ;  /* 0x0001580801007387 */ /* 0x0001e20000100800 */
[----:B---3--:R-:W-:-:S03]  /*75e50*/  F2FP.SATFINITE.E5M2.F32.PACK_AB_MERGE_C R9, R20, R21, RZ ;  /* 0x000000151409723e */ /* 0x008fc600048060ff */
[----:B------:R2:W-:Y:S04]  /*75e60*/  STL [R1+0x154], R0 ;  /* 0x0001540001007387 */ /* 0x0005e80000100800 */
[----:B------:R3:W-:Y:S01]  /*75e70*/  STL [R1+0x170], R9 ;  /* 0x0001700901007387 */ /* 0x0007e20000100800 */
[----:B0-----:R-:W-:Y:S02]  /*75e80*/  F2FP.SATFINITE.E5M2.F32.PACK_AB_MERGE_C R8, R18, R19, RZ ;  /* 0x000000131208723e */ /* 0x001fe400048060ff */
[----:B--2---:R-:W-:-:S03]  /*75e90*/  F2FP.SATFINITE.E5M2.F32.PACK_AB_MERGE_C R0, R16, R17, RZ ;  /* 0x000000111000723e */ /* 0x004fc600048060ff */
[----:B------:R0:W-:Y:S01]  /*75ea0*/  STL [R1+0x16c], R8 ;  /* 0x00016c0801007387 */ /* 0x0001e20000100800 */
[----:B---3--:R-:W-:-:S03]  /*75eb0*/  F2FP.SATFINITE.E5M2.F32.PACK_AB_MERGE_C R9, R14, R15, RZ ;  /* 0x0000000f0e09723e */ /* 0x008fc600048060ff */
[----:B------:R2:W-:Y:S04]  /*75ec0*/  STL [R1+0x168], R0 ;  /* 0x0001680001007387 */ /* 0x0005e80000100800 */
[----:B------:R-:W-:Y:S01]  /*75ed0*/  STL [R1+0x164], R9 ;  /* 0x0001640901007387 */ /* 0x000fe20000100800 */
[----:B0-----:R-:W-:Y:S02]  /*75ee0*/  F2FP.SATFINITE.E5M2.F32.PACK_AB_MERGE_C R8, R12, R13, RZ ;  /* 0x0000000d0c08723e */ /* 0x001fe400048060ff */
[----:B--2---:R-:W-:-:S03]  /*75ef0*/  F2FP.SATFINITE.E5M2.F32.PACK_AB_MERGE_C R0, R10, R11, RZ ;  /* 0x0000000b0a00723e */ /* 0x004fc600048060ff */
[----:B------:R-:W-:Y:S04]  /*75f00*/  STL [R1+0x180], R8 ;  /* 0x0001800801007387 */ /* 0x000fe80000100800 */
[----:B------:R0:W-:Y:S04]  /*75f10*/  STL [R1+0x17c], R0 ;  /* 0x00017c0001007387 */ /* 0x0001e80000100800 */
[----:B------:R-:W-:Y:S04]  /*75f20*/  STL [R1+0x178], R6 ;  /* 0x0001780601007387 */ /* 0x000fe80000100800 */
[----:B------:R-:W2:Y:S01]  /*75f30*/  LDL.LU R19, [R1+0x554] ;  /* 0x0005540001137983 */ /* 0x000ea20000300800 */
[----:B0-----:R-:W-:-:S03]  /*75f40*/  F2FP.SATFINITE.E5M2.F32.PACK_AB_MERGE_C R0, R2, R3, RZ ;  /* 0x000000030200723e */ /* 0x001fc600048060ff */
[----:B------:R-:W-:Y:S04]  /*75f50*/  STL [R1+0x174], R4 ;  /* 0x0001740401007387 */ /* 0x000fe80000100800 */
[----:B--2---:R0:W-:Y:S04]  /*75f60*/  STL [R1+0x25a8], R19 ;  /* 0x0025a81301007387 */ /* 0x0041e80000100800 */
[----:B------:R-:W-:Y:S04]  /*75f70*/  STL [R1+0x190], R0 ;  /* 0x0001900001007387 */ /* 0x000fe80000100800 */
[----:B0-----:R-:W2:Y:S04]  /*75f80*/  LDL.LU R19, [R1+0x56c] ;  /* 0x00056c0001137983 */ /* 0x001ea80000300800 */
[----:B--2---:R0:W-:Y:S04]  /*75f90*/  STL [R1+0x25b0], R19 ;  /* 0x0025b01301007387 */ /* 0x0041e80000100800 */
[----:B0-----:R-:W2:Y:S04]  /*75fa0*/  LDL.LU R19, [R1+0x564] ;  /* 0x0005640001137983 */ /* 0x001ea80000300800 */
[----:B--2---:R0:W-:Y:S04]  /*75fb0*/  STL [R1+0x25b8], R19 ;  /* 0x0025b81301007387 */ /* 0x0041e80000100800 */
[----:B0-----:R-:W2:Y:S04]  /*75fc0*/  LDL.LU R19, [R1+0x5fc] ;  /* 0x0005fc0001137983 */ /* 0x001ea80000300800 */
[----:B------:R-:W3:Y:S04]  /*75fd0*/  LDL.LU R17, [R1+0x55c] ;  /* 0x00055c0001117983 */ /* 0x000ee80000300800 */
[----:B---3--:R0:W-:Y:S04]  /*75fe0*/  STL [R1+0x25a4], R17 ;  /* 0x0025a41101007387 */ /* 0x0081e80000100800 */
[----:B0-----:R-:W3:Y:S04]  /*75ff0*/  LDL.LU R17, [R1+0x550] ;  /* 0x0005500001117983 */ /* 0x001ee80000300800 */
[----:B---3--:R0:W-:Y:S04]  /*76000*/  STL [R1+0x25ac], R17 ;  /* 0x0025ac1101007387 */ /* 0x0081e80000100800 */
[----:B0-----:R-:W3:Y:S04]  /*76010*/  LDL.LU R17, [R1+0x568] ;  /* 0x0005680001117983 */ /* 0x001ee80000300800 */
[----:B---3--:R0:W-:Y:S04]  /*76020*/  STL [R1+0x25b4], R17 ;  /* 0x0025b41101007387 */ /* 0x0081e80000100800 */
[----:B0-----:R-:W3:Y:S04]  /*76030*/  LDL.LU R17, [R1+0x560] ;  /* 0x0005600001117983 */ /* 0x001ee80000300800 */
        /* <DEDUP_REMOVED lines=8> */
[----:B------:R-:W2:Y:S04]  /*760c0*/  LDL.LU R18, [R1+0x53c] ;  /* 0x00053c0001127983 */ /* 0x000ea80000300800 */
        /* <DEDUP_REMOVED lines=9> */
[----:B------:R-:W4:Y:S01]  /*76160*/  LDL.LU R15, [R1+0x52c] ;  /* 0x00052c00010f7983 */ /* 0x000f220000300800 */
[----:B------:R-:W-:-:S03]  /*76170*/  F2FP.SATFINITE.E5M2.F32.PACK_AB_MERGE_C R19, R19, R17, RZ ;  /* 0x000000111313723e */ /* 0x000fc600048060ff */
[----:B----4-:R0:W-:Y:S04]  /*76180*/  STL [R1+0x2588], R15 ;  /* 0x0025880f01007387 */ /* 0x0101e80000100800 */
        /* <DEDUP_REMOVED lines=55> */
[----:B------:R-:W4:Y:S04]  /*76500*/  LDL.LU R16, [R1+0x258c] ;  /* 0x00258c0001107983 */ /* 0x000f280000300800 */
[----:B------:R0:W-:Y:S04]  /*76510*/  STL [R1+0x246c], R18 ;  /* 0x00246c1201007387 */ /* 0x0001e80000100800 */
[----:B0-----:R-:W3:Y:S01]  /*76520*/  LDL.LU R18, [R1+0x528] ;  /* 0x0005280001127983 */ /* 0x001ee20000300800 */
[----:B----4-:R-:W-:-:S03]  /*76530*/  F2FP.SATFINITE.E5M2.F32.PACK_AB_MERGE_C R16, R16, R15, RZ ;  /* 0x0000000f1010723e */ /* 0x010fc600048060ff */
[----:B------:R-:W3:Y:S01]  /*76540*/  LDL.LU R15, [R1+0x2588] ;  /* 0x00258800010f7983 */ /* 0x000ee20000300800 */
[----:B--2---:R-:W-:Y:S02]  /*76550*/  F2FP.SATFINITE.E5M2.F32.PACK_AB_MERGE_C R11, R10, R11, RZ ;  /* 0x0000000b0a0b723e */ /* 0x004fe400048060ff */
[----:B------:R-:W-:Y:S01]  /*76560*/  F2FP.SATFINITE.E5M2.F32.PACK_AB_MERGE_C R10, R19, R17, RZ ;  /* 0x00000011130a723e */ /* 0x000fe200048060ff */
[----:B------:R-:W-:Y:S01]  /*76570*/  STL [R1+0x2470], R16 ;  /* 0x0024701001007387 */ /* 0x000fe20000100800 */
[----:B------:R-:W-:Y:S02]  /*76580*/  F2FP.SATFINITE.E5M2.F32.PACK_AB_MERGE_C R8, R8, R9, RZ ;  /* 0x000000090808723e */ /* 0x000fe400048060ff */
[----:B------:R-:W-:Y:S02]  /*76590*/  F2FP.SATFINITE.E5M2.F32.PACK_AB_MERGE_C R0, R29, R0, RZ ;  /* 0x000000001d00723e */ /* 0x000fe400048060ff */
[----:B------:R-:W-:Y:S02]  /*765a0*/  F2FP.SATFINITE.E5M2.F32.PACK_AB_MERGE_C R9, R27, R28, RZ ;  /* 0x0000001c1b09723e */ /* 0x000fe400048060ff */
[----:B------:R-:W-:-:S02]  /*765b0*/  F2FP.SATFINITE.E5M2.F32.PACK_AB_MERGE_C R6, R6, R7, RZ ;  /* 0x000000070606723e */ /* 0x000fc400048060ff */
[----:B---3--:R-:W-:-:S05]  /*765c0*/  F2FP.SATFINITE.E5M2.F32.PACK_AB_MERGE_C R15, R15, R18, RZ ;  /* 0x000000120f0f723e */ /* 0x008fca00048060ff */
[----:B------:R-:W-:Y:S04]  /*765d0*/  STL [R1+0x2474], R15 ;  /* 0x0024740f01007387 */ /* 0x000fe80000100800 */
[----:B------:R-:W-:Y:S04]  /*765e0*/  STL [R1+0x50], R11 ;  /* 0x0000500b01007387 */ /* 0x000fe80000100800 */
[----:B------:R-:W-:Y:S04]  /*765f0*/  STL [R1+0x3c], R10 ;  /* 0x00003c0a01007387 */ /* 0x000fe80000100800 */
[----:B------:R0:W-:Y:S04]  /*76600*/  STL [R1+0x38], R8 ;  /* 0x0000380801007387 */ /* 0x0001e80000100800 */
[----:B------:R2:W-:Y:S01]  /*76610*/  STL [R1+0x34], R0 ;  /* 0x0000340001007387 */ /* 0x0005e20000100800 */
[----:B0-----:R-:W-:-:S03]  /*76620*/  F2FP.SATFINITE.E5M2.F32.PACK_AB_MERGE_C R8, R25, R26, RZ ;  /* 0x0000001a1908723e */ /* 0x001fc600048060ff */
[----:B------:R0:W-:Y:S01]  /*76630*/  STL [R1+0x70], R9 ;  /* 0x0000700901007387 */ /* 0x0001e20000100800 */
[----:B--2---:R-:W-:-:S03]  /*76640*/  F2FP.SATFINITE.E5M2.F32.PACK_AB_MERGE_C R0, R23, R24, RZ ;  /* 0x000000181700723e */ /* 0x004fc600048060ff */
[----:B------:R2:W-:Y:S04]  /*76650*/  STL [R1+0x5c], R8 ;  /* 0x00005c0801007387 */ /* 0x0005e80000100800 */
[----:B------:R3:W-:Y:S01]  /*76660*/  STL [R1+0x58], R0 ;  /* 0x0000580001007387 */ /* 0x0007e20000100800 */
[----:B0-----:R-:W-:Y:S02]  /*76670*/  F2FP.SATFINITE.E5M2.F32.PACK_AB_MERGE_C R9, R21, R22, RZ ;  /* 0x000000161509723e */ /* 0x001fe400048060ff */
[----:B--2---:R-:W-:-:S03]  /*76680*/  F2FP.SATFINITE.E5M2.F32.PACK_AB_MERGE_C R8, R14, R20, RZ ;  /* 0x000000140e08723e */ /* 0x004fc600048060ff */
[----:B------:R-:W-:Y:S01]  /*76690*/  STL [R1+0x54], R9 ;  /* 0x0000540901007387 */ /* 0x000fe20000100800 */
[----:B---3--:R-:W-:-:S03]  /*766a0*/  F2FP.SATFINITE.E5M2.F32.PACK_AB_MERGE_C R0, R12, R13, RZ ;  /* 0x0000000d0c00723e */ /* 0x008fc600048060ff */
[----:B------:R-:W-:Y:S04]  /*766b0*/  STL [R1+0x90], R8 ;  /* 0x0000900801007387 */ /* 0x000fe80000100800 */
[----:B------:R0:W-:Y:S04]  /*766c0*/  STL [R1+0x7c], R0 ;  /* 0x00007c0001007387 */ /* 0x0001e80000100800 */
[----:B------:R-:W-:Y:S04]  /*766d0*/  STL [R1+0x78], R6 ;  /* 0x0000780601007387 */ /* 0x000fe80000100800 */
[----:B------:R-:W2:Y:S01]  /*766e0*/  LDL.LU R14, [R1+0x454] ;  /* 0x00045400010e7983 */ /* 0x000ea20000300800 */
[----:B------:R-:W-:-:S02]  /*766f0*/  F2FP.SATFINITE.E5M2.F32.PACK_AB_MERGE_C R4, R4, R5, RZ ;  /* 0x000000050404723e */ /* 0x000fc400048060ff */
        /* <DEDUP_REMOVED lines=71> */
[----:B------:R-:W4:Y:S01]  /*76b70*/  LDL.LU R22, [R1+0x2b0] ;  /* 0x0002b00001167983 */ /* 0x000f220000300800 */
[----:B--2---:R-:W-:-:S03]  /*76b80*/  F2FP.SATFINITE.E5M2.F32.PACK_AB_MERGE_C R14, R14, R13, RZ ;  /* 0x0000000d0e0e723e */ /* 0x004fc600048060ff */
[----:B------:R-:W2:Y:S04]  /*76b90*/  LDL.LU R21, [R1+0x2b4] ;  /* 0x0002b40001157983 */ /* 0x000ea80000300800 */
[----:B------:R-:W2:Y:S04]  /*76ba0*/  LDL.LU R20, [R1+0x2b8] ;  /* 0x0002b80001147983 */ /* 0x000ea80000300800 */
[----:B------:R-:W2:Y:S04]  /*76bb0*/  LDL.LU R6, [R1+0x2bc] ;  /* 0x0002bc0001067983 */ /* 0x000ea80000300800 */
[----:B------:R-:W2:Y:S04]  /*76bc0*/  LDL.LU R5, [R1+0x2c0] ;  /* 0x0002c00001057983 */ /* 0x000ea80000300800 */
[----:B------:R-:W2:Y:S04]  /*76bd0*/  LDL.LU R4, [R1+0x2c4] ;  /* 0x0002c40001047983 */ /* 0x000ea80000300800 */
[----:B------:R-:W2:Y:S04]  /*76be0*/  LDL.LU R3, [R1+0x2c8] ;  /* 0x0002c80001037983 */ /* 0x000ea80000300800 */
[----:B------:R-:W2:Y:S04]  /*76bf0*/  LDL.LU R2, [R1+0x2cc] ;  /* 0x0002cc0001027983 */ /* 0x000ea80000300800 */
        /* <DEDUP_REMOVED lines=46> */
[----:B0-----:R-:W2:Y:S01]  /*76ee0*/  LDL.LU R14, [R1+0x340] ;  /* 0x00034000010e7983 */ /* 0x001ea20000300800 */
[----:B---3--:R-:W-:-:S03]  /*76ef0*/  F2FP.SATFINITE.E5M2.F32.PACK_AB_MERGE_C R13, R13, R12, RZ ;  /* 0x0000000c0d0d723e */ /* 0x008fc600048060ff */
[----:B------:R-:W3:Y:S01]  /*76f00*/  LDL.LU R12, [R1+0x2528] ;  /* 0x00252800010c7983 */ /* 0x000ee20000300800 */
[----:B----4-:R-:W-:-:S03]  /*76f10*/  F2FP.SATFINITE.E5M2.F32.PACK_AB_MERGE_C R7, R7, R15, RZ ;  /* 0x0000000f0707723e */ /* 0x010fc600048060ff */
[----:B------:R-:W-:Y:S01]  /*76f20*/  STL [R1+0x247c], R13 ;  /* 0x00247c0d01007387 */ /* 0x000fe20000100800 */
[----:B------:R-:W-:Y:S02]  /*76f30*/  F2FP.SATFINITE.E5M2.F32.PACK_AB_MERGE_C R8, R8, R9, RZ ;  /* 0x000000090808723e */ /* 0x000fe400048060ff */
[----:B--2---:R-:W-:Y:S02]  /*76f40*/  F2FP.SATFINITE.E5M2.F32.PACK_AB_MERGE_C R6, R6, R20, RZ ;  /* 0x000000140606723e */ /* 0x004fe400048060ff */
[----:B---3--:R-:W-:-:S05]  /*76f50*/  F2FP.SATFINITE.E5M2.F32.PACK_AB_MERGE_C R12, R12, R14, RZ ;  /* 0x0000000e0c0c723e */ /* 0x008fca00048060ff */
[----:B------:R0:W-:Y:S04]  /*76f60*/  STL [R1+0x2480], R12 ;  /* 0x0024800c01007387 */ /* 0x0001e80000100800 */
[----:B------:R2:W-:Y:S01]  /*76f70*/  STL [R1+0x2484], R7 ;  /* 0x0024840701007387 */ /* 0x0005e20000100800 */
[----:B0-----:R-:W-:Y:S02]  /*76f80*/  F2FP.SATFINITE.E5M2.F32.PACK_AB_MERGE_C R12, R18, R16, RZ ;  /* 0x00000010120c723e */ /* 0x001fe400048060ff */
[----:B--2---:R-:W-:-:S03]  /*76f90*/  F2FP.SATFINITE.E5M2.F32.PACK_AB_MERGE_C R7, R10, R11, RZ ;  /* 0x0000000b0a07723e */ /* 0x004fc600048060ff */
[----:B------:R-:W-:Y:S01]  /*76fa0*/  STL [R1+0x2c], R12 ;  /* 0x00002c0c01007387 */ /* 0x000fe20000100800 */
[----:B------:R-:W-:-:S03]  /*76fb0*/  F2FP.SATFINITE.E5M2.F32.PACK_AB_MERGE_C R10, R19, R17, RZ ;  /* 0x00000011130a723e */ /* 0x000fc600048060ff */
[----:B------:R0:W-:Y:S04]  /*76fc0*/  STL [R1+0x28], R7 ;  /* 0x0000280701007387 */ /* 0x0001e80000100800 */
[----:B------:R-:W-:Y:S01]  /*76fd0*/  STL [R1+0x24], R10 ;  /* 0x0000240a01007387 */ /* 0x000fe20000100800 */
[----:B0-----:R-:W-:Y:S02]  /*76fe0*/  F2FP.SATFINITE.E5M2.F32.PACK_AB_MERGE_C R7, R29, R0, RZ ;  /* 0x000000001d07723e */ /* 0x001fe400048060ff */
[----:B------:R-:W-:Y:S01]  /*76ff0*/  F2FP.SATFINITE.E5M2.F32.PACK_AB_MERGE_C R0, R27, R28, RZ ;  /* 0x0000001c1b00723e */ /* 0x000fe200048060ff */
[----:B------:R0:W-:Y:S04]  /*77000*/  STL [R1+0x20], R8 ;  /* 0x0000200801007387 */ /* 0x0001e80000100800 */
[----:B------:R2:W-:Y:S04]  /*77010*/  STL [R1+0x4c], R7 ;  /* 0x00004c0701007387 */ /* 0x0005e80000100800 */
[----:B------:R3:W-:Y:S01]  /*77020*/  STL [R1+0x48], R0 ;  /* 0x0000480001007387 */ /* 0x0007e20000100800 */
[----:B0-----:R-:W-:-:S02]  /*77030*/  F2FP.SATFINITE.E5M2.F32.PACK_AB_MERGE_C R8, R25, R26, RZ ;  /* 0x0000001a1908723e */ /* 0x001fc400048060ff */
[----:B--2---:R-:W-:-:S03]  /*77040*/  F2FP.SATFINITE.E5M2.F32.PACK_AB_MERGE_C R7, R23, R24, RZ ;  /* 0x000000181707723e */ /* 0x004fc600048060ff */
[----:B------:R-:W-:Y:S01]  /*77050*/  STL [R1+0x44], R8 ;  /* 0x0000440801007387 */ /* 0x000fe20000100800 */
[----:B---3--:R-:W-:-:S03]  /*77060*/  F2FP.SATFINITE.E5M2.F32.PACK_AB_MERGE_C R0, R21, R22, RZ ;  /* 0x000000161500723e */ /* 0x008fc600048060ff */
[----:B------:R0:W-:Y:S04]  /*77070*/  STL [R1+0x40], R7 ;  /* 0x0000400701007387 */ /* 0x0001e80000100800 */
[----:B------:R2:W-:Y:S04]  /*77080*/  STL [R1+0x6c], R0 ;  /* 0x00006c0001007387 */ /* 0x0005e80000100800 */
[----:B------:R-:W-:Y:S04]  /*77090*/  STL [R1+0x68], R6 ;  /* 0x0000680601007387 */ /* 0x000fe80000100800 */
[----:B0-----:R-:W3:Y:S01]  /*770a0*/  LDL.LU R7, [R1+0x61c] ;  /* 0x00061c0001077983 */ /* 0x001ee20000300800 */
[----:B------:R-:W-:-:S02]  /*770b0*/  F2FP.SATFINITE.E5M2.F32.PACK_AB_MERGE_C R4, R4, R5, RZ ;  /* 0x000000050404723e */ /* 0x000fc400048060ff */
[----:B--2---:R-:W-:-:S03]  /*770c0*/  F2FP.SATFINITE.E5M2.F32.PACK_AB_MERGE_C R0, R2, R3, RZ ;  /* 0x000000030200723e */ /* 0x004fc600048060ff */
[----:B------:R-:W-:Y:S04]  /*770d0*/  STL [R1+0x64], R4 ;  /* 0x0000640401007387 */ /* 0x000fe80000100800 */
[----:B---3--:R0:W-:Y:S04]  /*770e0*/  STL [R1+0x24e0], R7 ;  /* 0x0024e00701007387 */ /* 0x0081e80000100800 */
        /* <DEDUP_REMOVED lines=40> */
[----:B------:R-:W4:Y:S04]  /*77370*/  LDL.LU R14, [R1+0x608] ;  /* 0x00060800010e7983 */ /* 0x000f280000300800 */
[----:B------:R-:W4:Y:S04]  /*77380*/  LDL.LU R15, [R1+0x60c] ;  /* 0x00060c00010f7983 */ /* 0x000f280000300800 */
[----:B------:R-:W3:Y:S04]  /*77390*/  LDL.LU R16, [R1+0x5d0] ;  /* 0x0005d00001107983 */ /* 0x000ee80000300800 */
[----:B------:R-:W3:Y:S04]  /*773a0*/  LDL.LU R18, [R1+0x5d4] ;  /* 0x0005d40001127983 */ /* 0x000ee80000300800 */
[----:B------:R-:W4:Y:S04]  /*773b0*/  LDL.LU R11, [R1+0x5d8] ;  /* 0x0005d800010b7983 */ /* 0x000f280000300800 */
        /* <DEDUP_REMOVED lines=21> */
[----:B--2---:R-:W-:-:S03]  /*77510*/  F2FP.SATFINITE.E5M2.F32.PACK_AB_MERGE_C R7, R7, R12, RZ ;  /* 0x0000000c0707723e */ /* 0x004fc600048060ff */
        /* <DEDUP_REMOVED lines=37> */
[----:B------:R0:W-:Y:S01]  /*77770*/  STL [R1+0xe4], R7 ;  /* 0x0000e40701007387 */ /* 0x0001e20000100800 */
[----:B----4-:R-:W-:Y:S02]  /*77780*/  F2FP.SATFINITE.E5M2.F32.PACK_AB_MERGE_C R11, R10, R11, RZ ;  /* 0x0000000b0a0b723e */ /* 0x010fe400048060ff */
[----:B---3--:R-:W-:Y:S02]  /*77790*/  F2FP.SATFINITE.E5M2.F32.PACK_AB_MERGE_C R10, R19, R17, RZ ;  /* 0x00000011130a723e */ /* 0x008fe400048060ff */
[----:B------:R-:W-:Y:S02]  /*777a0*/  F2FP.SATFINITE.E5M2.F32.PACK_AB_MERGE_C R5, R5, R0, RZ ;  /* 0x000000000505723e */ /* 0x000fe400048060ff */
[----:B0-----:R-:W-:-:S02]  /*777b0*/  F2FP.SATFINITE.E5M2.F32.PACK_AB_MERGE_C R7, R18, R16, RZ ;  /* 0x000000101207723e */ /* 0x001fc400048060ff */
[----:B------:R-:W-:Y:S02]  /*777c0*/  F2FP.SATFINITE.E5M2.F32.PACK_AB_MERGE_C R4, R4, R29, RZ ;  /* 0x0000001d0404723e */ /* 0x000fe400048060ff */
[----:B------:R-:W-:Y:S02]  /*777d0*/  F2FP.SATFINITE.E5M2.F32.PACK_AB_MERGE_C R3, R3, R28, RZ ;  /* 0x0000001c0303723e */ /* 0x000fe400048060ff */
[----:B------:R-:W-:Y:S02]  /*777e0*/  F2FP.SATFINITE.E5M2.F32.PACK_AB_MERGE_C R2, R2, R27, RZ ;  /* 0x0000001b0202723e */ /* 0x000fe400048060ff */
[----:B------:R-:W-:Y:S02]  /*777f0*/  F2FP.SATFINITE.E5M2.F32.PACK_AB_MERGE_C R23, R23, R26, RZ ;  /* 0x0000001a1717723e */ /* 0x000fe400048060ff */
[----:B------:R-:W-:Y:S02]  /*77800*/  F2FP.SATFINITE.E5M2.F32.PACK_AB_MERGE_C R22, R22, R25, RZ ;  /* 0x000000191616723e */ /* 0x000fe400048060ff */
[----:B------:R-:W-:-:S02]  /*77810*/  F2FP.SATFINITE.E5M2.F32.PACK_AB_MERGE_C R21, R21, R24, RZ ;  /* 0x000000181515723e */ /* 0x000fc400048060ff */
[----:B--2---:R-:W-:Y:S02]  /*77820*/  F2FP.SATFINITE.E5M2.F32.PACK_AB_MERGE_C R13, R13, R12, RZ ;  /* 0x0000000c0d0d723e */ /* 0x004fe400048060ff */
[----:B------:R-:W-:-:S03]  /*77830*/  F2FP.SATFINITE.E5M2.F32.PACK_AB_MERGE_C R12, R15, R14, RZ ;  /* 0x0000000e0f0c723e */ /* 0x000fc600048060ff */
[----:B------:R-:W-:Y:S04]  /*77840*/  STL [R1+0xe0], R13 ;  /* 0x0000e00d01007387 */ /* 0x000fe80000100800 */
[----:B------:R-:W-:Y:S04]  /*77850*/  STL [R1+0xdc], R12 ;  /* 0x0000dc0c01007387 */ /* 0x000fe80000100800 */
[----:B------:R0:W-:Y:S04]  /*77860*/  STL [R1+0xf8], R7 ;  /* 0x0000f80701007387 */ /* 0x0001e80000100800 */
[----:B------:R-:W-:Y:S01]  /*77870*/  STL [R1+0xf4], R11 ;  /* 0x0000f40b01007387 */ /* 0x000fe20000100800 */
[----:B0-----:R-:W-:-:S03]  /*77880*/  F2FP.SATFINITE.E5M2.F32.PACK_AB_MERGE_C R7, R8, R9, RZ ;  /* 0x000000090807723e */ /* 0x001fc600048060ff */
        /* <DEDUP_REMOVED lines=9> */
[----:B0-----:R-:W2:Y:S04]  /*77920*/  LDL.LU R10, [R1+0x3c0] ;  /* 0x0003c000010a7983 */ /* 0x001ea80000300800 */
[----:B------:R-:W2:Y:S04]  /*77930*/  LDL.LU R27, [R1+0x3c4] ;  /* 0x0003c400011b7983 */ /* 0x000ea80000300800 */
[----:B------:R-:W3:Y:S04]  /*77940*/  LDL.LU R17, [R1+0x3c8] ;  /* 0x0003c80001117983 */ /* 0x000ee80000300800 */
[----:B------:R-:W3:Y:S04]  /*77950*/  LDL.LU R26, [R1+0x3cc] ;  /* 0x0003cc00011a7983 */ /* 0x000ee80000300800 */
[----:B------:R-:W4:Y:S04]  /*77960*/  LDL.LU R25, [R1+0x3b4] ;  /* 0x0003b40001197983 */ /* 0x000f280000300800 */
[----:B------:R-:W2:Y:S04]  /*77970*/  LDL.LU R24, [R1+0x3bc] ;  /* 0x0003bc0001187983 */ /* 0x000ea80000300800 */
[----:B--2---:R0:W-:Y:S04]  /*77980*/  STL [R1+0x24d8], R24 ;  /* 0x0024d81801007387 */ /* 0x0041e80000100800 */
[----:B0-----:R-:W4:Y:S04]  /*77990*/  LDL.LU R24, [R1+0x3b0] ;  /* 0x0003b00001187983 */ /* 0x001f280000300800 */
[----:B------:R-:W2:Y:S04]  /*779a0*/  LDL.LU R29, [R1+0x394] ;  /* 0x00039400011d7983 */ /* 0x000ea80000300800 */
        /* <DEDUP_REMOVED lines=8> */
[----:B0-----:R-:W3:Y:S01]  /*77a30*/  LDL.LU R28, [R1+0x390] ;  /* 0x00039000011c7983 */ /* 0x001ee20000300800 */
[----:B------:R-:W-:-:S03]  /*77a40*/  F2FP.SATFINITE.E5M2.F32.PACK_AB_MERGE_C R20, R6, R20, RZ ;  /* 0x000000140614723e */ /* 0x000fc600048060ff */
[----:B---3--:R0:W-:Y:S04]  /*77a50*/  STL [R1+0x24c8], R28 ;  /* 0x0024c81c01007387 */ /* 0x0081e80000100800 */
[----:B0-----:R-:W3:Y:S04]  /*77a60*/  LDL.LU R28, [R1+0x3a8] ;  /* 0x0003a800011c7983 */ /* 0x001ee80000300800 */
[----:B---3--:R0:W-:Y:S04]  /*77a70*/  STL [R1+0x24d0], R28 ;  /* 0x0024d01c01007387 */ /* 0x0081e80000100800 */
[----:B0-----:R-:W3:Y:S04]  /*77a80*/  LDL.LU R28, [R1+0x3a0] ;  /* 0x0003a000011c7983 */ /* 0x001ee80000300800 */
[----:B------:R0:W-:Y:S04]  /*77a90*/  STL [R1+0x24a4], R20 ;  /* 0x0024a41401007387 */ /* 0x0001e80000100800 */
[----:B0-----:R-:W4:Y:S04]  /*77aa0*/  LDL.LU R20, [R1+0x378] ;  /* 0x0003780001147983 */ /* 0x001f280000300800 */
[----:B----4-:R0:W-:Y:S04]  /*77ab0*/  STL [R1+0x24a8], R20 ;  /* 0x0024a81401007387 */ /* 0x0101e80000100800 */
[----:B0-----:R-:W4:Y:S04]  /*77ac0*/  LDL.LU R20, [R1+0x370] ;  /* 0x0003700001147983 */ /* 0x001f280000300800 */
[----:B----4-:R0:W-:Y:S04]  /*77ad0*/  STL [R1+0x24ac], R20 ;  /* 0x0024ac1401007387 */ /* 0x0101e80000100800 */
[----:B0-----:R-:W4:Y:S04]  /*77ae0*/  LDL.LU R20, [R1+0x38c] ;  /* 0x00038c0001147983 */ /* 0x001f280000300800 */
[----:B----4-:R0:W-:Y:S04]  /*77af0*/  STL [R1+0x24b4], R20 ;  /* 0x0024b41401007387 */ /* 0x0101e80000100800 */
[----:B0-----:R-:W4:Y:S04]  /*77b00*/  LDL.LU R20, [R1+0x384] ;  /* 0x0003840001147983 */ /* 0x001f280000300800 */
[----:B----4-:R0:W-:Y:S04]  /*77b10*/  STL [R1+0x24bc], R20 ;  /* 0x0024bc1401007387 */ /* 0x0101e80000100800 */
[----:B0-----:R-:W4:Y:S04]  /*77b20*/  LDL.LU R20, [R1+0x398] ;  /* 0x0003980001147983 */ /* 0x001f280000300800 */
[----:B------:R-:W2:Y:S04]  /*77b30*/  LDL.LU R21, [R1+0x37c] ;  /* 0x00037c0001157983 */ /* 0x000ea80000300800 */
[----:B--2---:R0:W-:Y:S04]  /*77b40*/  STL [R1+0x24b0], R21 ;  /* 0x0024b01501007387 */ /* 0x0041e80000100800 */
[----:B0-----:R-:W2:Y:S01]  /*77b50*/  LDL.LU R21, [R1+0x388] ;  /* 0x0003880001157983 */ /* 0x001ea20000300800 */
[----:B------:R-:W-:-:S02]  /*77b60*/  F2FP.SATFINITE.E5M2.F32.PACK_AB_MERGE_C R27, R27, R10, RZ ;  /* 0x0000000a1b1b723e */ /* 0x000fc400048060ff */
[----:B------:R-:W-:Y:S02]  /*77b70*/  F2FP.SATFINITE.E5M2.F32.PACK_AB_MERGE_C R26, R26, R17, RZ ;  /* 0x000000111a1a723e */ /* 0x000fe400048060ff */
[----:B------:R-:W-:Y:S01]  /*77b80*/  F2FP.SATFINITE.E5M2.F32.PACK_AB_MERGE_C R25, R25, R24, RZ ;  /* 0x000000181919723e */ /* 0x000fe200048060ff */
[----:B--2---:R0:W-:Y:S04]  /*77b90*/  STL [R1+0x24b8], R21 ;  /* 0x0024b81501007387 */ /* 0x0041e80000100800 */
[----:B0-----:R-:W2:Y:S04]  /*77ba0*/  LDL.LU R21, [R1+0x380] ;  /* 0x0003800001157983 */ /* 0x001ea80000300800 */
        /* <DEDUP_REMOVED lines=21> */
[----:B------:R-:W3:Y:S02]  /*77d00*/  LDL.LU R24, [R1+0x24d8] ;  /* 0x0024d80001187983 */ /* 0x000ee40000300800 */
[----:B---3--:R-:W-:-:S02]  /*77d10*/  F2FP.SATFINITE.E5M2.F32.PACK_AB_MERGE_C R24, R24, R29, RZ ;  /* 0x0000001d1818723e */ /* 0x008fc400048060ff */
[----:B------:R-:W3:Y:S04]  /*77d20*/  LDL.LU R29, [R1+0x24d4] ;  /* 0x0024d400011d7983 */ /* 0x000ee80000300800 */
[----:B------:R0:W-:Y:S04]  /*77d30*/  STL.64 [R1+0x2448], R26 ;  /* 0x0024481a01007387 */ /* 0x0001e80000100a00 */
[----:B0-----:R-:W2:Y:S04]  /*77d40*/  LDL.LU R26, [R1+0x2a0] ;  /* 0x0002a000011a7983 */ /* 0x001ea80000300800 */
[----:B------:R-:W2:Y:S04]  /*77d50*/  LDL.LU R27, [R1+0x2a4] ;  /* 0x0002a400011b7983 */ /* 0x000ea80000300800 */
[----:B------:R0:W-:Y:S04]  /*77d60*/  STL.64 [R1+0x2440], R24 ;  /* 0x0024401801007387 */ /* 0x0001e80000100a00 */
[----:B0-----:R-:W2:Y:S04]  /*77d70*/  LDL.LU R24, [R1+0x374] ;  /* 0x0003740001187983 */ /* 0x001ea80000300800 */
[----:B------:R-:W2:Y:S01]  /*77d80*/  LDL.LU R25, [R1+0x46c] ;  /* 0x00046c0001197983 */ /* 0x000ea20000300800 */
[----:B---3--:R-:W-:-:S03]  /*77d90*/  F2FP.SATFINITE.E5M2.F32.PACK_AB_MERGE_C R29, R29, R28, RZ ;  /* 0x0000001c1d1d723e */ /* 0x008fc600048060ff */
[----:B------:R-:W3:Y:S04]  /*77da0*/  LDL.LU R28, [R1+0x24d0] ;  /* 0x0024d000011c7983 */ /* 0x000ee80000300800 */
[----:B------:R0:W-:Y:S04]  /*77db0*/  STL [R1+0x4], R29 ;  /* 0x0000041d01007387 */ /* 0x0001e80000100800 */
[----:B0-----:R-:W3:Y:S02]  /*77dc0*/  LDL.LU R29, [R1+0x24cc] ;  /* 0x0024cc00011d7983 */ /* 0x001ee40000300800 */
[----:B---3--:R-:W-:-:S02]  /*77dd0*/  F2FP.SATFINITE.E5M2.F32.PACK_AB_MERGE_C R29, R29, R28, RZ ;  /* 0x0000001c1d1d723e */ /* 0x008fc400048060ff */
[----:B------:R-:W3:Y:S04]  /*77de0*/  LDL.LU R28, [R1+0x24c8] ;  /* 0x0024c800011c7983 */ /* 0x000ee80000300800 */
[----:B------:R0:W-:Y:S04]  /*77df0*/  STL [R1], R29 ;  /* 0x0000001d01007387 */ /* 0x0001e80000100800 */
[----:B0-----:R-:W3:Y:S02]  /*77e00*/  LDL.LU R29, [R1+0x24c4] ;  /* 0x0024c400011d7983 */ /* 0x001ee40000300800 */
[----:B---3--:R-:W-:-:S02]  /*77e10*/  F2FP.SATFINITE.E5M2.F32.PACK_AB_MERGE_C R29, R29, R28, RZ ;  /* 0x0000001c1d1d723e */ /* 0x008fc400048060ff */
[----:B------:R-:W4:Y:S02]  /*77e20*/  LDL.LU R28, [R1+0x24c0] ;  /* 0x0024c000011c7983 */ /* 0x000f240000300800 */
[----:B----4-:R-:W-:Y:S02]  /*77e30*/  F2FP.SATFINITE.E5M2.F32.PACK_AB_MERGE_C R28, R28, R20, RZ ;  /* 0x000000141c1c723e */ /* 0x010fe400048060ff */
[----:B------:R-:W2:Y:S02]  /*77e40*/  LDL.LU R20, [R1+0x24bc] ;  /* 0x0024bc0001147983 */ /* 0x000ea40000300800 */
[----:B--2---:R-:W-:Y:S02]  /*77e50*/  F2FP.SATFINITE.E5M2.F32.PACK_AB_MERGE_C R20, R20, R21, RZ ;  /* 0x000000151414723e */ /* 0x004fe400048060ff */
[----:B------:R-:W2:Y:S04]  /*77e60*/  LDL.LU R21, [R1+0x24b8] ;  /* 0x0024b80001157983 */ /* 0x000ea80000300800 */
[----:B------:R0:W-:Y:S04]  /*77e70*/  STL [R1+0x18], R20 ;  /* 0x0000181401007387 */ /* 0x0001e80000100800 */
[----:B0-----:R-:W2:Y:S02]  /*77e80*/  LDL.LU R20, [R1+0x24b4] ;  /* 0x0024b40001147983 */ /* 0x001ea40000300800 */
[----:B--2---:R-:W-:-:S02]  /*77e90*/  F2FP.SATFINITE.E5M2.F32.PACK_AB_MERGE_C R20, R20, R21, RZ ;  /* 0x000000151414723e */ /* 0x004fc400048060ff */
[----:B------:R-:W2:Y:S04]  /*77ea0*/  LDL.LU R21, [R1+0x24b0] ;  /* 0x0024b00001157983 */ /* 0x000ea80000300800 */
[----:B------:R0:W-:Y:S04]  /*77eb0*/  STL [R1+0x14], R20 ;  /* 0x0000141401007387 */ /* 0x0001e80000100800 */
[----:B0-----:R-:W3:Y:S02]  /*77ec0*/  LDL.LU R20, [R1+0x24ac] ;  /* 0x0024ac0001147983 */ /* 0x001ee40000300800 */
[----:B---3--:R-:W-:-:S02]  /*77ed0*/  F2FP.SATFINITE.E5M2.F32.PACK_AB_MERGE_C R24, R24, R20, RZ ;  /* 0x000000141818723e */ /* 0x008fc400048060ff */
[----:B------:R-:W2:Y:S01]  /*77ee0*/  LDL.LU R20, [R1+0x24a8] ;  /* 0x0024a80001147983 */ /* 0x000ea20000300800 */
[----:B------:R-:W-:-:S03]  /*77ef0*/  F2FP.SATFINITE.E5M2.F32.PACK_AB_MERGE_C R6, R6, R22, RZ ;  /* 0x000000160606723e */ /* 0x000fc600048060ff */
[----:B------:R0:W-:Y:S04]  /*77f00*/  STL [R1+0xc], R24 ;  /* 0x00000c1801007387 */ /* 0x0001e80000100800 */
[----:B0-----:R-:W3:Y:S01]  /*77f10*/  LDL R24, [R1+0x728] ;  /* 0x0007280001187983 */ /* 0x001ee20000100800 */
[----:B------:R-:W-:Y:S02]  /*77f20*/  F2FP.SATFINITE.E5M2.F32.PACK_AB_MERGE_C R2, R2, R23, RZ ;  /* 0x000000170202723e */ /* 0x000fe400048060ff */
[----:B------:R-:W-:Y:S02]  /*77f30*/  F2FP.SATFINITE.E5M2.F32.PACK_AB_MERGE_C R4, R4, R3, RZ ;  /* 0x000000030404723e */ /* 0x000fe400048060ff */
[----:B------:R-:W-:Y:S02]  /*77f40*/  F2FP.SATFINITE.E5M2.F32.PACK_AB_MERGE_C R7, R7, R5, RZ ;  /* 0x000000050707723e */ /* 0x000fe400048060ff */
[----:B------:R-:W-:-:S02]  /*77f50*/  F2FP.SATFINITE.E5M2.F32.PACK_AB_MERGE_C R13, R13, R12, RZ ;  /* 0x0000000c0d0d723e */ /* 0x000fc400048060ff */
[----:B------:R-:W-:Y:S02]  /*77f60*/  F2FP.SATFINITE.E5M2.F32.PACK_AB_MERGE_C R15, R15, R14, RZ ;  /* 0x0000000e0f0f723e */ /* 0x000fe400048060ff */
[----:B------:R-:W-:Y:S02]  /*77f70*/  F2FP.SATFINITE.E5M2.F32.PACK_AB_MERGE_C R18, R18, R16, RZ ;  /* 0x000000101212723e */ /* 0x000fe400048060ff */
[----:B------:R-:W-:Y:S02]  /*77f80*/  F2FP.SATFINITE.E5M2.F32.PACK_AB_MERGE_C R19, R9, R19, RZ ;  /* 0x000000130913723e */ /* 0x000fe400048060ff */
[----:B------:R-:W-:Y:S02]  /*77f90*/  F2FP.SATFINITE.E5M2.F32.PACK_AB_MERGE_C R10, R10, R11, RZ ;  /* 0x0000000b0a0a723e */ /* 0x000fe400048060ff */
[----:B------:R-:W-:Y:S02]  /*77fa0*/  F2FP.SATFINITE.E5M2.F32.PACK_AB_MERGE_C R25, R25, R17, RZ ;  /* 0x000000111919723e */ /* 0x000fe400048060ff */
[----:B------:R-:W-:-:S02]  /*77fb0*/  F2FP.SATFINITE.E5M2.F32.PACK_AB_MERGE_C R8, R0, R8, RZ ;  /* 0x000000080008723e */ /* 0x000fc400048060ff */
[----:B--2---:R-:W-:Y:S02]  /*77fc0*/  F2FP.SATFINITE.E5M2.F32.PACK_AB_MERGE_C R21, R21, R20, RZ ;  /* 0x000000141515723e */ /* 0x004fe400048060ff */
[----:B------:R-:W2:Y:S04]  /*77fd0*/  LDL.LU R20, [R1+0x24a4] ;  /* 0x0024a40001147983 */ /* 0x000ea80000300800 */
[----:B------:R0:W-:Y:S04]  /*77fe0*/  STL [R1+0x8], R21 ;  /* 0x0000081501007387 */ /* 0x0001e80000100800 */
[----:B0-----:R-:W4:Y:S04]  /*77ff0*/  LDL.LU R21, [R1+0x24a0] ;  /* 0x0024a00001157983 */ /* 0x001f280000300800 */
[----:B------:R-:W2:Y:S04]  /*78000*/  LDL.LU R22, [R1+0x249c] ;  /* 0x00249c0001167983 */ /* 0x000ea80000300800 */
[----:B------:R0:W-:Y:S04]  /*78010*/  STL [R1+0xa8], R6 ;  /* 0x0000a80601007387 */ /* 0x0001e80000100800 */
[----:B0-----:R-:W4:Y:S04]  /*78020*/  LDL R6, [R1+0x23e4] ;  /* 0x0023e40001067983 */ /* 0x001f280000100800 */
[----:B------:R-:W2:Y:S04]  /*78030*/  LDL.LU R23, [R1+0x2498] ;  /* 0x0024980001177983 */ /* 0x000ea80000300800 */
[----:B------:R0:W-:Y:S04]  /*78040*/  STL [R1+0xa4], R2 ;  /* 0x0000a40201007387 */ /* 0x0001e80000100800 */
[----:B0-----:R-:W2:Y:S04]  /*78050*/  LDL.LU R2, [R1+0x2494] ;  /* 0x0024940001027983 */ /* 0x001ea80000300800 */
        /* <DEDUP_REMOVED lines=22> */
[----:B------:R0:W-:Y:S02]  /*781c0*/  STL [R1+0xc8], R25 ;  /* 0x0000c81901007387 */ /* 0x0001e40000100800 */
[----:B0-----:R-:W-:-:S05]  /*781d0*/  F2FP.SATFINITE.E5M2.F32.PACK_AB_MERGE_C R25, R27, R26, RZ ;  /* 0x0000001a1b19723e */ /* 0x001fca00048060ff */
[----:B------:R-:W-:Y:S04]  /*781e0*/  STL [R1+0xbc], R25 ;  /* 0x0000bc1901007387 */ /* 0x000fe80000100800 */
[----:B------:R0:W-:Y:S04]  /*781f0*/  STL [R1+0xc0], R8 ;  /* 0x0000c00801007387 */ /* 0x0001e80000100800 */
[----:B0-----:R-:W2:Y:S01]  /*78200*/  LDL.LU R8, [R1+0x23e0] ;  /* 0x0023e00001087983 */ /* 0x001ea20000300800 */
[----:B---3--:R-:W-:-:S03]  /*78210*/  VIADD R0, R24, 0xff ;  /* 0x000000ff18007836 */ /* 0x008fc60000000000 */
[----:B------:R-:W3:Y:S04]  /*78220*/  LDL.LU R25, [R1+0x120] ;  /* 0x0001200001197983 */ /* 0x000ee80000300800 */
[----:B------:R-:W3:Y:S04]  /*78230*/  LDL.LU R26, [R1+0x128] ;  /* 0x00012800011a7983 */ /* 0x000ee80000300800 */
[----:B------:R-:W3:Y:S04]  /*78240*/  LDL.LU R27, [R1+0x30] ;  /* 0x00003000011b7983 */ /* 0x000ee80000300800 */
[----:B------:R0:W-:Y:S01]  /*78250*/  STL [R1+0x2450], R24 ;  /* 0x0024501801007387 */ /* 0x0001e20000100800 */
[----:B----4-:R-:W-:-:S04]  /*78260*/  ISETP.GE.AND P0, PT, R6, UR10, PT ;  /* 0x0000000a06007c0c */ /* 0x010fc8000bf06270 */
[----:B------:R-:W-:Y:S01]  /*78270*/  ISETP.LT.AND P1, PT, R0, UR8, !P0 ;  /* 0x0000000800007c0c */ /* 0x000fe2000c721270 */
[----:B------:R-:W-:Y:S01]  /*78280*/  VIADD R0, R24, 0x2 ;  /* 0x0000000218007836 */ /* 0x000fe20000000000 */
[----:B------:R-:W-:-:S04]  /*78290*/  ULDC UR8, c[0x0][0x22c] ;  /* 0x00008b0000087ab9 */ /* 0x000fc80000000800 */
[----:B------:R-:W-:Y:S01]  /*782a0*/  ISETP.LT.AND P3, PT, R0, UR8, !P0 ;  /* 0x0000000800007c0c */ /* 0x000fe2000c761270 */
[----:B------:R-:W-:Y:S01]  /*782b0*/  VIADD R6, R24, 0x1 ;  /* 0x0000000118067836 */ /* 0x000fe20000000000 */
[----:B------:R-:W4:Y:S01]  /*782c0*/  S2R R0, SR_TID.X ;  /* 0x0000000000007919 */ /* 0x000f220000002100 */
[----:B------:R-:W-:-:S03]  /*782d0*/  ULDC.64 UR8, c[0x0][0x220] ;  /* 0x0000880000087ab9 */ /* 0x000fc60000000a00 */
[----:B------:R-:W-:Y:S01]  /*782e0*/  ISETP.LT.AND P4, PT, R6, UR4, !P0 ;  /* 0x0000000406007c0c */ /* 0x000fe2000c781270 */
[----:B------:R-:W-:Y:S01]  /*782f0*/  UMOV UR4, 0x400 ;  /* 0x0000040000047882 */ /* 0x000fe20000000000 */
[----:B------:R-:W-:Y:S01]  /*78300*/  VIADD R6, R24, 0x3 ;  /* 0x0000000318067836 */ /* 0x000fe20000000000 */
[----:B-1----:R-:W-:Y:S01]  /*78310*/  ULEA UR4, UR5, UR4, 0x18 ;  /* 0x0000000405047291 */ /* 0x002fe2000f8ec03f */
[----:B0-----:R-:W3:Y:S02]  /*78320*/  LDL.LU R24, [R1+0x12c] ;  /* 0x00012c0001187983 */ /* 0x001ee40000300800 */
[----:B------:R-:W-:Y:S02]  /*78330*/  ULDC UR5, c[0x0][0x22c] ;  /* 0x00008b0000057ab9 */ /* 0x000fe40000000800 */
[----:B------:R-:W-:Y:S01]  /*78340*/  ISETP.LT.AND P5, PT, R6, UR5, !P0 ;  /* 0x0000000506007c0c */ /* 0x000fe2000c7a1270 */
[----:B------:R-:W-:Y:S01]  /*78350*/  ULDC UR5, c[0x0][0x22c] ;  /* 0x00008b0000057ab9 */ /* 0x000fe20000000800 */
[----:B------:R-:W3:Y:S01]  /*78360*/  LDL.LU R6, [R1+0x10] ;  /* 0x0000100001067983 */ /* 0x000ee20000300800 */
[----:B----4-:R-:W-:-:S05]  /*78370*/  IMAD.SHL.U32 R0, R0, 0x10, RZ ;  /* 0x0000001000007824 */ /* 0x010fca00078e00ff */
[----:B------:R-:W-:-:S04]  /*78380*/  LOP3.LUT R0, R0, 0x1f0, RZ, 0xc0, !PT ;  /* 0x000001f000007812 */ /* 0x000fc800078ec0ff */
[----:B--2---:R-:W-:Y:S02]  /*78390*/  IADD3 R0, R0, UR4, R8 ;  /* 0x0000000400007c10 */ /* 0x004fe4000fffe008 */
[----:B------:R-:W2:Y:S02]  /*783a0*/  LDL.LU R8, [R1+0x245c] ;  /* 0x00245c0001087983 */ /* 0x000ea40000300800 */
[----:B--2---:R-:W-:Y:S02]  /*783b0*/  PRMT R8, R9, 0x5410, R8 ;  /* 0x0000541009087816 */ /* 0x004fe40000000008 */
[----:B------:R-:W2:Y:S02]  /*783c0*/  LDL.LU R9, [R1+0x2458] ;  /* 0x0024580001097983 */ /* 0x000ea40000300800 */
[----:B--2---:R-:W-:Y:S02]  /*783d0*/  PRMT R9, R19, 0x5410, R9 ;  /* 0x0000541013097816 */ /* 0x004fe40000000009 */
[----:B------:R-:W2:Y:S01]  /*783e0*/  LDL.LU R19, [R1+0x2454] ;  /* 0x0024540001137983 */ /* 0x000ea20000300800 */
[----:B------:R-:W-:-:S02]  /*783f0*/  PRMT R11, R17, 0x5410, R11 ;  /* 0x00005410110b7816 */ /* 0x000fc4000000000b */
[----:B--2---:R-:W-:Y:S02]  /*78400*/  PRMT R10, R19, 0x5410, R10 ;  /* 0x00005410130a7816 */ /* 0x004fe4000000000a */
[----:B------:R-:W0:Y:S03]  /*78410*/  S2R R19, SR_TID.X ;  /* 0x0000000000137919 */ /* 0x000e260000002100 */
[----:B------:R1:W-:Y:S02]  /*78420*/  STSM.16.M88.4 [R0], R8 ;  /* 0x0000000800007844 */ /* 0x0003e40000000200 */
[----:B-1----:R-:W-:Y:S02]  /*78430*/  PRMT R8, R14, 0x5410, R12 ;  /* 0x000054100e087816 */ /* 0x002fe4000000000c */
[----:B------:R-:W-:Y:S02]  /*78440*/  PRMT R9, R13, 0x5410, R7 ;  /* 0x000054100d097816 */ /* 0x000fe40000000007 */
[----:B------:R-:W-:-:S02]  /*78450*/  PRMT R10, R5, 0x5410, R3 ;  /* 0x00005410050a7816 */ /* 0x000fc40000000003 */
[----:B------:R-:W-:-:S05]  /*78460*/  PRMT R11, R4, 0x5410, R2 ;  /* 0x00005410040b7816 */ /* 0x000fca0000000002 */
[----:B------:R1:W-:Y:S01]  /*78470*/  STSM.16.M88.4 [R0+0x200], R8 ;  /* 0x0002000800007844 */ /* 0x0003e20000000200 */
[----:B0-----:R-:W-:-:S04]  /*78480*/  LOP3.LUT R3, R19, 0x3f, RZ, 0xc0, !PT ;  /* 0x0000003f13037812 */ /* 0x001fc800078ec0ff */
[----:B------:R-:W-:Y:S01]  /*78490*/  LEA R2, R3, UR4, 0x4 ;  /* 0x0000000403027c11 */ /* 0x000fe2000f8e20ff */
[----:B------:R-:W-:Y:S01]  /*784a0*/  ULDC UR4, c[0x0][0x244] ;  /* 0x0000910000047ab9 */ /* 0x000fe20000000800 */
[----:B---3--:R-:W-:Y:S02]  /*784b0*/  PRMT R4, R24, 0x5410, R6 ;  /* 0x0000541018047816 */ /* 0x008fe40000000006 */
[----:B------:R-:W-:Y:S02]  /*784c0*/  PRMT R6, R27, 0x5410, R16 ;  /* 0x000054101b067816 */ /* 0x000fe40000000010 */
[----:B------:R-:W-:Y:S01]  /*784d0*/  PRMT R7, R18, 0x5410, R15 ;  /* 0x0000541012077816 */ /* 0x000fe2000000000f */
[----:B------:R-:W-:Y:S01]  /*784e0*/  BAR.SYNC.DEFER_BLOCKING 0x0 ;  /* 0x0000000000007b1d */ /* 0x000fe20000010000 */
[----:B------:R-:W-:-:S05]  /*784f0*/  PRMT R5, R26, 0x5410, R25 ;  /* 0x000054101a057816 */ /* 0x000fca0000000019 */
[----:B-1----:R-:W2:Y:S04]  /*78500*/  LDL.LU R8, [R1+0x138] ;  /* 0x0001380001087983 */ /* 0x002ea80000300800 */
[----:B------:R-:W2:Y:S04]  /*78510*/  LDL.LU R9, [R1+0x140] ;  /* 0x0001400001097983 */ /* 0x000ea80000300800 */
[----:B------:R-:W3:Y:S04]  /*78520*/  LDL.LU R10, [R1+0x134] ;  /* 0x00013400010a7983 */ /* 0x000ee80000300800 */
[----:B------:R-:W3:Y:S04]  /*78530*/  LDL.LU R11, [R1+0x13c] ;  /* 0x00013c00010b7983 */ /* 0x000ee80000300800 */
[----:B------:R-:W0:Y:S04]  /*78540*/  LDS.128 R16, [R2] ;  /* 0x0000000002107984 */ /* 0x000e280000000c00 */
[----:B------:R-:W4:Y:S04]  /*78550*/  LDL.LU R3, [R1+0x28] ;  /* 0x0000280001037983 */ /* 0x000f280000300800 */
[----:B------:R-:W2:Y:S04]  /*78560*/  LDL.LU R24, [R1+0x38] ;  /* 0x0000380001187983 */ /* 0x000ea80000300800 */
[----:B------:R-:W2:Y:S04]  /*78570*/  LDL.LU R25, [R1+0x50] ;  /* 0x0000500001197983 */ /* 0x000ea80000300800 */
[----:B------:R-:W3:Y:S04]  /*78580*/  LDL.LU R26, [R1+0x34] ;  /* 0x00003400011a7983 */ /* 0x000ee80000300800 */
[----:B------:R-:W3:Y:S04]  /*78590*/  LDL.LU R27, [R1+0x3c] ;  /* 0x00003c00011b7983 */ /* 0x000ee80000300800 */
[----:B------:R-:W-:Y:S04]  /*785a0*/  STL [R1+0x10], R2 ;  /* 0x0000100201007387 */ /* 0x000fe80000100800 */
[----:B------:R-:W1:Y:S01]  /*785b0*/  LDS.128 R12, [R2+0x400] ;  /* 0x00040000020c7984 */ /* 0x000e620000000c00 */
[----:B------:R-:W-:Y:S06]  /*785c0*/  BAR.SYNC.DEFER_BLOCKING 0x0 ;  /* 0x0000000000007b1d */ /* 0x000fec0000010000 */
[----:B0-----:R0:W-:Y:S04]  /*785d0*/  STL.64 [R1+0x2408], R18 ;  /* 0x0024081201007387 */ /* 0x0011e80000100a00 */
[----:B0-----:R-:W2:Y:S04]  /*785e0*/  LDL.LU R18, [R1+0x2c] ;  /* 0x00002c0001127983 */ /* 0x001ea80000300800 */
[----:B------:R-:W4:Y:S04]  /*785f0*/  LDL.LU R19, [R1+0x20] ;  /* 0x0000200001137983 */ /* 0x000f280000300800 */
[----:B------:R0:W-:Y:S04]  /*78600*/  STL.64 [R1+0x2400], R16 ;  /* 0x0024001001007387 */ /* 0x0001e80000100a00 */
[----:B0-----:R-:W2:Y:S04]  /*78610*/  LDL.LU R17, [R1+0x24] ;  /* 0x0000240001117983 */ /* 0x001ea80000300800 */
[----:B------:R0:W-:Y:S02]  /*78620*/  STSM.16.M88.4 [R0], R4 ;  /* 0x0000000400007844 */ /* 0x0001e40000000200 */
[----:B0-----:R-:W-:-:S02]  /*78630*/  PRMT R6, R23, 0x5410, R21 ;  /* 0x0000541017067816 */ /* 0x001fc40000000015 */
[----:B------:R-:W-:Y:S01]  /*78640*/  PRMT R7, R22, 0x5410, R20 ;  /* 0x0000541016077816 */ /* 0x000fe20000000014 */
[----:B-1----:R-:W-:Y:S04]  /*78650*/  STL.64 [R1+0x2418], R14 ;  /* 0x0024180e01007387 */ /* 0x002fe80000100a00 */
[----:B------:R0:W-:Y:S04]  /*78660*/  STL.64 [R1+0x2410], R12 ;  /* 0x0024100c01007387 */ /* 0x0001e80000100a00 */
[----:B------:R-:W3:Y:S04]  /*78670*/  LDL.LU R23, [R1+0x54] ;  /* 0x0000540001177983 */ /* 0x000ee80000300800 */
[----:B------:R-:W3:Y:S04]  /*78680*/  LDL.LU R21, [R1+0x5c] ;  /* 0x00005c0001157983 */ /* 0x000ee80000300800 */
[----:B------:R-:W3:Y:S04]  /*78690*/  LDL.LU R22, [R1+0x58] ;  /* 0x0000580001167983 */ /* 0x000ee80000300800 */
[----:B------:R-:W3:Y:S04]  /*786a0*/  LDL.LU R20, [R1+0x70] ;  /* 0x0000700001147983 */ /* 0x000ee80000300800 */
[----:B0-----:R-:W3:Y:S04]  /*786b0*/  LDL.LU R12, [R1+0x64] ;  /* 0x00006400010c7983 */ /* 0x001ee80000300800 */
[----:B------:R-:W3:Y:S04]  /*786c0*/  LDL.LU R13, [R1+0x6c] ;  /* 0x00006c00010d7983 */ /* 0x000ee80000300800 */
[----:B------:R-:W3:Y:S04]  /*786d0*/  LDL.LU R14, [R1+0x60] ;  /* 0x00006000010e7983 */ /* 0x000ee80000300800 */
[----:B------:R-:W3:Y:S04]  /*786e0*/  LDL.LU R15, [R1+0x68] ;  /* 0x00006800010f7983 */ /* 0x000ee80000300800 */
[----:B------:R-:W3:Y:S01]  /*786f0*/  LDL.LU R16, [R1+0x4] ;  /* 0x0000040001107983 */ /* 0x000ee20000300800 */
[----:B----4-:R-:W-:-:S02]  /*78700*/  PRMT R5, R3, 0x5410, R19 ;  /* 0x0000541003057816 */ /* 0x010fc40000000013 */
[----:B--2---:R-:W-:Y:S02]  /*78710*/  PRMT R4, R18, 0x5410, R17 ;  /* 0x0000541012047816 */ /* 0x004fe40000000011 */
[----:B------:R-:W2:Y:S04]  /*78720*/  LDL.LU R17, [R1] ;  /* 0x0000000001117983 */ /* 0x000ea80000300800 */
[----:B------:R0:W-:Y:S04]  /*78730*/  STSM.16.M88.4 [R0+0x200], R4 ;  /* 0x0002000400007844 */ /* 0x0001e80000000200 */
[----:B------:R-:W4:Y:S04]  /*78740*/  LDL.LU R18, [R1+0x158] ;  /* 0x0001580001127983 */ /* 0x000f280000300800 */
[----:B------:R-:W4:Y:S04]  /*78750*/  LDL.LU R19, [R1+0x160] ;  /* 0x0001600001137983 */ /* 0x000f280000300800 */
[----:B------:R-:W4:Y:S01]  /*78760*/  LDL.LU R3, [R1+0x154] ;  /* 0x0001540001037983 */ /* 0x000f220000300800 */
[----:B0-----:R-:W-:-:S02]  /*78770*/  PRMT R6, R25, 0x5410, R24 ;  /* 0x0000541019067816 */ /* 0x001fc40000000018 */
[----:B---3--:R-:W-:Y:S01]  /*78780*/  PRMT R7, R27, 0x5410, R26 ;  /* 0x000054101b077816 */ /* 0x008fe2000000001a */
[----:B------:R-:W-:Y:S06]  /*78790*/  BAR.SYNC.DEFER_BLOCKING 0x0 ;  /* 0x0000000000007b1d */ /* 0x000fec0000010000 */
[----:B------:R-:W0:Y:S01]  /*787a0*/  LDS.128 R24, [R2] ;  /* 0x0000000002187984 */ /* 0x000e220000000c00 */
[----:B------:R-:W-:Y:S02]  /*787b0*/  PRMT R4, R9, 0x5410, R8 ;  /* 0x0000541009047816 */ /* 0x000fe40000000008 */
[----:B------:R-:W-:Y:S01]  /*787c0*/  PRMT R5, R11, 0x5410, R10 ;  /* 0x000054100b057816 */ /* 0x000fe2000000000a */
[----:B------:R-:W3:Y:S04]  /*787d0*/  LDL.LU R8, [R1+0x15c] ;  /* 0x00015c0001087983 */ /* 0x000ee80000300800 */
[----:B------:R-:W4:Y:S04]  /*787e0*/  LDL.LU R10, [R1+0x78] ;  /* 0x00007800010a7983 */ /* 0x000f280000300800 */
[----:B------:R-:W4:Y:S04]  /*787f0*/  LDL.LU R11, [R1+0x90] ;  /* 0x00009000010b7983 */ /* 0x000f280000300800 */
[----:B0-----:R0:W-:Y:S04]  /*78800*/  STL.64 [R1+0x20], R24 ;  /* 0x0000201801007387 */ /* 0x0011e80000100a00 */
[----:B------:R-:W-:Y:S04]  /*78810*/  STL.64 [R1+0x28], R26 ;  /* 0x0000281a01007387 */ /* 0x000fe80000100a00 */
[----:B0-----:R-:W2:Y:S02]  /*78820*/  LDL.LU R24, [R1+0x2450] ;  /* 0x0024500001187983 */ /* 0x001ea40000300800 */
[----:B--2---:R-:W-:-:S02]  /*78830*/  IMAD.MOV.U32 R9, RZ, RZ, R24 ;  /* 0x000000ffff097224 */ /* 0x004fc400078e0018 */
[----:B------:R-:W0:Y:S01]  /*78840*/  LDS.128 R24, [R2+0x400] ;  /* 0x0004000002187984 */ /* 0x000e220000000c00 */
[----:B------:R-:W-:Y:S06]  /*78850*/  BAR.SYNC.DEFER_BLOCKING 0x0 ;  /* 0x0000000000007b1d */ /* 0x000fec0000010000 */
[----:B------:R-:W-:Y:S04]  /*78860*/  STSM.16.M88.4 [R0], R4 ;  /* 0x0000000400007844 */ /* 0x000fe80000000200 */
[----:B0-----:R-:W-:Y:S04]  /*78870*/  STL.64 [R1+0x30], R24 ;  /* 0x0000301801007387 */ /* 0x001fe80000100a00 */
[----:B------:R0:W-:Y:S04]  /*78880*/  STL.64 [R1+0x38], R26 ;  /* 0x0000381a01007387 */ /* 0x0001e80000100a00 */
[----:B0-----:R-:W2:Y:S04]  /*78890*/  LDL.LU.64 R26, [R1+0x2448] ;  /* 0x00244800011a7983 */ /* 0x001ea80000300a00 */
[----:B------:R-:W2:Y:S04]  /*788a0*/  LDL.LU.64 R24, [R1+0x2440] ;  /* 0x0024400001187983 */ /* 0x000ea80000300a00 */
[----:B------:R-:W3:Y:S04]  /*788b0*/  LDL.LU R4, [R1+0x44] ;  /* 0x0000440001047983 */ /* 0x000ee80000300800 */
[----:B------:R-:W3:Y:S04]  /*788c0*/  LDL.LU R5, [R1+0x4c] ;  /* 0x00004c0001057983 */ /* 0x000ee80000300800 */
[----:B------:R-:W4:Y:S04]  /*788d0*/  LDL.LU R6, [R1+0x40] ;  /* 0x0000400001067983 */ /* 0x000f280000300800 */
[----:B------:R-:W4:Y:S01]  /*788e0*/  LDL.LU R7, [R1+0x48] ;  /* 0x0000480001077983 */ /* 0x000f220000300800 */
[----:B---3--:R-:W-:-:S02]  /*788f0*/  PRMT R4, R5, 0x5410, R4 ;  /* 0x0000541005047816 */ /* 0x008fc40000000004 */
[----:B----4-:R-:W-:Y:S02]  /*78900*/  PRMT R5, R7, 0x5410, R6 ;  /* 0x0000541007057816 */ /* 0x010fe40000000006 */
[----:B--2---:R-:W-:Y:S02]  /*78910*/  PRMT R6, R27, 0x5410, R25 ;  /* 0x000054101b067816 */ /* 0x004fe40000000019 */
[----:B------:R-:W2:Y:S01]  /*78920*/  LDL.LU R27, [R1+0x144] ;  /* 0x00014400011b7983 */ /* 0x000ea20000300800 */
[----:B------:R-:W-:-:S03]  /*78930*/  PRMT R7, R26, 0x5410, R24 ;  /* 0x000054101a077816 */ /* 0x000fc60000000018 */
[----:B------:R-:W2:Y:S04]  /*78940*/  LDL.LU R25, [R1+0x14c] ;  /* 0x00014c0001197983 */ /* 0x000ea80000300800 */
[----:B------:R-:W3:Y:S04]  /*78950*/  LDL.LU R26, [R1+0x148] ;  /* 0x00014800011a7983 */ /* 0x000ee80000300800 */
[----:B------:R-:W3:Y:S04]  /*78960*/  LDL.LU R24, [R1+0x150] ;  /* 0x0001500001187983 */ /* 0x000ee80000300800 */
[----:B------:R0:W-:Y:S02]  /*78970*/  STSM.16.M88.4 [R0+0x200], R4 ;  /* 0x0002000400007844 */ /* 0x0001e40000000200 */
[----:B0-----:R-:W-:-:S02]  /*78980*/  PRMT R6, R20, 0x5410, R22 ;  /* 0x0000541014067816 */ /* 0x001fc40000000016 */
[----:B------:R-:W-:Y:S01]  /*78990*/  PRMT R7, R21, 0x5410, R23 ;  /* 0x0000541015077816 */ /* 0x000fe20000000017 */
[----:B------:R-:W-:Y:S06]  /*789a0*/  BAR.SYNC.DEFER_BLOCKING 0x0 ;  /* 0x0000000000007b1d */ /* 0x000fec0000010000 */
[----:B------:R-:W-:Y:S01]  /*789b0*/  LDS.128 R20, [R2+0x400] ;  /* 0x0004000002147984 */ /* 0x000fe20000000c00 */
[----:B--2---:R-:W-:Y:S02]  /*789c0*/  PRMT R5, R25, 0x5410, R27 ;  /* 0x0000541019057816 */ /* 0x004fe4000000001b */
[----:B---3--:R-:W-:-:S02]  /*789d0*/  PRMT R4, R24, 0x5410, R26 ;  /* 0x0000541018047816 */ /* 0x008fc4000000001a */
[----:B------:R-:W0:Y:S01]  /*789e0*/  LDS.128 R24, [R2] ;  /* 0x0000000002187984 */ /* 0x000e220000000c00 */
[----:B------:R-:W-:Y:S06]  /*789f0*/  BAR.SYNC.DEFER_BLOCKING 0x0 ;  /* 0x0000000000007b1d */ /* 0x000fec0000010000 */
[----:B------:R1:W-:Y:S04]  /*78a00*/  STSM.16.M88.4 [R0], R4 ;  /* 0x0000000400007844 */ /* 0x0003e80000000200 */
[----:B0-----:R-:W-:Y:S01]  /*78a10*/  STL.64 [R1+0x40], R24 ;  /* 0x0000401801007387 */ /* 0x001fe20000100a00 */
[----:B-1----:R-:W-:-:S02]  /*78a20*/  PRMT R4, R13, 0x5410, R12 ;  /* 0x000054100d047816 */ /* 0x002fc4000000000c */
[----:B------:R-:W-:Y:S02]  /*78a30*/  PRMT R5, R15, 0x5410, R14 ;  /* 0x000054100f057816 */ /* 0x000fe4000000000e */
[----:B------:R-:W-:Y:S02]  /*78a40*/  PRMT R6, R16, 0x5410, R29 ;  /* 0x0000541010067816 */ /* 0x000fe4000000001d */
[----:B------:R-:W-:Y:S01]  /*78a50*/  PRMT R7, R17, 0x5410, R28 ;  /* 0x0000541011077816 */ /* 0x000fe2000000001c */
[----:B------:R-:W-:Y:S04]  /*78a60*/  STL.64 [R1+0x48], R26 ;  /* 0x0000481a01007387 */ /* 0x000fe80000100a00 */
[----:B------:R-:W-:Y:S04]  /*78a70*/  STL.64 [R1+0x50], R20 ;  /* 0x0000501401007387 */ /* 0x000fe80000100a00 */
[----:B------:R-:W-:Y:S04]  /*78a80*/  STL.64 [R1+0x58], R22 ;  /* 0x0000581601007387 */ /* 0x000fe80000100a00 */
[----:B------:R0:W-:Y:S04]  /*78a90*/  STSM.16.M88.4 [R0+0x200], R4 ;  /* 0x0002000400007844 */ /* 0x0001e80000000200 */
[----:B0-----:R-:W2:Y:S01]  /*78aa0*/  LDL.LU R7, [R1+0x7c] ;  /* 0x00007c0001077983 */ /* 0x001ea20000300800 */
[----:B------:R-:W-:-:S03]  /*78ab0*/  PRMT R6, R11, 0x5410, R10 ;  /* 0x000054100b067816 */ /* 0x000fc6000000000a */
[----:B------:R-:W3:Y:S01]  /*78ac0*/  LDL.LU R10, [R1+0x8] ;  /* 0x00000800010a7983 */ /* 0x000ee20000300800 */
[----:B------:R-:W-:Y:S02]  /*78ad0*/  PRMT R4, R19, 0x5410, R18 ;  /* 0x0000541013047816 */ /* 0x000fe40000000012 */
[----:B------:R-:W-:Y:S01]  /*78ae0*/  PRMT R5, R8, 0x5410, R3 ;  /* 0x0000541008057816 */ /* 0x000fe20000000003 */
[----:B------:R-:W-:Y:S06]  /*78af0*/  BAR.SYNC.DEFER_BLOCKING 0x0 ;  /* 0x0000000000007b1d */ /* 0x000fec0000010000 */
[----:B---3--:R-:W-:Y:S04]  /*78b00*/  STL [R1+0x2424], R10 ;  /* 0x0024240a01007387 */ /* 0x008fe80000100800 */
[----:B------:R-:W3:Y:S04]  /*78b10*/  LDL.LU R11, [R1+0x14] ;  /* 0x00001400010b7983 */ /* 0x000ee80000300800 */
[----:B---3--:R0:W-:Y:S04]  /*78b20*/  STL [R1+0x2428], R11 ;  /* 0x0024280b01007387 */ /* 0x0081e80000100800 */
[----:B0-----:R-:W3:Y:S04]  /*78b30*/  LDL.LU R11, [R1+0x84] ;  /* 0x00008400010b7983 */ /* 0x001ee80000300800 */
[----:B------:R-:W4:Y:S04]  /*78b40*/  LDL.LU R10, [R1+0x80] ;  /* 0x00008000010a7983 */ /* 0x000f280000300800 */
[----:B------:R-:W4:Y:S04]  /*78b50*/  LDL.LU R28, [R1+0x164] ;  /* 0x00016400011c7983 */ /* 0x000f280000300800 */
[----:B------:R-:W4:Y:S04]  /*78b60*/  LDL.LU R29, [R1+0x16c] ;  /* 0x00016c00011d7983 */ /* 0x000f280000300800 */
[----:B------:R-:W2:Y:S04]  /*78b70*/  LDL.LU R26, [R1+0x98] ;  /* 0x00009800011a7983 */ /* 0x000ea80000300800 */
[----:B------:R-:W3:Y:S04]  /*78b80*/  LDL.LU R24, [R1+0xfc] ;  /* 0x0000fc0001187983 */ /* 0x000ee80000300800 */
[----:B------:R-:W2:Y:S04]  /*78b90*/  LDL.LU R27, [R1+0x94] ;  /* 0x00009400011b7983 */ /* 0x000ea80000300800 */
[----:B------:R-:W3:Y:S04]  /*78ba0*/  LDL.LU R25, [R1+0x9c] ;  /* 0x00009c0001197983 */ /* 0x000ee80000300800 */
[----:B--2---:R0:W-:Y:S04]  /*78bb0*/  STL.64 [R1+0x2438], R26 ;  /* 0x0024381a01007387 */ /* 0x0041e80000100a00 */
[----:B0-----:R-:W2:Y:S04]  /*78bc0*/  LDL.LU R27, [R1+0x74] ;  /* 0x00007400011b7983 */ /* 0x001ea80000300800 */
[----:B---3--:R-:W-:Y:S04]  /*78bd0*/  STL.64 [R1+0x2430], R24 ;  /* 0x0024301801007387 */ /* 0x008fe80000100a00 */
        /* <DEDUP_REMOVED lines=9> */
[----:B------:R-:W-:-:S03]  /*78c70*/  IMAD.MOV.U32 R19, RZ, RZ, R9 ;  /* 0x000000ffff137224 */ /* 0x000fc600078e0009 */
[----:B------:R-:W3:Y:S04]  /*78c80*/  LDL.LU R17, [R1+0x180] ;  /* 0x0001800001117983 */ /* 0x000ee80000300800 */
[----:B------:R-:W3:Y:S04]  /*78c90*/  LDL.LU R18, [R1+0x174] ;  /* 0x0001740001127983 */ /* 0x000ee80000300800 */
[----:B------:R-:W3:Y:S04]  /*78ca0*/  LDL.LU R3, [R1+0x17c] ;  /* 0x00017c0001037983 */ /* 0x000ee80000300800 */
[----:B------:R-:W3:Y:S04]  /*78cb0*/  LDL.LU R8, [R1+0x104] ;  /* 0x0001040001087983 */ /* 0x000ee80000300800 */
[----:B------:R-:W3:Y:S01]  /*78cc0*/  LDL.LU R9, [R1+0x10c] ;  /* 0x00010c0001097983 */ /* 0x000ee20000300800 */
[----:B--2---:R-:W-:-:S03]  /*78cd0*/  PRMT R7, R7, 0x5410, R27 ;  /* 0x0000541007077816 */ /* 0x004fc6000000001b */
[----:B------:R-:W0:Y:S04]  /*78ce0*/  LDS.128 R24, [R2] ;  /* 0x0000000002187984 */ /* 0x000e280000000c00 */
[----:B0-----:R-:W-:Y:S04]  /*78cf0*/  STL.64 [R1+0x60], R24 ;  /* 0x0000601801007387 */ /* 0x001fe80000100a00 */
[----:B------:R-:W-:Y:S04]  /*78d00*/  STL.64 [R1+0x68], R26 ;  /* 0x0000681a01007387 */ /* 0x000fe80000100a00 */
[----:B------:R-:W0:Y:S01]  /*78d10*/  LDS.128 R24, [R2+0x400] ;  /* 0x0004000002187984 */ /* 0x000e220000000c00 */
[----:B------:R-:W-:Y:S06]  /*78d20*/  BAR.SYNC.DEFER_BLOCKING 0x0 ;  /* 0x0000000000007b1d */ /* 0x000fec0000010000 */
[----:B------:R-:W-:Y:S04]  /*78d30*/  STSM.16.M88.4 [R0], R4 ;  /* 0x0000000400007844 */ /* 0x000fe80000000200 */
[----:B0-----:R-:W-:Y:S04]  /*78d40*/  STL.64 [R1+0x70], R24 ;  /* 0x0000701801007387 */ /* 0x001fe80000100a00 */
[----:B------:R0:W-:Y:S04]  /*78d50*/  STL.64 [R1+0x78], R26 ;  /* 0x0000781a01007387 */ /* 0x0001e80000100a00 */
[----:B0-----:R-:W2:Y:S04]  /*78d60*/  LDL.LU.64 R26, [R1+0x2438] ;  /* 0x00243800011a7983 */ /* 0x001ea80000300a00 */
[----:B------:R-:W2:Y:S04]  /*78d70*/  LDL.LU.64 R24, [R1+0x2430] ;  /* 0x0024300001187983 */ /* 0x000ea80000300a00 */
[----:B------:R-:W4:Y:S04]  /*78d80*/  LDL.LU R4, [R1+0x8c] ;  /* 0x00008c0001047983 */ /* 0x000f280000300800 */
[----:B------:R-:W3:Y:S04]  /*78d90*/  LDL.LU R5, [R1+0x88] ;  /* 0x0000880001057983 */ /* 0x000ee80000300800 */
[----:B------:R-:W2:Y:S04]  /*78da0*/  LDL.LU R6, [R1+0xc] ;  /* 0x00000c0001067983 */ /* 0x000ea80000300800 */
[----:B------:R-:W2:Y:S01]  /*78db0*/  LDL.LU R7, [R1+0x18] ;  /* 0x0000180001077983 */ /* 0x000ea20000300800 */
[----:B----4-:R-:W-:-:S03]  /*78dc0*/  PRMT R4, R4, 0x5410, R11 ;  /* 0x0000541004047816 */ /* 0x010fc6000000000b */
[----:B------:R-:W4:Y:S01]  /*78dd0*/  LDL.LU R11, [R1+0x2428] ;  /* 0x00242800010b7983 */ /* 0x000f220000300800 */
[----:B---3--:R-:W-:-:S03]  /*78de0*/  PRMT R5, R5, 0x5410, R10 ;  /* 0x0000541005057816 */ /* 0x008fc6000000000a */
[----:B------:R-:W4:Y:S01]  /*78df0*/  LDL.LU R10, [R1+0x2424] ;  /* 0x00242400010a7983 */ /* 0x000f220000300800 */
[----:B--2---:R-:W-:Y:S02]  /*78e00*/  PRMT R6, R7, 0x5410, R6 ;  /* 0x0000541007067816 */ /* 0x004fe40000000006 */
[----:B----4-:R-:W-:Y:S02]  /*78e10*/  PRMT R7, R11, 0x5410, R10 ;  /* 0x000054100b077816 */ /* 0x010fe4000000000a */
[----:B------:R-:W2:Y:S04]  /*78e20*/  LDL.LU R10, [R1+0x100] ;  /* 0x00010000010a7983 */ /* 0x000ea80000300800 */
[----:B------:R-:W2:Y:S04]  /*78e30*/  LDL.LU R11, [R1+0x108] ;  /* 0x00010800010b7983 */ /* 0x000ea80000300800 */
[----:B------:R0:W-:Y:S04]  /*78e40*/  STSM.16.M88.4 [R0+0x200], R4 ;  /* 0x0002000400007844 */ /* 0x0001e80000000200 */
[----:B0-----:R-:W3:Y:S04]  /*78e50*/  LDL.LU R6, [R1+0x168] ;  /* 0x0001680001067983 */ /* 0x001ee80000300800 */
[----:B------:R-:W3:Y:S01]  /*78e60*/  LDL.LU R7, [R1+0x170] ;  /* 0x0001700001077983 */ /* 0x000ee20000300800 */
[----:B------:R-:W-:Y:S01]  /*78e70*/  PRMT R5, R29, 0x5410, R28 ;  /* 0x000054101d057816 */ /* 0x000fe2000000001c */
[----:B------:R-:W-:Y:S01]  /*78e80*/  BAR.SYNC.DEFER_BLOCKING 0x0 ;  /* 0x0000000000007b1d */ /* 0x000fe20000010000 */
[----:B---3--:R-:W-:-:S02]  /*78e90*/  PRMT R4, R7, 0x5410, R6 ;  /* 0x0000541007047816 */ /* 0x008fc40000000006 */
[----:B------:R-:W-:Y:S02]  /*78ea0*/  PRMT R6, R24, 0x5410, R26 ;  /* 0x0000541018067816 */ /* 0x000fe4000000001a */
[----:B------:R-:W-:Y:S02]  /*78eb0*/  PRMT R7, R25, 0x5410, R27 ;  /* 0x0000541019077816 */ /* 0x000fe4000000001b */
[----:B------:R-:W0:Y:S04]  /*78ec0*/  LDS.128 R24, [R2] ;  /* 0x0000000002187984 */ /* 0x000e280000000c00 */
[----:B0-----:R-:W-:Y:S04]  /*78ed0*/  STL.64 [R1+0x80], R24 ;  /* 0x0000801801007387 */ /* 0x001fe80000100a00 */
[----:B------:R-:W-:Y:S04]  /*78ee0*/  STL.64 [R1+0x88], R26 ;  /* 0x0000881a01007387 */ /* 0x000fe80000100a00 */
[----:B------:R-:W0:Y:S01]  /*78ef0*/  LDS.128 R24, [R2+0x400] ;  /* 0x0004000002187984 */ /* 0x000e220000000c00 */
[----:B------:R-:W-:Y:S06]  /*78f00*/  BAR.SYNC.DEFER_BLOCKING 0x0 ;  /* 0x0000000000007b1d */ /* 0x000fec0000010000 */
[----:B0-----:R-:W-:Y:S04]  /*78f10*/  STL.64 [R1+0x90], R24 ;  /* 0x0000901801007387 */ /* 0x001fe80000100a00 */
[----:B------:R-:W-:Y:S04]  /*78f20*/  STL.64 [R1+0x98], R26 ;  /* 0x0000981a01007387 */ /* 0x000fe80000100a00 */
[----:B------:R-:W3:Y:S04]  /*78f30*/  LDL.LU R28, [R1+0xb4] ;  /* 0x0000b400011c7983 */ /* 0x000ee80000300800 */
[----:B------:R0:W-:Y:S02]  /*78f40*/  STSM.16.M88.4 [R0], R4 ;  /* 0x0000000400007844 */ /* 0x0001e40000000200 */
[----:B0-----:R-:W-:-:S02]  /*78f50*/  PRMT R4, R20, 0x5410, R22 ;  /* 0x0000541014047816 */ /* 0x001fc40000000016 */
[----:B------:R-:W-:Y:S02]  /*78f60*/  PRMT R5, R21, 0x5410, R23 ;  /* 0x0000541015057816 */ /* 0x000fe40000000017 */
[----:B------:R-:W-:Y:S02]  /*78f70*/  PRMT R6, R13, 0x5410, R12 ;  /* 0x000054100d067816 */ /* 0x000fe4000000000c */
[----:B------:R-:W-:-:S05]  /*78f80*/  PRMT R7, R15, 0x5410, R14 ;  /* 0x000054100f077816 */ /* 0x000fca000000000e */
[----:B------:R-:W-:Y:S01]  /*78f90*/  STSM.16.M88.4 [R0+0x200], R4 ;  /* 0x0002000400007844 */ /* 0x000fe20000000200 */
[----:B------:R-:W-:Y:S01]  /*78fa0*/  BAR.SYNC.DEFER_BLOCKING 0x0 ;  /* 0x0000000000007b1d */ /* 0x000fe20000010000 */
[----:B------:R-:W-:Y:S02]  /*78fb0*/  PRMT R22, R9, 0x5410, R8 ;  /* 0x0000541009167816 */ /* 0x000fe40000000008 */
[----:B--2---:R-:W-:-:S03]  /*78fc0*/  PRMT R23, R11, 0x5410, R10 ;  /* 0x000054100b177816 */ /* 0x004fc6000000000a */
[----:B------:R-:W0:Y:S04]  /*78fd0*/  LDS.128 R8, [R2] ;  /* 0x0000000002087984 */ /* 0x000e280000000c00 */
[----:B------:R-:W1:Y:S01]  /*78fe0*/  LDS.128 R4, [R2+0x400] ;  /* 0x0004000002047984 */ /* 0x000e620000000c00 */
[----:B------:R-:W-:Y:S02]  /*78ff0*/  PRMT R21, R3, 0x5410, R18 ;  /* 0x0000541003157816 */ /* 0x000fe40000000012 */
[----:B------:R-:W-:Y:S01]  /*79000*/  PRMT R20, R17, 0x5410, R16 ;  /* 0x0000541011147816 */ /* 0x000fe20000000010 */
[----:B------:R-:W-:Y:S06]  /*79010*/  BAR.SYNC.DEFER_BLOCKING 0x0 ;  /* 0x0000000000007b1d */ /* 0x000fec0000010000 */
[----:B------:R-:W-:Y:S04]  /*79020*/  STSM.16.M88.4 [R0], R20 ;  /* 0x0000001400007844 */ /* 0x000fe80000000200 */
[----:B---3--:R2:W-:Y:S04]  /*79030*/  STL [R1+0x2420], R28 ;  /* 0x0024201c01007387 */ /* 0x0085e80000100800 */
[----:B--2---:R-:W2:Y:S04]  /*79040*/  LDL.LU R28, [R1+0xe0] ;  /* 0x0000e000011c7983 */ /* 0x004ea80000300800 */
[----:B------:R-:W3:Y:S04]  /*79050*/  LDL.LU R26, [R1+0x188] ;  /* 0x00018800011a7983 */ /* 0x000ee80000300800 */
        /* <DEDUP_REMOVED lines=8> */
[----:B0-----:R0:W-:Y:S04]  /*790e0*/  STL [R1+0x23f4], R8 ;  /* 0x0023f40801007387 */ /* 0x0011e80000100800 */
[----:B------:R-:W4:Y:S04]  /*790f0*/  LDL.LU R16, [R1+0xf8] ;  /* 0x0000f80001107983 */ /* 0x000f280000300800 */
[----:B------:R-:W4:Y:S01]  /*79100*/  LDL.LU R17, [R1+0xf4] ;  /* 0x0000f40001117983 */ /* 0x000f220000300800 */
[----:B0-----:R-:W-:-:S03]  /*79110*/  IMAD.MOV.U32 R8, RZ, RZ, R19 ;  /* 0x000000ffff087224 */ /* 0x001fc600078e0013 */
[----:B------:R-:W4:Y:S04]  /*79120*/  LDL.LU R18, [R1+0xc4] ;  /* 0x0000c40001127983 */ /* 0x000f280000300800 */
[----:B------:R-:W4:Y:S04]  /*79130*/  LDL.LU R29, [R1+0xc0] ;  /* 0x0000c000011d7983 */ /* 0x000f280000300800 */
[----:B------:R-:W4:Y:S04]  /*79140*/  LDL.LU R19, [R1+0xc8] ;  /* 0x0000c80001137983 */ /* 0x000f280000300800 */
[----:B------:R0:W-:Y:S04]  /*79150*/  STL [R1+0x23f0], R9 ;  /* 0x0023f00901007387 */ /* 0x0001e80000100800 */
[----:B0-----:R-:W4:Y:S04]  /*79160*/  LDL.LU R9, [R1+0xbc] ;  /* 0x0000bc0001097983 */ /* 0x001f280000300800 */
[----:B------:R0:W-:Y:S04]  /*79170*/  STL [R1+0x23ec], R10 ;  /* 0x0023ec0a01007387 */ /* 0x0001e80000100800 */
[----:B0-----:R-:W4:Y:S04]  /*79180*/  LDL.LU R10, [R1+0xec] ;  /* 0x0000ec00010a7983 */ /* 0x001f280000300800 */
[----:B------:R0:W-:Y:S04]  /*79190*/  STL [R1+0x23e8], R11 ;  /* 0x0023e80b01007387 */ /* 0x0001e80000100800 */
[----:B0-----:R-:W4:Y:S04]  /*791a0*/  LDL.LU R11, [R1+0xf0] ;  /* 0x0000f000010b7983 */ /* 0x001f280000300800 */
[----:B-1----:R0:W-:Y:S04]  /*791b0*/  STL [R1+0x23fc], R6 ;  /* 0x0023fc0601007387 */ /* 0x0021e80000100800 */
[----:B0-----:R-:W4:Y:S04]  /*791c0*/  LDL.LU R6, [R1+0xac] ;  /* 0x0000ac0001067983 */ /* 0x001f280000300800 */
[----:B------:R0:W-:Y:S04]  /*791d0*/  STL [R1+0x23f8], R7 ;  /* 0x0023f80701007387 */ /* 0x0001e80000100800 */
[----:B0-----:R-:W3:Y:S04]  /*791e0*/  LDL.LU R7, [R1+0xb8] ;  /* 0x0000b80001077983 */ /* 0x001ee80000300800 */
[----:B------:R-:W2:Y:S04]  /*791f0*/  LDL.LU R20, [R1+0xe8] ;  /* 0x0000e80001147983 */ /* 0x000ea80000300800 */
[----:B------:R-:W4:Y:S04]  /*79200*/  LDL.LU R21, [R1+0xdc] ;  /* 0x0000dc0001157983 */ /* 0x000f280000300800 */
[----:B------:R-:W4:Y:S04]  /*79210*/  LDL.LU R22, [R1+0xe4] ;  /* 0x0000e40001167983 */ /* 0x000f280000300800 */
[----:B------:R-:W3:Y:S01]  /*79220*/  LDL.LU R23, [R1+0xb0] ;  /* 0x0000b00001177983 */ /* 0x000ee20000300800 */
[----:B--2---:R-:W-:-:S03]  /*79230*/  PRMT R20, R20, 0x5410, R28 ;  /* 0x0000541014147816 */ /* 0x004fc6000000001c */
[----:B------:R-:W2:Y:S01]  /*79240*/  LDL.LU R28, [R1+0x2420] ;  /* 0x00242000011c7983 */ /* 0x000ea20000300800 */
[----:B----4-:R-:W-:Y:S02]  /*79250*/  PRMT R21, R22, 0x5410, R21 ;  /* 0x0000541016157816 */ /* 0x010fe40000000015 */
[----:B---3--:R-:W-:Y:S02]  /*79260*/  PRMT R22, R7, 0x5410, R23 ;  /* 0x0000541007167816 */ /* 0x008fe40000000017 */
[----:B------:R-:W-:Y:S02]  /*79270*/  PRMT R12, R12, 0x5410, R26 ;  /* 0x000054100c0c7816 */ /* 0x000fe4000000001a */
[----:B------:R-:W-:Y:S02]  /*79280*/  PRMT R13, R13, 0x5410, R24 ;  /* 0x000054100d0d7816 */ /* 0x000fe40000000018 */
[----:B------:R-:W-:Y:S02]  /*79290*/  PRMT R14, R14, 0x5410, R27 ;  /* 0x000054100e0e7816 */ /* 0x000fe4000000001b */
[----:B------:R-:W-:-:S02]  /*792a0*/  PRMT R15, R15, 0x5410, R25 ;  /* 0x000054100f0f7816 */ /* 0x000fc40000000019 */
[----:B------:R-:W-:Y:S02]  /*792b0*/  PRMT R16, R16, 0x5410, R11 ;  /* 0x0000541010107816 */ /* 0x000fe4000000000b */
[----:B------:R-:W-:Y:S02]  /*792c0*/  PRMT R17, R17, 0x5410, R10 ;  /* 0x0000541011117816 */ /* 0x000fe4000000000a */
[----:B------:R-:W-:Y:S02]  /*792d0*/  PRMT R18, R18, 0x5410, R9 ;  /* 0x0000541012127816 */ /* 0x000fe40000000009 */
[----:B------:R-:W-:Y:S02]  /*792e0*/  PRMT R19, R19, 0x5410, R29 ;  /* 0x0000541013137816 */ /* 0x000fe4000000001d */
[----:B--2---:R-:W-:-:S05]  /*792f0*/  PRMT R23, R28, 0x5410, R6 ;  /* 0x000054101c177816 */ /* 0x004fca0000000006 */
[----:B------:R-:W-:Y:S01]  /*79300*/  STSM.16.M88.4 [R0+0x200], R20 ;  /* 0x0002001400007844 */ /* 0x000fe20000000200 */
[----:B------:R-:W-:Y:S06]  /*79310*/  BAR.SYNC.DEFER_BLOCKING 0x0 ;  /* 0x0000000000007b1d */ /* 0x000fec0000010000 */
[----:B------:R-:W0:Y:S04]  /*79320*/  LDS.128 R20, [R2] ;  /* 0x0000000002147984 */ /* 0x000e280000000c00 */
[----:B------:R-:W1:Y:S01]  /*79330*/  LDS.128 R24, [R2+0x400] ;  /* 0x0004000002187984 */ /* 0x000e620000000c00 */
[----:B------:R-:W-:Y:S06]  /*79340*/  BAR.SYNC.DEFER_BLOCKING 0x0 ;  /* 0x0000000000007b1d */ /* 0x000fec0000010000 */
[----:B------:R2:W-:Y:S04]  /*79350*/  STSM.16.M88.4 [R0], R12 ;  /* 0x0000000c00007844 */ /* 0x0005e80000000200 */
[----:B------:R3:W-:Y:S04]  /*79360*/  STSM.16.M88.4 [R0+0x200], R16 ;  /* 0x0002001000007844 */ /* 0x0007e80000000200 */
[----:B--2---:R-:W2:Y:S04]  /*79370*/  LDL.LU.64 R14, [R1+0x2418] ;  /* 0x00241800010e7983 */ /* 0x004ea80000300a00 */
[----:B------:R-:W4:Y:S04]  /*79380*/  LDL.LU.64 R12, [R1+0x2410] ;  /* 0x00241000010c7983 */ /* 0x000f280000300a00 */
[----:B---3--:R-:W3:Y:S04]  /*79390*/  LDL.LU.64 R18, [R1+0x2408] ;  /* 0x0024080001127983 */ /* 0x008ee80000300a00 */
[----:B------:R-:W2:Y:S01]  /*793a0*/  LDL.LU.64 R16, [R1+0x2400] ;  /* 0x0024000001107983 */ /* 0x000ea20000300a00 */
[----:B------:R-:W-:Y:S01]  /*793b0*/  IMAD R3, R3, UR4, RZ ;  /* 0x0000000403037c24 */ /* 0x000fe2000f8e02ff */
[----:B------:R-:W-:Y:S01]  /*793c0*/  ULDC UR4, c[0x0][0x248] ;  /* 0x0000920000047ab9 */ /* 0x000fe20000000800 */
[----:B------:R-:W-:Y:S01]  /*793d0*/  BAR.SYNC.DEFER_BLOCKING 0x0 ;  /* 0x0000000000007b1d */ /* 0x000fe20000010000 */
[----:B------:R-:W-:-:S02]  /*793e0*/  IMAD R28, R8, UR4, RZ ;  /* 0x00000004081c7c24 */ /* 0x000fc4000f8e02ff */
[C---:B------:R-:W-:Y:S02]  /*793f0*/  IADD3 R2, P2, R3.reuse, UR8, RZ ;  /* 0x0000000803027c10 */ /* 0x040fe4000ff5e0ff */
[----:B------:R-:W-:Y:S02]  /*79400*/  ISETP.LT.AND P6, PT, R8, UR11, !P0 ;  /* 0x0000000b08007c0c */ /* 0x000fe4000c7c1270 */
[----:B------:R-:W-:Y:S01]  /*79410*/  LEA.HI.X.SX32 R3, R3, UR9, 0x1, P2 ;  /* 0x0000000903037c11 */ /* 0x000fe200090f0eff */
[C---:B------:R-:W-:Y:S01]  /*79420*/  VIADD R0, R28.reuse, UR4 ;  /* 0x000000041c007c36 */ /* 0x040fe20008000000 */
[----:B------:R-:W-:Y:S01]  /*79430*/  IADD3 R10, P2, R28, R2, RZ ;  /* 0x000000021c0a7210 */ /* 0x000fe20007f5e0ff */
[----:B------:R-:W-:Y:S01]  /*79440*/  VIADD R29, R8, 0x4 ;  /* 0x00000004081d7836 */ /* 0x000fe20000000000 */
[----:B------:R-:W-:Y:S01]  /*79450*/  ULDC UR8, c[0x0][0x248] ;  /* 0x0000920000087ab9 */ /* 0x000fe20000000800 */
[----:B------:R-:W-:Y:S01]  /*79460*/  ULDC UR9, c[0x0][0x22c] ;  /* 0x00008b0000097ab9 */ /* 0x000fe20000000800 */
[----:B------:R-:W-:-:S02]  /*79470*/  LEA.HI.X.SX32 R11, R28, R3, 0x1, P2 ;  /* 0x000000031c0b7211 */ /* 0x000fc400010f0eff */
[----:B------:R-:W-:Y:S02]  /*79480*/  IADD3 R28, P2, R0, R2, RZ ;  /* 0x00000002001c7210 */ /* 0x000fe40007f5e0ff */
[C---:B--2---:R-:W-:Y:S02]  /*79490*/  PRMT R6, R16.reuse, 0x7770, RZ ;  /* 0x0000777010067816 */ /* 0x044fe400000000ff */
[----:B------:R-:W-:-:S03]  /*794a0*/  PRMT R7, R16, 0x7771, RZ ;  /* 0x0000777110077816 */ /* 0x000fc600000000ff */
[----:B------:R2:W-:Y:S01]  /*794b0*/  @P6 STG.E.U8 desc[UR6][R10.64], R6 ;  /* 0x000000060a006986 */ /* 0x0005e2000c101106 */
[----:B------:R-:W-:Y:S01]  /*794c0*/  ISETP.LT.AND P6, PT, R29, UR5, !P0 ;  /* 0x000000051d007c0c */ /* 0x000fe2000c7c1270 */
[----:B------:R-:W-:Y:S01]  /*794d0*/  ULDC UR5, c[0x0][0x22c] ;  /* 0x00008b0000057ab9 */ /* 0x000fe20000000800 */
[CC--:B------:R-:W-:Y:S01]  /*794e0*/  LEA.HI.X.SX32 R29, R0.reuse, R3.reuse, 0x1, P2 ;  /* 0x00000003001d7211 */ /* 0x0c0fe200010f0eff */
[----:B--2---:R-:W-:Y:S02]  /*794f0*/  VIADD R6, R0, UR4 ;  /* 0x0000000400067c36 */ /* 0x004fe40008000000 */
[----:B------:R-:W-:Y:S02]  /*79500*/  VIADD R0, R8, 0x5 ;  /* 0x0000000508007836 */ /* 0x000fe40000000000 */
[----:B------:R2:W-:Y:S01]  /*79510*/  @P4 STG.E.U8 desc[UR6][R28.64], R7 ;  /* 0x000000071c004986 */ /* 0x0005e2000c101106 */
[-C--:B------:R-:W-:Y:S02]  /*79520*/  IADD3 R10, P2, R6, R2.reuse, RZ ;  /* 0x00000002060a7210 */ /* 0x080fe40007f5e0ff */
[----:B------:R-:W-:Y:S01]  /*79530*/  ISETP.LT.AND P4, PT, R0, UR5, !P0 ;  /* 0x0000000500007c0c */ /* 0x000fe2000c781270 */
[C---:B------:R-:W-:Y:S01]  /*79540*/  VIADD R0, R6.reuse, UR4 ;  /* 0x0000000406007c36 */ /* 0x040fe20008000000 */
[----:B------:R-:W-:Y:S01]  /*79550*/  LEA.HI.X.SX32 R11, R6, R3, 0x1, P2 ;  /* 0x00000003060b7211 */ /* 0x000fe200010f0eff */
[----:B------:R-:W-:Y:S01]  /*79560*/  ULDC UR5, c[0x0][0x22c] ;  /* 0x00008b0000057ab9 */ /* 0x000fe20000000800 */
[----:B------:R-:W-:Y:S01]  /*79570*/  PRMT R6, R17, 0x7770, RZ ;  /* 0x0000777011067816 */ /* 0x000fe200000000ff */
[----:B--2---:R-:W-:Y:S01]  /*79580*/  VIADD R29, R8, 0x6 ;  /* 0x00000006081d7836 */ /* 0x004fe20000000000 */
[----:B------:R-:W-:-:S03]  /*79590*/  IADD3 R28, P2, R0, R2, RZ ;  /* 0x00000002001c7210 */ /* 0x000fc60007f5e0ff */
[----:B------:R2:W-:Y:S01]  /*795a0*/  @P3 STG.E.U8 desc[UR6][R10.64], R6 ;  /* 0x000000060a003986 */ /* 0x0005e2000c101106 */
[----:B------:R-:W-:Y:S02]  /*795b0*/  PRMT R7, R17, 0x7771, RZ ;  /* 0x0000777111077816 */ /* 0x000fe400000000ff */
[----:B------:R-:W-:Y:S01]  /*795c0*/  ISETP.LT.AND P3, PT, R29, UR5, !P0 ;  /* 0x000000051d007c0c */ /* 0x000fe2000c761270 */
[----:B------:R-:W-:Y:S01]  /*795d0*/  ULDC UR5, c[0x0][0x22c] ;  /* 0x00008b0000057ab9 */ /* 0x000fe20000000800 */
[C---:B------:R-:W-:Y:S01]  /*795e0*/  LEA.HI.X.SX32 R29, R0.reuse, R3, 0x1, P2 ;  /* 0x00000003001d7211 */ /* 0x040fe200010f0eff */
[----:B--2---:R-:W-:Y:S02]  /*795f0*/  VIADD R6, R0, UR4 ;  /* 0x0000000400067c36 */ /* 0x004fe40008000000 */
[----:B------:R-:W-:Y:S02]  /*79600*/  VIADD R0, R8, 0x7 ;  /* 0x0000000708007836 */ /* 0x000fe40000000000 */
[----:B------:R2:W-:Y:S01]  /*79610*/  @P5 STG.E.U8 desc[UR6][R28.64], R7 ;  /* 0x000000071c005986 */ /* 0x0005e2000c101106 */
[----:B------:R-:W-:-:S02]  /*79620*/  IADD3 R10, P2, R6, R2, RZ ;  /* 0x00000002060a7210 */ /* 0x000fc40007f5e0ff */
[----:B------:R-:W-:Y:S01]  /*79630*/  ISETP.LT.AND P5, PT, R0, UR5, !P0 ;  /* 0x0000000500007c0c */ /* 0x000fe2000c7a1270 */
[C---:B------:R-:W-:Y:S01]  /*79640*/  VIADD R0, R6.reuse, UR4 ;  /* 0x0000000406007c36 */ /* 0x040fe20008000000 */
[----:B------:R-:W-:Y:S01]  /*79650*/  LEA.HI.X.SX32 R11, R6, R3, 0x1, P2 ;  /* 0x00000003060b7211 */ /* 0x000fe200010f0eff */
[----:B------:R-:W-:Y:S01]  /*79660*/  ULDC UR5, c[0x0][0x22c] ;  /* 0x00008b0000057ab9 */ /* 0x000fe20000000800 */
[----:B---3--:R-:W-:Y:S01]  /*79670*/  PRMT R6, R18, 0x7770, RZ ;  /* 0x0000777012067816 */ /* 0x008fe200000000ff */
        /* <DEDUP_REMOVED lines=31> */
[----:B----4-:R-:W-:Y:S01]  /*79870*/  PRMT R6, R12, 0x7770, RZ ;  /* 0x000077700c067816 */ /* 0x010fe200000000ff */
        /* <DEDUP_REMOVED lines=67> */
[----:B------:R-:W-:Y:S01]  /*79cb0*/  VIADD R9, R0, UR4 ;  /* 0x0000000400097c36 */ /* 0x000fe20008000000 */
[----:B------:R-:W-:Y:S02]  /*79cc0*/  PRMT R16, R16, 0x7773, RZ ;  /* 0x0000777310107816 */ /* 0x000fe400000000ff */
[----:B------:R-:W-:Y:S01]  /*79cd0*/  ISETP.LT.AND P6, PT, R29, UR5, !P0 ;  /* 0x000000051d007c0c */ /* 0x000fe2000c7c1270 */
[----:B------:R-:W-:Y:S01]  /*79ce0*/  ULDC UR5, c[0x0][0x22c] ;  /* 0x00008b0000057ab9 */ /* 0x000fe20000000800 */
[----:B------:R-:W-:Y:S01]  /*79cf0*/  LEA.HI.X.SX32 R29, R0, R3, 0x1, P2 ;  /* 0x00000003001d7211 */ /* 0x000fe200010f0eff */
[----:B------:R-:W-:-:S04]  /*79d00*/  VIADD R0, R8, 0x15 ;  /* 0x0000001508007836 */ /* 0x000fc80000000000 */
[----:B------:R3:W-:Y:S01]  /*79d10*/  @P4 STG.E.U8 desc[UR6][R28.64], R16 ;  /* 0x000000101c004986 */ /* 0x0007e2000c101106 */
[CC--:B--2---:R-:W-:Y:S02]  /*79d20*/  IADD3 R6, P2, R9.reuse, R2.reuse, RZ ;  /* 0x0000000209067210 */ /* 0x0c4fe40007f5e0ff */
[----:B------:R-:W-:Y:S01]  /*79d30*/  ISETP.LT.AND P4, PT, R0, UR5, !P0 ;  /* 0x0000000500007c0c */ /* 0x000fe2000c781270 */
[C---:B------:R-:W-:Y:S01]  /*79d40*/  VIADD R0, R9.reuse, UR4 ;  /* 0x0000000409007c36 */ /* 0x040fe20008000000 */
[----:B------:R-:W-:Y:S01]  /*79d50*/  LEA.HI.X.SX32 R7, R9, R3, 0x1, P2 ;  /* 0x0000000309077211 */ /* 0x000fe200010f0eff */
[----:B------:R-:W-:Y:S01]  /*79d60*/  ULDC UR5, c[0x0][0x22c] ;  /* 0x00008b0000057ab9 */ /* 0x000fe20000000800 */
[----:B---3--:R-:W-:Y:S02]  /*79d70*/  PRMT R29, R17, 0x7772, RZ ;  /* 0x00007772111d7816 */ /* 0x008fe400000000ff */
[----:B------:R-:W-:Y:S01]  /*79d80*/  IADD3 R28, P2, R0, R2, RZ ;  /* 0x00000002001c7210 */ /* 0x000fe20007f5e0ff */
[----:B------:R-:W-:-:S02]  /*79d90*/  VIADD R16, R8, 0x16 ;  /* 0x0000001608107836 */ /* 0x000fc40000000000 */
[----:B------:R2:W-:Y:S01]  /*79da0*/  @P3 STG.E.U8 desc[UR6][R6.64], R29 ;  /* 0x0000001d06003986 */ /* 0x0005e2000c101106 */
[----:B------:R-:W-:Y:S02]  /*79db0*/  PRMT R17, R17, 0x7773, RZ ;  /* 0x0000777311117816 */ /* 0x000fe400000000ff */
[----:B------:R-:W-:Y:S01]  /*79dc0*/  ISETP.LT.AND P3, PT, R16, UR5, !P0 ;  /* 0x0000000510007c0c */ /* 0x000fe2000c761270 */
[----:B------:R-:W-:Y:S01]  /*79dd0*/  ULDC UR5, c[0x0][0x22c] ;  /* 0x00008b0000057ab9 */ /* 0x000fe20000000800 */
[C---:B--2---:R-:W-:Y:S01]  /*79de0*/  VIADD R6, R0.reuse, UR4 ;  /* 0x0000000400067c36 */ /* 0x044fe20008000000 */
[----:B------:R-:W-:Y:S01]  /*79df0*/  LEA.HI.X.SX32 R29, R0, R3, 0x1, P2 ;  /* 0x00000003001d7211 */ /* 0x000fe200010f0eff */
[----:B------:R-:W-:-:S03]  /*79e00*/  VIADD R0, R8, 0x17 ;  /* 0x0000001708007836 */ /* 0x000fc60000000000 */
[-C--:B------:R-:W-:Y:S01]  /*79e10*/  IADD3 R16, P2, R6, R2.reuse, RZ ;  /* 0x0000000206107210 */ /* 0x080fe20007f5e0ff */
[----:B------:R2:W-:Y:S01]  /*79e20*/  @P5 STG.E.U8 desc[UR6][R28.64], R17 ;  /* 0x000000111c005986 */ /* 0x0005e2000c101106 */
[----:B------:R-:W-:Y:S01]  /*79e30*/  ISETP.LT.AND P5, PT, R0, UR5, !P0 ;  /* 0x0000000500007c0c */ /* 0x000fe2000c7a1270 */
[C---:B------:R-:W-:Y:S01]  /*79e40*/  VIADD R0, R6.reuse, UR4 ;  /* 0x0000000406007c36 */ /* 0x040fe20008000000 */
[----:B------:R-:W-:Y:S01]  /*79e50*/  ULDC UR5, c[0x0][0x22c] ;  /* 0x00008b0000057ab9 */ /* 0x000fe20000000800 */
[----:B--2---:R-:W-:Y:S01]  /*79e60*/  LEA.HI.X.SX32 R17, R6, R3, 0x1, P2 ;  /* 0x0000000306117211 */ /* 0x004fe200010f0eff */
[----:B------:R-:W-:Y:S01]  /*79e70*/  VIADD R29, R8, 0x18 ;  /* 0x00000018081d7836 */ /* 0x000fe20000000000 */
[----:B------:R-:W-:Y:S02]  /*79e80*/  PRMT R6, R18, 0x7772, RZ ;  /* 0x0000777212067816 */ /* 0x000fe400000000ff */
[----:B------:R-:W-:-:S03]  /*79e90*/  IADD3 R28, P2, R0, R2, RZ ;  /* 0x00000002001c7210 */ /* 0x000fc60007f5e0ff */
[----:B------:R2:W-:Y:S01]  /*79ea0*/  @P6 STG.E.U8 desc[UR6][R16.64], R6 ;  /* 0x0000000610006986 */ /* 0x0005e2000c101106 */
[----:B------:R-:W-:Y:S01]  /*79eb0*/  ISETP.LT.AND P6, PT, R29, UR5, !P0 ;  /* 0x000000051d007c0c */ /* 0x000fe2000c7c1270 */
[----:B------:R-:W-:Y:S01]  /*79ec0*/  ULDC UR5, c[0x0][0x22c] ;  /* 0x00008b0000057ab9 */ /* 0x000fe20000000800 */
[----:B------:R-:W-:Y:S02]  /*79ed0*/  LEA.HI.X.SX32 R29, R0, R3, 0x1, P2 ;  /* 0x00000003001d7211 */ /* 0x000fe400010f0eff */
[----:B------:R-:W-:Y:S01]  /*79ee0*/  PRMT R18, R18, 0x7773, RZ ;  /* 0x0000777312127816 */ /* 0x000fe200000000ff */
        /* <DEDUP_REMOVED lines=8> */
[----:B--2---:R-:W-:Y:S01]  /*79f70*/  PRMT R29, R19, 0x7772, RZ ;  /* 0x00007772131d7816 */ /* 0x004fe200000000ff */
[----:B------:R-:W-:Y:S01]  /*79f80*/  VIADD R18, R8, 0x1a ;  /* 0x0000001a08127836 */ /* 0x000fe20000000000 */
[----:B------:R-:W-:-:S03]  /*79f90*/  IADD3 R28, P2, R0, R2, RZ ;  /* 0x00000002001c7210 */ /* 0x000fc60007f5e0ff */
        /* <DEDUP_REMOVED lines=10> */
[----:B------:R-:W-:Y:S01]  /*7a040*/  VIADD R17, R16, UR4 ;  /* 0x0000000410117c36 */ /* 0x000fe20008000000 */
[----:B------:R-:W-:Y:S01]  /*7a050*/  ULDC UR5, c[0x0][0x22c] ;  /* 0x00008b0000057ab9 */ /* 0x000fe20000000800 */
[----:B------:R-:W-:Y:S01]  /*7a060*/  VIADD R0, R8, 0x1c ;  /* 0x0000001c08007836 */ /* 0x000fe20000000000 */
[-C--:B--2---:R-:W-:Y:S01]  /*7a070*/  LEA.HI.X.SX32 R19, R16, R3.reuse, 0x1, P2 ;  /* 0x0000000310137211 */ /* 0x084fe200010f0eff */
[----:B------:R-:W2:Y:S01]  /*7a080*/  LDL.LU R29, [R1+0x24] ;  /* 0x00002400011d7983 */ /* 0x000ea20000300800 */
[----:B------:R-:W-:Y:S02]  /*7a090*/  PRMT R28, R12, 0x7772, RZ ;  /* 0x000077720c1c7816 */ /* 0x000fe400000000ff */
[C---:B------:R-:W-:Y:S01]  /*7a0a0*/  IADD3 R16, P2, R17.reuse, R2, RZ ;  /* 0x0000000211107210 */ /* 0x040fe20007f5e0ff */
[----:B------:R-:W3:Y:S04]  /*7a0b0*/  LDL.LU R7, [R1+0x28] ;  /* 0x0000280001077983 */ /* 0x000ee80000300800 */
[----:B------:R4:W-:Y:S01]  /*7a0c0*/  @P6 STG.E.U8 desc[UR6][R18.64], R28 ;  /* 0x0000001c12006986 */ /* 0x0009e2000c101106 */
[----:B------:R-:W-:Y:S01]  /*7a0d0*/  ISETP.LT.AND P6, PT, R0, UR5, !P0 ;  /* 0x0000000500007c0c */ /* 0x000fe2000c7c1270 */
[C---:B------:R-:W-:Y:S01]  /*7a0e0*/  VIADD R0, R17.reuse, UR4 ;  /* 0x0000000411007c36 */ /* 0x040fe20008000000 */
[----:B------:R-:W-:Y:S01]  /*7a0f0*/  LEA.HI.X.SX32 R17, R17, R3, 0x1, P2 ;  /* 0x0000000311117211 */ /* 0x000fe200010f0eff */
[----:B------:R-:W3:Y:S01]  /*7a100*/  LDL.LU R6, [R1+0x2c] ;  /* 0x00002c0001067983 */ /* 0x000ee20000300800 */
[----:B------:R-:W-:-:S03]  /*7a110*/  ULDC UR5, c[0x0][0x22c] ;  /* 0x00008b0000057ab9 */ /* 0x000fc60000000800 */
[----:B------:R-:W3:Y:S01]  /*7a120*/  LDL.LU R11, [R1+0x30] ;  /* 0x00003000010b7983 */ /* 0x000ee20000300800 */
[----:B----4-:R-:W-:-:S03]  /*7a130*/  PRMT R19, R12, 0x7773, RZ ;  /* 0x000077730c137816 */ /* 0x010fc600000000ff */
[----:B------:R-:W4:Y:S01]  /*7a140*/  LDL.LU R10, [R1+0x34] ;  /* 0x00003400010a7983 */ /* 0x000f220000300800 */
[----:B------:R-:W-:-:S03]  /*7a150*/  IADD3 R18, P2, R0, R2, RZ ;  /* 0x0000000200127210 */ /* 0x000fc60007f5e0ff */
[----:B------:R0:W-:Y:S01]  /*7a160*/  @P4 STG.E.U8 desc[UR6][R16.64], R19 ;  /* 0x0000001310004986 */ /* 0x0001e2000c101106 */
[----:B------:R-:W-:-:S03]  /*7a170*/  IMAD.MOV.U32 R28, RZ, RZ, R8 ;  /* 0x000000ffff1c7224 */ /* 0x000fc600078e0008 */
[----:B------:R-:W4:Y:S04]  /*7a180*/  LDL.LU R9, [R1+0x38] ;  /* 0x0000380001097983 */ /* 0x000f280000300800 */
[----:B------:R-:W4:Y:S01]  /*7a190*/  LDL.LU R8, [R1+0x3c] ;  /* 0x00003c0001087983 */ /* 0x000f220000300800 */
[----:B0-----:R-:W-:Y:S02]  /*7a1a0*/  LEA.HI.X.SX32 R19, R0, R3, 0x1, P2 ;  /* 0x0000000300137211 */ /* 0x001fe400010f0eff */
[----:B------:R-:W-:-:S05]  /*7a1b0*/  PRMT R17, R13, 0x7772, RZ ;  /* 0x000077720d117816 */ /* 0x000fca00000000ff */
[----:B------:R0:W-:Y:S04]  /*7a1c0*/  @P3 STG.E.U8 desc[UR6][R18.64], R17 ;  /* 0x0000001112003986 */ /* 0x0001e8000c101106 */
[----:B0-----:R-:W2:Y:S01]  /*7a1d0*/  LDL.LU R19, [R1+0x20] ;  /* 0x0000200001137983 */ /* 0x001ea20000300800 */
[----:B------:R-:W-:-:S05]  /*7a1e0*/  VIADD R12, R28, 0x1d ;  /* 0x0000001d1c0c7836 */ /* 0x000fca0000000000 */
[----:B------:R-:W-:Y:S01]  /*7a1f0*/  ISETP.LT.AND P4, PT, R12, UR5, !P0 ;  /* 0x000000050c007c0c */ /* 0x000fe2000c781270 */
[----:B------:R-:W-:Y:S01]  /*7a200*/  VIADD R12, R0, UR4 ;  /* 0x00000004000c7c36 */ /* 0x000fe20008000000 */
[----:B------:R-:W-:Y:S01]  /*7a210*/  ULDC UR5, c[0x0][0x22c] ;  /* 0x00008b0000057ab9 */ /* 0x000fe20000000800 */
[----:B------:R-:W-:-:S03]  /*7a220*/  VIADD R0, R28, 0x1e ;  /* 0x0000001e1c007836 */ /* 0x000fc60000000000 */
[-C--:B------:R-:W-:Y:S02]  /*7a230*/  IADD3 R16, P2, R12, R2.reuse, RZ ;  /* 0x000000020c107210 */ /* 0x080fe40007f5e0ff */
[----:B------:R-:W-:Y:S01]  /*7a240*/  ISETP.LT.AND P3, PT, R0, UR5, !P0 ;  /* 0x0000000500007c0c */ /* 0x000fe2000c761270 */
[C---:B------:R-:W-:Y:S01]  /*7a250*/  VIADD R0, R12.reuse, UR4 ;  /* 0x000000040c007c36 */ /* 0x040fe20008000000 */
[-C--:B------:R-:W-:Y:S02]  /*7a260*/  LEA.HI.X.SX32 R17, R12, R3.reuse, 0x1, P2 ;  /* 0x000000030c117211 */ /* 0x080fe400010f0eff */
[----:B------:R-:W-:Y:S01]  /*7a270*/  PRMT R13, R13, 0x7773, RZ ;  /* 0x000077730d0d7816 */ /* 0x000fe200000000ff */
[----:B------:R-:W-:Y:S01]  /*7a280*/  VIADD R18, R28, 0x1f ;  /* 0x0000001f1c127836 */ /* 0x000fe20000000000 */
[----:B------:R-:W-:Y:S01]  /*7a290*/  IADD3 R12, P2, R0, R2, RZ ;  /* 0x00000002000c7210 */ /* 0x000fe20007f5e0ff */
[----:B------:R-:W-:Y:S02]  /*7a2a0*/  ULDC UR5, c[0x0][0x22c] ;  /* 0x00008b0000057ab9 */ /* 0x000fe40000000800 */
[----:B------:R0:W-:Y:S01]  /*7a2b0*/  @P5 STG.E.U8 desc[UR6][R16.64], R13 ;  /* 0x0000000d10005986 */ /* 0x0001e2000c101106 */
[----:B------:R-:W-:Y:S01]  /*7a2c0*/  ISETP.LT.AND P5, PT, R18, UR5, !P0 ;  /* 0x0000000512007c0c */ /* 0x000fe2000c7a1270 */
[----:B------:R-:W-:Y:S01]  /*7a2d0*/  VIADD R18, R28, 0x20 ;  /* 0x000000201c127836 */ /* 0x000fe20000000000 */
[----:B------:R-:W-:Y:S01]  /*7a2e0*/  ULDC UR5, c[0x0][0x22c] ;  /* 0x00008b0000057ab9 */ /* 0x000fe20000000800 */
[C---:B0-----:R-:W-:Y:S01]  /*7a2f0*/  VIADD R17, R0.reuse, UR4 ;  /* 0x0000000400117c36 */ /* 0x041fe20008000000 */
[----:B------:R-:W-:-:S02]  /*7a300*/  LEA.HI.X.SX32 R13, R0, R3, 0x1, P2 ;  /* 0x00000003000d7211 */ /* 0x000fc400010f0eff */
[----:B------:R-:W-:Y:S02]  /*7a310*/  PRMT R0, R14, 0x7772, RZ ;  /* 0x000077720e007816 */ /* 0x000fe400000000ff */
[----:B------:R-:W-:-:S03]  /*7a320*/  IADD3 R16, P2, R17, R2, RZ ;  /* 0x0000000211107210 */ /* 0x000fc60007f5e0ff */
[----:B------:R0:W-:Y:S01]  /*7a330*/  @P6 STG.E.U8 desc[UR6][R12.64], R0 ;  /* 0x000000000c006986 */ /* 0x0001e2000c101106 */
[----:B------:R-:W-:Y:S02]  /*7a340*/  PRMT R14, R14, 0x7773, RZ ;  /* 0x000077730e0e7816 */ /* 0x000fe400000000ff */
[----:B------:R-:W-:Y:S01]  /*7a350*/  ISETP.LT.AND P6, PT, R18, UR5, !P0 ;  /* 0x0000000512007c0c */ /* 0x000fe2000c7c1270 */
[----:B------:R-:W-:Y:S01]  /*7a360*/  ULDC UR5, c[0x0][0x22c] ;  /* 0x00008b0000057ab9 */ /* 0x000fe20000000800 */
[C---:B0-----:R-:W-:Y:S01]  /*7a370*/  VIADD R0, R17.reuse, UR4 ;  /* 0x0000000411007c36 */ /* 0x041fe20008000000 */
[----:B------:R-:W-:Y:S01]  /*7a380*/  LEA.HI.X.SX32 R17, R17, R3, 0x1, P2 ;  /* 0x0000000311117211 */ /* 0x000fe200010f0eff */
[----:B------:R-:W-:-:S03]  /*7a390*/  VIADD R13, R28, 0x21 ;  /* 0x000000211c0d7836 */ /* 0x000fc60000000000 */
[C---:B------:R-:W-:Y:S01]  /*7a3a0*/  IADD3 R12, P2, R0.reuse, R2, RZ ;  /* 0x00000002000c7210 */ /* 0x040fe20007f5e0ff */
[----:B------:R0:W-:Y:S01]  /*7a3b0*/  @P4 STG.E.U8 desc[UR6][R16.64], R14 ;  /* 0x0000000e10004986 */ /* 0x0001e2000c101106 */
[----:B------:R-:W-:Y:S01]  /*7a3c0*/  ISETP.LT.AND P4, PT, R13, UR5, !P0 ;  /* 0x000000050d007c0c */ /* 0x000fe2000c781270 */
[----:B------:R-:W-:Y:S01]  /*7a3d0*/  ULDC UR5, c[0x0][0x22c] ;  /* 0x00008b0000057ab9 */ /* 0x000fe20000000800 */
[C---:B------:R-:W-:Y:S01]  /*7a3e0*/  LEA.HI.X.SX32 R13, R0.reuse, R3, 0x1, P2 ;  /* 0x00000003000d7211 */ /* 0x040fe200010f0eff */
[----:B0-----:R-:W-:Y:S01]  /*7a3f0*/  VIADD R14, R0, UR4 ;  /* 0x00000004000e7c36 */ /* 0x001fe20008000000 */
[----:B------:R-:W-:Y:S01]  /*7a400*/  PRMT R0, R15, 0x7772, RZ ;  /* 0x000077720f007816 */ /* 0x000fe200000000ff */
[----:B------:R-:W-:-:S03]  /*7a410*/  VIADD R17, R28, 0x22 ;  /* 0x000000221c117836 */ /* 0x000fc60000000000 */
[CC--:B------:R-:W-:Y:S01]  /*7a420*/  IADD3 R16, P2, R14.reuse, R2.reuse, RZ ;  /* 0x000000020e107210 */ /* 0x0c0fe20007f5e0ff */
[----:B------:R0:W-:Y:S01]  /*7a430*/  @P3 STG.E.U8 desc[UR6][R12.64], R0 ;  /* 0x000000000c003986 */ /* 0x0001e2000c101106 */
[----:B------:R-:W-:Y:S01]  /*7a440*/  ISETP.LT.AND P3, PT, R17, UR5, !P0 ;  /* 0x0000000511007c0c */ /* 0x000fe2000c761270 */
[----:B------:R-:W-:Y:S01]  /*7a450*/  ULDC UR5, c[0x0][0x22c] ;  /* 0x00008b0000057ab9 */ /* 0x000fe20000000800 */
[C---:B------:R-:W-:Y:S02]  /*7a460*/  LEA.HI.X.SX32 R17, R14.reuse, R3, 0x1, P2 ;  /* 0x000000030e117211 */ /* 0x040fe400010f0eff */
[----:B------:R-:W-:Y:S01]  /*7a470*/  PRMT R15, R15, 0x7773, RZ ;  /* 0x000077730f0f7816 */ /* 0x000fe200000000ff */
[----:B0-----:R-:W-:Y:S02]  /*7a480*/  VIADD R0, R14, UR4 ;  /* 0x000000040e007c36 */ /* 0x001fe40008000000 */
[----:B------:R-:W-:Y:S02]  /*7a490*/  VIADD R13, R28, 0x23 ;  /* 0x000000231c0d7836 */ /* 0x000fe40000000000 */
[----:B------:R0:W-:Y:S01]  /*7a4a0*/  @P5 STG.E.U8 desc[UR6][R16.64], R15 ;  /* 0x0000000f10005986 */ /* 0x0001e2000c101106 */
[----:B------:R-:W-:-:S02]  /*7a4b0*/  IADD3 R12, P2, R0, R2, RZ ;  /* 0x00000002000c7210 */ /* 0x000fc40007f5e0ff */
[----:B------:R-:W-:Y:S01]  /*7a4c0*/  ISETP.LT.AND P5, PT, R13, UR5, !P0 ;  /* 0x000000050d007c0c */ /* 0x000fe2000c7a1270 */
[----:B------:R-:W-:Y:S01]  /*7a4d0*/  ULDC UR5, c[0x0][0x22c] ;  /* 0x00008b0000057ab9 */ /* 0x000fe20000000800 */
[C---:B------:R-:W-:Y:S01]  /*7a4e0*/  LEA.HI.X.SX32 R13, R0.reuse, R3, 0x1, P2 ;  /* 0x00000003000d7211 */ /* 0x040fe200010f0eff */
[----:B0-----:R-:W-:-:S05]  /*7a4f0*/  VIADD R15, R0, UR4 ;  /* 0x00000004000f7c36 */ /* 0x001fca0008000000 */
[----:B------:R-:W-:Y:S01]  /*7a500*/  IADD3 R14, P2, R15, R2, RZ ;  /* 0x000000020f0e7210 */ /* 0x000fe20007f5e0ff */
[----:B------:R-:W-:Y:S01]  /*7a510*/  VIADD R16, R28, 0x24 ;  /* 0x000000241c107836 */ /* 0x000fe20000000000 */
[----:B--2---:R-:W-:-:S05]  /*7a520*/  PRMT R0, R19, 0x7770, RZ ;  /* 0x0000777013007816 */ /* 0x004fca00000000ff */
[----:B------:R0:W-:Y:S02]  /*7a530*/  @P6 STG.E.U8 desc[UR6][R12.64], R0 ;  /* 0x000000000c006986 */ /* 0x0001e4000c101106 */
[C---:B0-----:R-:W-:Y:S01]  /*7a540*/  VIADD R0, R15.reuse, UR4 ;  /* 0x000000040f007c36 */ /* 0x041fe20008000000 */
[----:B------:R-:W-:Y:S02]  /*7a550*/  LEA.HI.X.SX32 R15, R15, R3, 0x1, P2 ;  /* 0x000000030f0f7211 */ /* 0x000fe400010f0eff */
[----:B------:R-:W-:Y:S02]  /*7a560*/  PRMT R13, R19, 0x7771, RZ ;  /* 0x00007771130d7816 */ /* 0x000fe400000000ff */
[----:B------:R-:W-:-:S03]  /*7a570*/  IADD3 R12, P2, R0, R2, RZ ;  /* 0x00000002000c7210 */ /* 0x000fc60007f5e0ff */
[----:B------:R0:W-:Y:S01]  /*7a580*/  @P4 STG.E.U8 desc[UR6][R14.64], R13 ;  /* 0x0000000d0e004986 */ /* 0x0001e2000c101106 */
[----:B------:R-:W-:Y:S01]  /*7a590*/  ISETP.LT.AND P6, PT, R16, UR5, !P0 ;  /* 0x0000000510007c0c */ /* 0x000fe2000c7c1270 */
[C---:B0-----:R-:W-:Y:S01]  /*7a5a0*/  VIADD R15, R0.reuse, UR4 ;  /* 0x00000004000f7c36 */ /* 0x041fe20008000000 */
[----:B------:R-:W-:Y:S01]  /*7a5b0*/  LEA.HI.X.SX32 R13, R0, R3, 0x1, P2 ;  /* 0x00000003000d7211 */ /* 0x000fe200010f0eff */
[----:B------:R-:W-:Y:S01]  /*7a5c0*/  VIADD R16, R28, 0x25 ;  /* 0x000000251c107836 */ /* 0x000fe20000000000 */
[----:B------:R-:W-:Y:S01]  /*7a5d0*/  PRMT R0, R29, 0x7770, RZ ;  /* 0x000077701d007816 */ /* 0x000fe200000000ff */
[----:B------:R-:W-:Y:S01]  /*7a5e0*/  ULDC UR5, c[0x0][0x22c] ;  /* 0x00008b0000057ab9 */ /* 0x000fe20000000800 */
[----:B------:R-:W-:-:S03]  /*7a5f0*/  IADD3 R14, P2, R15, R2, RZ ;  /* 0x000000020f0e7210 */ /* 0x000fc60007f5e0ff */
[----:B------:R0:W-:Y:S01]  /*7a600*/  @P3 STG.E.U8 desc[UR6][R12.64], R0 ;  /* 0x000000000c003986 */ /* 0x0001e2000c101106 */
[----:B------:R-:W-:Y:S01]  /*7a610*/  ISETP.LT.AND P4, PT, R16, UR5, !P0 ;  /* 0x0000000510007c0c */ /* 0x000fe2000c781270 */
[C---:B0-----:R-:W-:Y:S01]  /*7a620*/  VIADD R0, R15.reuse, UR4 ;  /* 0x000000040f007c36 */ /* 0x041fe20008000000 */
[-C--:B------:R-:W-:Y:S02]  /*7a630*/  LEA.HI.X.SX32 R15, R15, R3.reuse, 0x1, P2 ;  /* 0x000000030f0f7211 */ /* 0x080fe400010f0eff */
[----:B------:R-:W-:Y:S01]  /*7a640*/  PRMT R13, R29, 0x7771, RZ ;  /* 0x000077711d0d7816 */ /* 0x000fe200000000ff */
[----:B------:R-:W-:Y:S01]  /*7a650*/  VIADD R16, R28, 0x26 ;  /* 0x000000261c107836 */ /* 0x000fe20000000000 */
[-C--:B------:R-:W-:Y:S01]  /*7a660*/  IADD3 R12, P2, R0, R2.reuse, RZ ;  /* 0x00000002000c7210 */ /* 0x080fe20007f5e0ff */
[----:B------:R-:W-:Y:S02]  /*7a670*/  ULDC UR5, c[0x0][0x22c] ;  /* 0x00008b0000057ab9 */ /* 0x000fe40000000800 */
[----:B------:R0:W-:Y:S01]  /*7a680*/  @P5 STG.E.U8 desc[UR6][R14.64], R13 ;  /* 0x0000000d0e005986 */ /* 0x0001e2000c101106 */
[----:B------:R-:W-:Y:S01]  /*7a690*/  ISETP.LT.AND P3, PT, R16, UR5, !P0 ;  /* 0x0000000510007c0c */ /* 0x000fe2000c761270 */
[C---:B0-----:R-:W-:Y:S01]  /*7a6a0*/  VIADD R15, R0.reuse, UR4 ;  /* 0x00000004000f7c36 */ /* 0x041fe20008000000 */
[----:B------:R-:W-:Y:S01]  /*7a6b0*/  LEA.HI.X.SX32 R13, R0, R3, 0x1, P2 ;  /* 0x00000003000d7211 */ /* 0x000fe200010f0eff */
[----:B------:R-:W-:Y:S01]  /*7a6c0*/  VIADD R16, R28, 0x27 ;  /* 0x000000271c107836 */ /* 0x000fe20000000000 */
[----:B---3--:R-:W-:Y:S01]  /*7a6d0*/  PRMT R0, R7, 0x7770, RZ ;  /* 0x0000777007007816 */ /* 0x008fe200000000ff */
        /* <DEDUP_REMOVED lines=47> */
[----:B----4-:R-:W-:Y:S01]  /*7a9d0*/  PRMT R0, R10, 0x7770, RZ ;  /* 0x000077700a007816 */ /* 0x010fe200000000ff */
        /* <DEDUP_REMOVED lines=52> */
[----:B0-----:R-:W-:Y:S01]  /*7ad20*/  VIADD R0, R15, UR4 ;  /* 0x000000040f007c36 */ /* 0x001fe20008000000 */
[----:B------:R-:W-:Y:S01]  /*7ad30*/  PRMT R13, R19, 0x7773, RZ ;  /* 0x00007773130d7816 */ /* 0x000fe200000000ff */
[----:B------:R-:W-:Y:S01]  /*7ad40*/  VIADD R16, R28, 0x34 ;  /* 0x000000341c107836 */ /* 0x000fe20000000000 */
[----:B------:R-:W2:Y:S01]  /*7ad50*/  LDL.LU R19, [R1+0x40] ;  /* 0x0000400001137983 */ /* 0x000ea20000300800 */
[----:B------:R-:W-:Y:S01]  /*7ad60*/  LEA.HI.X.SX32 R15, R15, R3, 0x1, P2 ;  /* 0x000000030f0f7211 */ /* 0x000fe200010f0eff */
[----:B------:R-:W-:Y:S01]  /*7ad70*/  ULDC UR5, c[0x0][0x22c] ;  /* 0x00008b0000057ab9 */ /* 0x000fe20000000800 */
        /* <DEDUP_REMOVED lines=14> */
[----:B------:R-:W3:Y:S01]  /*7ae60*/  LDL.LU R29, [R1+0x44] ;  /* 0x00004400011d7983 */ /* 0x000ee20000300800 */
        /* <DEDUP_REMOVED lines=16> */
[----:B------:R-:W4:Y:S01]  /*7af70*/  LDL.LU R7, [R1+0x48] ;  /* 0x0000480001077983 */ /* 0x000f220000300800 */
        /* <DEDUP_REMOVED lines=62> */
[----:B------:R0:W-:Y:S02]  /*7b360*/  @P6 STG.E.U8 desc[UR6][R12.64], R0 ;  /* 0x000000000c006986 */ /* 0x0001e4000c101106 */
[----:B0-----:R-:W-:Y:S01]  /*7b370*/  VIADD R0, R15, UR4 ;  /* 0x000000040f007c36 */ /* 0x001fe20008000000 */
[----:B------:R-:W-:Y:S02]  /*7b380*/  PRMT R13, R9, 0x7773, RZ ;  /* 0x00007773090d7816 */ /* 0x000fe400000000ff */
[----:B------:R-:W4:Y:S01]  /*7b390*/  LDL.LU R9, [R1+0x58] ;  /* 0x0000580001097983 */ /* 0x000f220000300800 */
[----:B------:R-:W-:Y:S02]  /*7b3a0*/  LEA.HI.X.SX32 R15, R15, R3, 0x1, P2 ;  /* 0x000000030f0f7211 */ /* 0x000fe400010f0eff */
[----:B------:R-:W-:-:S03]  /*7b3b0*/  IADD3 R12, P2, R0, R2, RZ ;  /* 0x00000002000c7210 */ /* 0x000fc60007f5e0ff */
[----:B------:R0:W-:Y:S02]  /*7b3c0*/  @P4 STG.E.U8 desc[UR6][R14.64], R13 ;  /* 0x0000000d0e004986 */ /* 0x0001e4000c101106 */
[C---:B0-----:R-:W-:Y:S01]  /*7b3d0*/  VIADD R15, R0.reuse, UR4 ;  /* 0x00000004000f7c36 */ /* 0x041fe20008000000 */
[----:B------:R-:W-:Y:S02]  /*7b3e0*/  LEA.HI.X.SX32 R13, R0, R3, 0x1, P2 ;  /* 0x00000003000d7211 */ /* 0x000fe400010f0eff */
[----:B------:R-:W-:-:S05]  /*7b3f0*/  PRMT R0, R8, 0x7772, RZ ;  /* 0x0000777208007816 */ /* 0x000fca00000000ff */
[----:B------:R0:W-:Y:S02]  /*7b400*/  @P3 STG.E.U8 desc[UR6][R12.64], R0 ;  /* 0x000000000c003986 */ /* 0x0001e4000c101106 */
[----:B0-----:R-:W-:Y:S02]  /*7b410*/  PRMT R13, R8, 0x7773, RZ ;  /* 0x00007773080d7816 */ /* 0x001fe400000000ff */
[----:B------:R-:W4:Y:S01]  /*7b420*/  LDL.LU R8, [R1+0x5c] ;  /* 0x00005c0001087983 */ /* 0x000f220000300800 */
[----:B------:R-:W-:Y:S01]  /*7b430*/  ISETP.LT.AND P5, PT, R16, UR5, !P0 ;  /* 0x0000000510007c0c */ /* 0x000fe2000c7a1270 */
[----:B------:R-:W-:Y:S01]  /*7b440*/  VIADD R16, R28, 0x40 ;  /* 0x000000401c107836 */ /* 0x000fe20000000000 */
[C---:B------:R-:W-:Y:S01]  /*7b450*/  IADD3 R14, P2, R15.reuse, R2, RZ ;  /* 0x000000020f0e7210 */ /* 0x040fe20007f5e0ff */
[----:B------:R-:W-:Y:S01]  /*7b460*/  ULDC UR5, c[0x0][0x22c] ;  /* 0x00008b0000057ab9 */ /* 0x000fe20000000800 */
[----:B------:R-:W-:Y:S02]  /*7b470*/  VIADD R0, R15, UR4 ;  /* 0x000000040f007c36 */ /* 0x000fe40008000000 */
[----:B------:R-:W-:-:S02]  /*7b480*/  ISETP.LT.AND P6, PT, R16, UR5, !P0 ;  /* 0x0000000510007c0c */ /* 0x000fc4000c7c1270 */
[-C--:B------:R-:W-:Y:S01]  /*7b490*/  LEA.HI.X.SX32 R15, R15, R3.reuse, 0x1, P2 ;  /* 0x000000030f0f7211 */ /* 0x080fe200010f0eff */
        /* <DEDUP_REMOVED lines=9> */
[----:B--2---:R-:W-:Y:S02]  /*7b530*/  PRMT R0, R19, 0x7770, RZ ;  /* 0x0000777013007816 */ /* 0x004fe400000000ff */
[----:B------:R-:W-:-:S03]  /*7b540*/  IADD3 R14, P2, R15, R2, RZ ;  /* 0x000000020f0e7210 */ /* 0x000fc60007f5e0ff */
[----:B------:R0:W-:Y:S01]  /*7b550*/  @P6 STG.E.U8 desc[UR6][R12.64], R0 ;  /* 0x000000000c006986 */ /* 0x0001e2000c101106 */
[----:B------:R-:W-:Y:S01]  /*7b560*/  ISETP.LT.AND P3, PT, R16, UR5, !P0 ;  /* 0x0000000510007c0c */ /* 0x000fe2000c761270 */
[----:B------:R-:W-:Y:S01]  /*7b570*/  VIADD R16, R28, 0x43 ;  /* 0x000000431c107836 */ /* 0x000fe20000000000 */
[----:B------:R-:W-:Y:S01]  /*7b580*/  ULDC UR5, c[0x0][0x22c] ;  /* 0x00008b0000057ab9 */ /* 0x000fe20000000800 */
[C---:B0-----:R-:W-:Y:S01]  /*7b590*/  VIADD R0, R15.reuse, UR4 ;  /* 0x000000040f007c36 */ /* 0x041fe20008000000 */
[----:B------:R-:W-:Y:S02]  /*7b5a0*/  LEA.HI.X.SX32 R15, R15, R3, 0x1, P2 ;  /* 0x000000030f0f7211 */ /* 0x000fe400010f0eff */
[----:B------:R-:W-:Y:S02]  /*7b5b0*/  PRMT R13, R19, 0x7771, RZ ;  /* 0x00007771130d7816 */ /* 0x000fe400000000ff */
[----:B------:R-:W-:-:S03]  /*7b5c0*/  IADD3 R12, P2, R0, R2, RZ ;  /* 0x00000002000c7210 */ /* 0x000fc60007f5e0ff */
[----:B------:R0:W-:Y:S01]  /*7b5d0*/  @P4 STG.E.U8 desc[UR6][R14.64], R13 ;  /* 0x0000000d0e004986 */ /* 0x0001e2000c101106 */
[----:B------:R-:W-:Y:S01]  /*7b5e0*/  ISETP.LT.AND P5, PT, R16, UR5, !P0 ;  /* 0x0000000510007c0c */ /* 0x000fe2000c7a1270 */
[----:B------:R-:W-:Y:S01]  /*7b5f0*/  VIADD R16, R28, 0x44 ;  /* 0x000000441c107836 */ /* 0x000fe20000000000 */
[----:B------:R-:W-:Y:S01]  /*7b600*/  ULDC UR5, c[0x0][0x22c] ;  /* 0x00008b0000057ab9 */ /* 0x000fe20000000800 */
[C---:B0-----:R-:W-:Y:S01]  /*7b610*/  VIADD R15, R0.reuse, UR4 ;  /* 0x00000004000f7c36 */ /* 0x041fe20008000000 */
[----:B------:R-:W-:Y:S02]  /*7b620*/  LEA.HI.X.SX32 R13, R0, R3, 0x1, P2 ;  /* 0x00000003000d7211 */ /* 0x000fe400010f0eff */
[----:B---3--:R-:W-:Y:S02]  /*7b630*/  PRMT R0, R29, 0x7770, RZ ;  /* 0x000077701d007816 */ /* 0x008fe400000000ff */
        /* <DEDUP_REMOVED lines=15> */
[----:B----4-:R-:W-:Y:S02]  /*7b730*/  PRMT R0, R7, 0x7770, RZ ;  /* 0x0000777007007816 */ /* 0x010fe400000000ff */
        /* <DEDUP_REMOVED lines=101> */
[----:B0-----:R-:W-:Y:S01]  /*7bd90*/  VIADD R0, R15, UR4 ;  /* 0x000000040f007c36 */ /* 0x001fe20008000000 */
[----:B------:R-:W-:Y:S02]  /*7bda0*/  PRMT R13, R19, 0x7773, RZ ;  /* 0x00007773130d7816 */ /* 0x000fe400000000ff */
[----:B------:R-:W2:Y:S01]  /*7bdb0*/  LDL.LU R19, [R1+0x60] ;  /* 0x0000600001137983 */ /* 0x000ea20000300800 */
[----:B------:R-:W-:Y:S02]  /*7bdc0*/  LEA.HI.X.SX32 R15, R15, R3, 0x1, P2 ;  /* 0x000000030f0f7211 */ /* 0x000fe400010f0eff */
        /* <DEDUP_REMOVED lines=15> */
[----:B------:R-:W3:Y:S01]  /*7bec0*/  LDL.LU R29, [R1+0x64] ;  /* 0x00006400011d7983 */ /* 0x000ee20000300800 */
        /* <DEDUP_REMOVED lines=16> */
[----:B------:R-:W4:Y:S01]  /*7bfd0*/  LDL.LU R7, [R1+0x68] ;  /* 0x0000680001077983 */ /* 0x000f220000300800 */
        /* <DEDUP_REMOVED lines=278> */
[----:B------:R-:W-:Y:S01]  /*7d140*/  IADD3 R12, P2, R0, R2, RZ ;  /* 0x00000002000c7210 */ /* 0x000fe20007f5e0ff */
[----:B------:R-:W2:Y:S01]  /*7d150*/  LDL.LU R6, [R1+0x80] ;  /* 0x0000800001067983 */ /* 0x000ea20000300800 */
[----:B------:R-:W-:-:S03]  /*7d160*/  ISETP.LT.AND P4, PT, R16, UR5, !P0 ;  /* 0x0000000510007c0c */ /* 0x000fc6000c781270 */
[----:B------:R0:W-:Y:S01]  /*7d170*/  @P5 STG.E.U8 desc[UR6][R14.64], R13 ;  /* 0x0000000d0e005986 */ /* 0x0001e2000c101106 */
[----:B------:R-:W-:Y:S01]  /*7d180*/  VIADD R16, R28, 0x7a ;  /* 0x0000007a1c107836 */ /* 0x000fe20000000000 */
[----:B------:R-:W-:Y:S02]  /*7d190*/  ULDC UR5, c[0x0][0x22c] ;  /* 0x00008b0000057ab9 */ /* 0x000fe40000000800 */
[----:B------:R-:W3:Y:S01]  /*7d1a0*/  LDL.LU R7, [R1+0x84] ;  /* 0x0000840001077983 */ /* 0x000ee20000300800 */
        /* <DEDUP_REMOVED lines=38> */
[C---:B0-----:R-:W-:Y:S01]  /*7d410*/  VIADD R0, R15.reuse, UR4 ;  /* 0x000000040f007c36 */ /* 0x041fe20008000000 */
[-C--:B------:R-:W-:Y:S02]  /*7d420*/  LEA.HI.X.SX32 R15, R15, R3.reuse, 0x1, P2 ;  /* 0x000000030f0f7211 */ /* 0x080fe400010f0eff */
[----:B------:R-:W-:Y:S01]  /*7d430*/  PRMT R13, R9, 0x7773, RZ ;  /* 0x00007773090d7816 */ /* 0x000fe200000000ff */
[----:B------:R-:W-:Y:S01]  /*7d440*/  VIADD R16, R28, 0x7f ;  /* 0x0000007f1c107836 */ /* 0x000fe20000000000 */
[C---:B------:R-:W-:Y:S01]  /*7d450*/  IADD3 R12, P2, R0.reuse, R2, RZ ;  /* 0x00000002000c7210 */ /* 0x040fe20007f5e0ff */
[----:B------:R-:W-:Y:S02]  /*7d460*/  ULDC UR5, c[0x0][0x22c] ;  /* 0x00008b0000057ab9 */ /* 0x000fe40000000800 */
[----:B------:R0:W-:Y:S02]  /*7d470*/  @P4 STG.E.U8 desc[UR6][R14.64], R13 ;  /* 0x0000000d0e004986 */ /* 0x0001e4000c101106 */
[C---:B0-----:R-:W-:Y:S01]  /*7d480*/  VIADD R15, R0.reuse, UR4 ;  /* 0x00000004000f7c36 */ /* 0x041fe20008000000 */
[----:B------:R-:W-:-:S02]  /*7d490*/  LEA.HI.X.SX32 R13, R0, R3, 0x1, P2 ;  /* 0x00000003000d7211 */ /* 0x000fc400010f0eff */
[----:B------:R-:W-:-:S05]  /*7d4a0*/  PRMT R0, R8, 0x7772, RZ ;  /* 0x0000777208007816 */ /* 0x000fca00000000ff */
[----:B------:R0:W-:Y:S02]  /*7d4b0*/  @P3 STG.E.U8 desc[UR6][R12.64], R0 ;  /* 0x000000000c003986 */ /* 0x0001e4000c101106 */
[----:B0-----:R-:W-:Y:S02]  /*7d4c0*/  PRMT R13, R8, 0x7773, RZ ;  /* 0x00007773080d7816 */ /* 0x001fe400000000ff */
[----:B------:R-:W4:Y:S04]  /*7d4d0*/  LDL.LU R8, [R1+0x88] ;  /* 0x0000880001087983 */ /* 0x000f280000300800 */
[----:B------:R-:W4:Y:S04]  /*7d4e0*/  LDL.LU R19, [R1+0x8c] ;  /* 0x00008c0001137983 */ /* 0x000f280000300800 */
[----:B------:R-:W4:Y:S04]  /*7d4f0*/  LDL.LU R9, [R1+0x90] ;  /* 0x0000900001097983 */ /* 0x000f280000300800 */
[----:B------:R-:W4:Y:S04]  /*7d500*/  LDL.LU R10, [R1+0x94] ;  /* 0x00009400010a7983 */ /* 0x000f280000300800 */
[----:B------:R-:W4:Y:S04]  /*7d510*/  LDL.LU R11, [R1+0x98] ;  /* 0x00009800010b7983 */ /* 0x000f280000300800 */
[----:B------:R-:W4:Y:S01]  /*7d520*/  LDL.LU R29, [R1+0x9c] ;  /* 0x00009c00011d7983 */ /* 0x000f220000300800 */
[----:B------:R-:W-:Y:S01]  /*7d530*/  ISETP.LT.AND P5, PT, R16, UR5, !P0 ;  /* 0x0000000510007c0c */ /* 0x000fe2000c7a1270 */
[----:B------:R-:W-:Y:S01]  /*7d540*/  VIADD R16, R28, 0x80 ;  /* 0x000000801c107836 */ /* 0x000fe20000000000 */
[C---:B------:R-:W-:Y:S01]  /*7d550*/  IADD3 R14, P2, R15.reuse, R2, RZ ;  /* 0x000000020f0e7210 */ /* 0x040fe20007f5e0ff */
[----:B------:R-:W-:Y:S01]  /*7d560*/  ULDC UR5, c[0x0][0x22c] ;  /* 0x00008b0000057ab9 */ /* 0x000fe20000000800 */
[----:B------:R-:W-:-:S02]  /*7d570*/  VIADD R0, R15, UR4 ;  /* 0x000000040f007c36 */ /* 0x000fc40008000000 */
[----:B------:R-:W-:Y:S02]  /*7d580*/  ISETP.LT.AND P6, PT, R16, UR5, !P0 ;  /* 0x0000000510007c0c */ /* 0x000fe4000c7c1270 */
        /* <DEDUP_REMOVED lines=9> */
[----:B------:R-:W-:-:S04]  /*7d620*/  LEA.HI.X.SX32 R13, R0, R3, 0x1, P2 ;  /* 0x00000003000d7211 */ /* 0x000fc800010f0eff */
[----:B------:R-:W-:Y:S02]  /*7d630*/  IADD3 R14, P2, R15, R2, RZ ;  /* 0x000000020f0e7210 */ /* 0x000fe40007f5e0ff */
[----:B------:R-:W-:Y:S01]  /*7d640*/  ISETP.LT.AND P3, PT, R16, UR5, !P0 ;  /* 0x0000000510007c0c */ /* 0x000fe2000c761270 */
[----:B------:R-:W-:Y:S01]  /*7d650*/  VIADD R16, R28, 0x83 ;  /* 0x000000831c107836 */ /* 0x000fe20000000000 */
[----:B------:R-:W-:-:S04]  /*7d660*/  ULDC UR5, c[0x0][0x22c] ;  /* 0x00008b0000057ab9 */ /* 0x000fc80000000800 */
[----:B------:R-:W-:Y:S01]  /*7d670*/  ISETP.LT.AND P5, PT, R16, UR5, !P0 ;  /* 0x0000000510007c0c */ /* 0x000fe2000c7a1270 */
[----:B------:R-:W-:Y:S01]  /*7d680*/  VIADD R16, R28, 0x84 ;  /* 0x000000841c107836 */ /* 0x000fe20000000000 */
[----:B------:R-:W-:Y:S01]  /*7d690*/  ULDC UR5, c[0x0][0x22c] ;  /* 0x00008b0000057ab9 */ /* 0x000fe20000000800 */
        /* <DEDUP_REMOVED lines=31> */
[----:B------:R-:W-:Y:S01]  /*7d890*/  ULDC UR5, c[0x0][0x22c] ;  /* 0x00008b0000057ab9 */ /* 0x000fe20000000800 */
[----:B----4-:R-:W-:-:S05]  /*7d8a0*/  PRMT R0, R8, 0x7770, RZ ;  /* 0x0000777008007816 */ /* 0x010fca00000000ff */
        /* <DEDUP_REMOVED lines=42> */
[C---:B------:R-:W-:Y:S01]  /*7db50*/  VIADD R16, R0.reuse, UR4 ;  /* 0x0000000400107c36 */ /* 0x040fe20008000000 */
[----:B------:R-:W-:Y:S01]  /*7db60*/  ULDC UR5, c[0x0][0x22c] ;  /* 0x00008b0000057ab9 */ /* 0x000fe20000000800 */
[----:B0-----:R-:W-:Y:S01]  /*7db70*/  LEA.HI.X.SX32 R13, R0, R3, 0x1, P2 ;  /* 0x00000003000d7211 */ /* 0x001fe200010f0eff */
[----:B------:R-:W-:Y:S01]  /*7db80*/  VIADD R15, R28, 0x8e ;  /* 0x0000008e1c0f7836 */ /* 0x000fe20000000000 */
[----:B------:R-:W-:Y:S02]  /*7db90*/  PRMT R0, R10, 0x7770, RZ ;  /* 0x000077700a007816 */ /* 0x000fe400000000ff */
[----:B------:R-:W-:-:S03]  /*7dba0*/  IADD3 R14, P2, R16, R2, RZ ;  /* 0x00000002100e7210 */ /* 0x000fc60007f5e0ff */
[----:B------:R0:W-:Y:S01]  /*7dbb0*/  @P3 STG.E.U8 desc[UR6][R12.64], R0 ;  /* 0x000000000c003986 */ /* 0x0001e2000c101106 */
[----:B------:R-:W-:Y:S01]  /*7dbc0*/  ISETP.LT.AND P3, PT, R15, UR5, !P0 ;  /* 0x000000050f007c0c */ /* 0x000fe2000c761270 */
[----:B------:R-:W-:Y:S01]  /*7dbd0*/  ULDC UR5, c[0x0][0x22c] ;  /* 0x00008b0000057ab9 */ /* 0x000fe20000000800 */
[----:B------:R-:W-:Y:S02]  /*7dbe0*/  LEA.HI.X.SX32 R15, R16, R3, 0x1, P2 ;  /* 0x00000003100f7211 */ /* 0x000fe400010f0eff */
[----:B0-----:R-:W-:Y:S01]  /*7dbf0*/  PRMT R13, R10, 0x7771, RZ ;  /* 0x000077710a0d7816 */ /* 0x001fe200000000ff */
[----:B------:R-:W-:Y:S02]  /*7dc00*/  VIADD R0, R16, UR4 ;  /* 0x0000000410007c36 */ /* 0x000fe40008000000 */
[----:B------:R-:W-:Y:S02]  /*7dc10*/  VIADD R12, R28, 0x8f ;  /* 0x0000008f1c0c7836 */ /* 0x000fe40000000000 */
[----:B------:R0:W-:Y:S03]  /*7dc20*/  @P5 STG.E.U8 desc[UR6][R14.64], R13 ;  /* 0x0000000d0e005986 */ /* 0x0001e6000c101106 */
[----:B------:R-:W-:Y:S01]  /*7dc30*/  ISETP.LT.AND P2, PT, R12, UR5, !P0 ;  /* 0x000000050c007c0c */ /* 0x000fe2000c741270 */
[----:B------:R-:W-:Y:S01]  /*7dc40*/  VIADD R17, R28, 0x90 ;  /* 0x000000901c117836 */ /* 0x000fe20000000000 */
[----:B------:R-:W-:Y:S01]  /*7dc50*/  PRMT R18, R11, 0x7770, RZ ;  /* 0x000077700b127816 */ /* 0x000fe200000000ff */
[----:B------:R-:W-:Y:S01]  /*7dc60*/  ULDC UR5, c[0x0][0x22c] ;  /* 0x00008b0000057ab9 */ /* 0x000fe20000000800 */
[C---:B0-----:R-:W-:Y:S01]  /*7dc70*/  IADD3 R14, P5, R0.reuse, R2, RZ ;  /* 0x00000002000e7210 */ /* 0x041fe20007fbe0ff */
[----:B------:R-:W-:-:S03]  /*7dc80*/  VIADD R13, R0, UR4 ;  /* 0x00000004000d7c36 */ /* 0x000fc60008000000 */
[-C--:B------:R-:W-:Y:S02]  /*7dc90*/  LEA.HI.X.SX32 R15, R0, R3.reuse, 0x1, P5 ;  /* 0x00000003000f7211 */ /* 0x080fe400028f0eff */
[CC--:B------:R-:W-:Y:S01]  /*7dca0*/  IADD3 R12, P5, R13.reuse, R2.reuse, RZ ;  /* 0x000000020d0c7210 */ /* 0x0c0fe20007fbe0ff */
[----:B------:R-:W-:Y:S01]  /*7dcb0*/  VIADD R16, R13, UR4 ;  /* 0x000000040d107c36 */ /* 0x000fe20008000000 */
[----:B------:R-:W-:Y:S02]  /*7dcc0*/  PRMT R0, R11, 0x7771, RZ ;  /* 0x000077710b007816 */ /* 0x000fe400000000ff */
[----:B------:R-:W-:Y:S01]  /*7dcd0*/  LEA.HI.X.SX32 R13, R13, R3, 0x1, P5 ;  /* 0x000000030d0d7211 */ /* 0x000fe200028f0eff */
[----:B------:R0:W-:Y:S01]  /*7dce0*/  @P6 STG.E.U8 desc[UR6][R14.64], R18 ;  /* 0x000000120e006986 */ /* 0x0001e2000c101106 */
[----:B------:R-:W-:Y:S01]  /*7dcf0*/  ISETP.LT.AND P6, PT, R17, UR5, !P0 ;  /* 0x0000000511007c0c */ /* 0x000fe2000c7c1270 */
[----:B------:R-:W-:Y:S02]  /*7dd00*/  ULDC UR5, c[0x0][0x22c] ;  /* 0x00008b0000057ab9 */ /* 0x000fe40000000800 */
[----:B------:R2:W-:Y:S01]  /*7dd10*/  @P4 STG.E.U8 desc[UR6][R12.64], R0 ;  /* 0x000000000c004986 */ /* 0x0005e2000c101106 */
[----:B0-----:R-:W-:Y:S01]  /*7dd20*/  IADD3 R14, P5, R16, R2, RZ ;  /* 0x00000002100e7210 */ /* 0x001fe20007fbe0ff */
[----:B--2---:R-:W-:-:S03]  /*7dd30*/  VIADD R0, R28, 0x91 ;  /* 0x000000911c007836 */ /* 0x004fc60000000000 */
[C---:B------:R-:W-:Y:S01]  /*7dd40*/  LEA.HI.X.SX32 R15, R16.reuse, R3, 0x1, P5 ;  /* 0x00000003100f7211 */ /* 0x040fe200028f0eff */
[----:B------:R-:W-:Y:S01]  /*7dd50*/  VIADD R16, R16, UR4 ;  /* 0x0000000410107c36 */ /* 0x000fe20008000000 */
[----:B------:R-:W-:Y:S01]  /*7dd60*/  PRMT R12, R29, 0x7770, RZ ;  /* 0x000077701d0c7816 */ /* 0x000fe200000000ff */
[----:B------:R-:W-:Y:S01]  /*7dd70*/  ULDC UR4, c[0x0][0x22c] ;  /* 0x00008b0000047ab9 */ /* 0x000fe20000000800 */
[----:B------:R-:W-:Y:S01]  /*7dd80*/  ISETP.LT.AND P4, PT, R0, UR5, !P0 ;  /* 0x0000000500007c0c */ /* 0x000fe2000c781270 */
[----:B------:R-:W-:Y:S01]  /*7dd90*/  VIADD R0, R28, 0x92 ;  /* 0x000000921c007836 */ /* 0x000fe20000000000 */
[----:B------:R-:W-:Y:S01]  /*7dda0*/  ULDC UR5, c[0x0][0x22c] ;  /* 0x00008b0000057ab9 */ /* 0x000fe20000000800 */
[----:B------:R0:W-:Y:S03]  /*7ddb0*/  @P3 STG.E.U8 desc[UR6][R14.64], R12 ;  /* 0x0000000c0e003986 */ /* 0x0001e6000c101106 */
[----:B------:R-:W-:Y:S01]  /*7ddc0*/  ISETP.LT.AND P5, PT, R0, UR4, !P0 ;  /* 0x0000000400007c0c */ /* 0x000fe2000c7a1270 */
[----:B------:R-:W-:Y:S01]  /*7ddd0*/  VIADD R0, R28, 0x93 ;  /* 0x000000931c007836 */ /* 0x000fe20000000000 */
[----:B------:R-:W-:Y:S01]  /*7dde0*/  ULDC UR4, c[0x0][0x248] ;  /* 0x0000920000047ab9 */ /* 0x000fe20000000800 */
[----:B0-----:R-:W-:-:S02]  /*7ddf0*/  IADD3 R12, P3, R16, R2, RZ ;  /* 0x00000002100c7210 */ /* 0x001fc40007f7e0ff */
[----:B------:R-:W-:Y:S02]  /*7de00*/  PRMT R14, R29, 0x7771, RZ ;  /* 0x000077711d0e7816 */ /* 0x000fe400000000ff */
[----:B------:R-:W-:Y:S02]  /*7de10*/  LEA.HI.X.SX32 R13, R16, R3, 0x1, P3 ;  /* 0x00000003100d7211 */ /* 0x000fe400018f0eff */
[----:B------:R-:W-:Y:S01]  /*7de20*/  ISETP.LT.AND P3, PT, R0, UR5, !P0 ;  /* 0x0000000500007c0c */ /* 0x000fe2000c761270 */
[----:B------:R-:W-:Y:S01]  /*7de30*/  VIADD R0, R16, UR4 ;  /* 0x0000000410007c36 */ /* 0x000fe20008000000 */
[----:B------:R-:W-:Y:S01]  /*7de40*/  ULDC UR4, c[0x0][0x248] ;  /* 0x0000920000047ab9 */ /* 0x000fe20000000800 */
[----:B------:R0:W-:Y:S01]  /*7de50*/  @P2 STG.E.U8 desc[UR6][R12.64], R14 ;  /* 0x0000000e0c002986 */ /* 0x0001e2000c101106 */
[----:B------:R-:W-:Y:S01]  /*7de60*/  ULDC UR5, c[0x0][0x248] ;  /* 0x0000920000057ab9 */ /* 0x000fe20000000800 */
[----:B------:R-:W-:Y:S02]  /*7de70*/  PRMT R18, R6, 0x7772, RZ ;  /* 0x0000777206127816 */ /* 0x000fe400000000ff */
[C---:B0-----:R-:W-:Y:S01]  /*7de80*/  IADD3 R14, P2, R0.reuse, R2, RZ ;  /* 0x00000002000e7210 */ /* 0x041fe20007f5e0ff */
[----:B------:R-:W-:Y:S01]  /*7de90*/  VIADD R13, R0, UR4 ;  /* 0x00000004000d7c36 */ /* 0x000fe20008000000 */
[----:B------:R-:W-:-:S02]  /*7dea0*/  ULDC UR4, c[0x0][0x22c] ;  /* 0x00008b0000047ab9 */ /* 0x000fc40000000800 */
[-C--:B------:R-:W-:Y:S01]  /*7deb0*/  LEA.HI.X.SX32 R15, R0, R3.reuse, 0x1, P2 ;  /* 0x00000003000f7211 */ /* 0x080fe200010f0eff */
[C---:B------:R-:W-:Y:S01]  /*7dec0*/  VIADD R16, R13.reuse, UR5 ;  /* 0x000000050d107c36 */ /* 0x040fe20008000000 */
[CC--:B------:R-:W-:Y:S01]  /*7ded0*/  IADD3 R12, P2, R13.reuse, R2.reuse, RZ ;  /* 0x000000020d0c7210 */ /* 0x0c0fe20007f5e0ff */
[----:B------:R-:W-:Y:S01]  /*7dee0*/  VIADD R17, R28, 0x94 ;  /* 0x000000941c117836 */ /* 0x000fe20000000000 */
[----:B------:R-:W-:Y:S01]  /*7def0*/  PRMT R0, R6, 0x7773, RZ ;  /* 0x0000777306007816 */ /* 0x000fe200000000ff */
[----:B------:R0:W-:Y:S01]  /*7df00*/  @P6 STG.E.U8 desc[UR6][R14.64], R18 ;  /* 0x000000120e006986 */ /* 0x0001e2000c101106 */
[----:B------:R-:W-:Y:S01]  /*7df10*/  LEA.HI.X.SX32 R13, R13, R3, 0x1, P2 ;  /* 0x000000030d0d7211 */ /* 0x000fe200010f0eff */
[----:B------:R-:W-:Y:S01]  /*7df20*/  ULDC UR5, c[0x0][0x22c] ;  /* 0x00008b0000057ab9 */ /* 0x000fe20000000800 */
[----:B------:R-:W-:Y:S01]  /*7df30*/  ISETP.LT.AND P2, PT, R17, UR4, !P0 ;  /* 0x0000000411007c0c */ /* 0x000fe2000c741270 */
[----:B------:R-:W-:Y:S01]  /*7df40*/  ULDC UR4, c[0x0][0x248] ;  /* 0x0000920000047ab9 */ /* 0x000fe20000000800 */
[----:B------:R-:W2:Y:S04]  /*7df50*/  LDL.LU R6, [R1+0x23fc] ;  /* 0x0023fc0001067983 */ /* 0x000ea80000300800 */
[----:B------:R3:W-:Y:S01]  /*7df60*/  @P4 STG.E.U8 desc[UR6][R12.64], R0 ;  /* 0x000000000c004986 */ /* 0x0007e2000c101106 */
[----:B0-----:R-:W-:-:S04]  /*7df70*/  IADD3 R14, P6, R16, R2, RZ ;  /* 0x00000002100e7210 */ /* 0x001fc80007fde0ff */
[----:B------:R-:W-:Y:S02]  /*7df80*/  LEA.HI.X.SX32 R15, R16, R3, 0x1, P6 ;  /* 0x00000003100f7211 */ /* 0x000fe400030f0eff */
[----:B---3--:R-:W-:Y:S01]  /*7df90*/  PRMT R0, R7, 0x7772, RZ ;  /* 0x0000777207007816 */ /* 0x008fe200000000ff */
[----:B------:R-:W-:Y:S02]  /*7dfa0*/  VIADD R12, R28, 0x95 ;  /* 0x000000951c0c7836 */ /* 0x000fe40000000000 */
[----:B------:R-:W-:Y:S01]  /*7dfb0*/  VIADD R13, R16, UR4 ;  /* 0x00000004100d7c36 */ /* 0x000fe20008000000 */
[----:B------:R-:W-:Y:S01]  /*7dfc0*/  ULDC UR4, c[0x0][0x248] ;  /* 0x0000920000047ab9 */ /* 0x000fe20000000800 */
[----:B------:R0:W-:Y:S01]  /*7dfd0*/  @P5 STG.E.U8 desc[UR6][R14.64], R0 ;  /* 0x000000000e005986 */ /* 0x0001e2000c101106 */
[----:B------:R-:W-:Y:S01]  /*7dfe0*/  ISETP.LT.AND P4, PT, R12, UR5, !P0 ;  /* 0x000000050c007c0c */ /* 0x000fe2000c781270 */
[----:B------:R-:W-:Y:S01]  /*7dff0*/  ULDC UR5, c[0x0][0x22c] ;  /* 0x00008b0000057ab9 */ /* 0x000fe20000000800 */
[----:B------:R-:W-:Y:S01]  /*7e000*/  IADD3 R12, P5, R13, R2, RZ ;  /* 0x000000020d0c7210 */ /* 0x000fe20007fbe0ff */
[----:B------:R-:W-:-:S02]  /*7e010*/  VIADD R16, R28, 0x97 ;  /* 0x000000971c107836 */ /* 0x000fc40000000000 */
[----:B0-----:R-:W-:Y:S01]  /*7e020*/  VIADD R0, R28, 0x96 ;  /* 0x000000961c007836 */ /* 0x001fe20000000000 */
[----:B------:R-:W-:Y:S02]  /*7e030*/  PRMT R15, R7, 0x7773, RZ ;  /* 0x00007773070f7816 */ /* 0x000fe400000000ff */
[----:B------:R-:W3:Y:S02]  /*7e040*/  LDL.LU R7, [R1+0x23f8] ;  /* 0x0023f80001077983 */ /* 0x000ee40000300800 */
[----:B------:R-:W-:Y:S01]  /*7e050*/  ISETP.LT.AND P6, PT, R0, UR5, !P0 ;  /* 0x0000000500007c0c */ /* 0x000fe2000c7c1270 */
[C---:B------:R-:W-:Y:S01]  /*7e060*/  VIADD R0, R13.reuse, UR4 ;  /* 0x000000040d007c36 */ /* 0x040fe20008000000 */
[-C--:B------:R-:W-:Y:S01]  /*7e070*/  LEA.HI.X.SX32 R13, R13, R3.reuse, 0x1, P5 ;  /* 0x000000030d0d7211 */ /* 0x080fe200028f0eff */
[----:B------:R-:W-:Y:S01]  /*7e080*/  ULDC UR4, c[0x0][0x22c] ;  /* 0x00008b0000047ab9 */ /* 0x000fe20000000800 */
[----:B------:R-:W-:Y:S02]  /*7e090*/  ULDC UR5, c[0x0][0x22c] ;  /* 0x00008b0000057ab9 */ /* 0x000fe40000000800 */
[----:B------:R-:W-:Y:S01]  /*7e0a0*/  IADD3 R14, P5, R0, R2, RZ ;  /* 0x00000002000e7210 */ /* 0x000fe20007fbe0ff */
[----:B------:R0:W-:Y:S01]  /*7e0b0*/  @P3 STG.E.U8 desc[UR6][R12.64], R15 ;  /* 0x0000000f0c003986 */ /* 0x0001e2000c101106 */
[----:B------:R-:W-:Y:S01]  /*7e0c0*/  ISETP.LT.AND P3, PT, R16, UR4, !P0 ;  /* 0x0000000410007c0c */ /* 0x000fe2000c761270 */
[----:B------:R-:W-:Y:S01]  /*7e0d0*/  ULDC UR4, c[0x0][0x248] ;  /* 0x0000920000047ab9 */ /* 0x000fe20000000800 */
[C---:B0-----:R-:W-:Y:S01]  /*7e0e0*/  LEA.HI.X.SX32 R15, R0.reuse, R3, 0x1, P5 ;  /* 0x00000003000f7211 */ /* 0x041fe200028f0eff */
[----:B------:R-:W-:Y:S01]  /*7e0f0*/  VIADD R0, R0, UR4 ;  /* 0x0000000400007c36 */ /* 0x000fe20008000000 */
[----:B------:R-:W-:Y:S01]  /*7e100*/  PRMT R12, R8, 0x7772, RZ ;  /* 0x00007772080c7816 */ /* 0x000fe200000000ff */
[----:B------:R-:W-:Y:S01]  /*7e110*/  VIADD R13, R28, 0x98 ;  /* 0x000000981c0d7836 */ /* 0x000fe20000000000 */
[----:B------:R-:W-:-:S03]  /*7e120*/  ULDC UR4, c[0x0][0x22c] ;  /* 0x00008b0000047ab9 */ /* 0x000fc60000000800 */
[----:B------:R0:W-:Y:S01]  /*7e130*/  @P2 STG.E.U8 desc[UR6][R14.64], R12 ;  /* 0x0000000c0e002986 */ /* 0x0001e2000c101106 */
[----:B------:R-:W-:Y:S01]  /*7e140*/  ISETP.LT.AND P5, PT, R13, UR4, !P0 ;  /* 0x000000040d007c0c */ /* 0x000fe2000c7a1270 */
[----:B------:R-:W-:Y:S01]  /*7e150*/  ULDC UR4, c[0x0][0x248] ;  /* 0x0000920000047ab9 */ /* 0x000fe20000000800 */
[-C--:B0-----:R-:W-:Y:S01]  /*7e160*/  IADD3 R12, P2, R0, R2.reuse, RZ ;  /* 0x00000002000c7210 */ /* 0x081fe20007f5e0ff */
[----:B------:R-:W-:Y:S01]  /*7e170*/  VIADD R14, R28, 0x99 ;  /* 0x000000991c0e7836 */ /* 0x000fe20000000000 */
[----:B------:R-:W-:Y:S02]  /*7e180*/  PRMT R15, R8, 0x7773, RZ ;  /* 0x00007773080f7816 */ /* 0x000fe400000000ff */
[----:B------:R-:W-:Y:S01]  /*7e190*/  LEA.HI.X.SX32 R13, R0, R3, 0x1, P2 ;  /* 0x00000003000d7211 */ /* 0x000fe200010f0eff */
[----:B------:R-:W4:Y:S01]  /*7e1a0*/  LDL.LU R8, [R1+0x23f4] ;  /* 0x0023f40001087983 */ /* 0x000f220000300800 */
[----:B------:R-:W-:Y:S01]  /*7e1b0*/  ISETP.LT.AND P2, PT, R14, UR5, !P0 ;  /* 0x000000050e007c0c */ /* 0x000fe2000c741270 */
[----:B------:R-:W-:Y:S01]  /*7e1c0*/  VIADD R14, R0, UR4 ;  /* 0x00000004000e7c36 */ /* 0x000fe20008000000 */
[----:B------:R-:W-:Y:S01]  /*7e1d0*/  ULDC UR4, c[0x0][0x248] ;  /* 0x0000920000047ab9 */ /* 0x000fe20000000800 */
[----:B------:R0:W-:Y:S01]  /*7e1e0*/  @P4 STG.E.U8 desc[UR6][R12.64], R15 ;  /* 0x0000000f0c004986 */ /* 0x0001e2000c101106 */
[C---:B------:R-:W-:Y:S01]  /*7e1f0*/  PRMT R17, R19.reuse, 0x7772, RZ ;  /* 0x0000777213117816 */ /* 0x040fe200000000ff */
[----:B------:R-:W-:Y:S01]  /*7e200*/  VIADD R18, R28, 0x9a ;  /* 0x0000009a1c127836 */ /* 0x000fe20000000000 */
[----:B------:R-:W-:Y:S01]  /*7e210*/  PRMT R0, R19, 0x7773, RZ ;  /* 0x0000777313007816 */ /* 0x000fe200000000ff */
[----:B------:R-:W-:Y:S01]  /*7e220*/  ULDC UR5, c[0x0][0x22c] ;  /* 0x00008b0000057ab9 */ /* 0x000fe20000000800 */
[C---:B0-----:R-:W-:Y:S01]  /*7e230*/  IADD3 R12, P4, R14.reuse, R2, RZ ;  /* 0x000000020e0c7210 */ /* 0x041fe20007f9e0ff */
[----:B------:R-:W-:Y:S01]  /*7e240*/  VIADD R15, R14, UR4 ;  /* 0x000000040e0f7c36 */ /* 0x000fe20008000000 */
[----:B------:R-:W-:-:S02]  /*7e250*/  ULDC UR4, c[0x0][0x248] ;  /* 0x0000920000047ab9 */ /* 0x000fc40000000800 */
[-C--:B------:R-:W-:Y:S01]  /*7e260*/  LEA.HI.X.SX32 R13, R14, R3.reuse, 0x1, P4 ;  /* 0x000000030e0d7211 */ /* 0x080fe200020f0eff */
[C---:B------:R-:W-:Y:S01]  /*7e270*/  VIADD R16, R15.reuse, UR4 ;  /* 0x000000040f107c36 */ /* 0x040fe20008000000 */
[CC--:B------:R-:W-:Y:S01]  /*7e280*/  IADD3 R14, P4, R15.reuse, R2.reuse, RZ ;  /* 0x000000020f0e7210 */ /* 0x0c0fe20007f9e0ff */
[----:B------:R-:W-:Y:S02]  /*7e290*/  ULDC UR4, c[0x0][0x248] ;  /* 0x0000920000047ab9 */ /* 0x000fe40000000800 */
[----:B------:R0:W-:Y:S01]  /*7e2a0*/  @P6 STG.E.U8 desc[UR6][R12.64], R17 ;  /* 0x000000110c006986 */ /* 0x0001e2000c101106 */
[----:B------:R-:W-:Y:S02]  /*7e2b0*/  LEA.HI.X.SX32 R15, R15, R3, 0x1, P4 ;  /* 0x000000030f0f7211 */ /* 0x000fe400020f0eff */
[----:B------:R-:W-:Y:S02]  /*7e2c0*/  PRMT R19, R9, 0x7772, RZ ;  /* 0x0000777209137816 */ /* 0x000fe400000000ff */
[----:B------:R-:W-:Y:S01]  /*7e2d0*/  ISETP.LT.AND P4, PT, R18, UR5, !P0 ;  /* 0x0000000512007c0c */ /* 0x000fe2000c781270 */
[----:B------:R1:W-:Y:S01]  /*7e2e0*/  @P3 STG.E.U8 desc[UR6][R14.64], R0 ;  /* 0x000000000e003986 */ /* 0x0003e2000c101106 */
[----:B0-----:R-:W-:Y:S01]  /*7e2f0*/  IADD3 R12, P6, R16, R2, RZ ;  /* 0x00000002100c7210 */ /* 0x001fe20007fde0ff */
[----:B------:R-:W-:Y:S01]  /*7e300*/  VIADD R18, R28, 0x9b ;  /* 0x0000009b1c127836 */ /* 0x000fe20000000000 */
[----:B------:R-:W-:-:S02]  /*7e310*/  ULDC UR5, c[0x0][0x22c] ;  /* 0x00008b0000057ab9 */ /* 0x000fc40000000800 */
[C---:B------:R-:W-:Y:S01]  /*7e320*/  LEA.HI.X.SX32 R13, R16.reuse, R3, 0x1, P6 ;  /* 0x00000003100d7211 */ /* 0x040fe200030f0eff */
[----:B-1----:R-:W-:Y:S01]  /*7e330*/  VIADD R14, R16, UR4 ;  /* 0x00000004100e7c36 */ /* 0x002fe20008000000 */
[----:B------:R-:W-:Y:S01]  /*7e340*/  PRMT R15, R9, 0x7773, RZ ;  /* 0x00007773090f7816 */ /* 0x000fe200000000ff */
[----:B------:R-:W-:Y:S02]  /*7e350*/  VIADD R16, R28, 0x9c ;  /* 0x0000009c1c107836 */ /* 0x000fe40000000000 */
[----:B------:R0:W-:Y:S01]  /*7e360*/  @P5 STG.E.U8 desc[UR6][R12.64], R19 ;  /* 0x000000130c005986 */ /* 0x0001e2000c101106 */
[----:B------:R-:W-:Y:S01]  /*7e370*/  ISETP.LT.AND P3, PT, R18, UR5, !P0 ;  /* 0x0000000512007c0c */ /* 0x000fe2000c761270 */
[----:B------:R-:W-:Y:S01]  /*7e380*/  ULDC UR4, c[0x0][0x248] ;  /* 0x0000920000047ab9 */ /* 0x000fe20000000800 */
[----:B------:R-:W-:Y:S01]  /*7e390*/  ULDC UR5, c[0x0][0x22c] ;  /* 0x00008b0000057ab9 */ /* 0x000fe20000000800 */
[----:B------:R-:W2:Y:S01]  /*7e3a0*/  LDL.LU R9, [R1+0x23f0] ;  /* 0x0023f00001097983 */ /* 0x000ea20000300800 */
[----:B------:R-:W-:Y:S01]  /*7e3b0*/  VIADD R0, R14, UR4 ;  /* 0x000000040e007c36 */ /* 0x000fe20008000000 */
[----:B------:R-:W-:Y:S01]  /*7e3c0*/  ISETP.LT.AND P6, PT, R16, UR5, !P0 ;  /* 0x0000000510007c0c */ /* 0x000fe2000c7c1270 */
[----:B------:R-:W-:Y:S01]  /*7e3d0*/  VIADD R16, R28, 0x9d ;  /* 0x0000009d1c107836 */ /* 0x000fe20000000000 */
[----:B------:R-:W-:Y:S01]  /*7e3e0*/  ULDC UR4, c[0x0][0x22c] ;  /* 0x00008b0000047ab9 */ /* 0x000fe20000000800 */
[----:B0-----:R-:W-:Y:S01]  /*7e3f0*/  IADD3 R12, P5, R14, R2, RZ ;  /* 0x000000020e0c7210 */ /* 0x001fe20007fbe0ff */
[----:B------:R-:W-:-:S03]  /*7e400*/  ULDC UR5, c[0x0][0x22c] ;  /* 0x00008b0000057ab9 */ /* 0x000fc60000000800 */
[-C--:B------:R-:W-:Y:S02]  /*7e410*/  LEA.HI.X.SX32 R13, R14, R3.reuse, 0x1, P5 ;  /* 0x000000030e0d7211 */ /* 0x080fe400028f0eff */
[----:B------:R-:W-:Y:S02]  /*7e420*/  IADD3 R14, P5, R0, R2, RZ ;  /* 0x00000002000e7210 */ /* 0x000fe40007fbe0ff */
[C---:B------:R-:W-:Y:S01]  /*7e430*/  PRMT R17, R10.reuse, 0x7772, RZ ;  /* 0x000077720a117816 */ /* 0x040fe200000000ff */
[----:B------:R0:W-:Y:S01]  /*7e440*/  @P2 STG.E.U8 desc[UR6][R12.64], R15 ;  /* 0x0000000f0c002986 */ /* 0x0001e2000c101106 */
[----:B------:R-:W-:Y:S02]  /*7e450*/  PRMT R19, R10, 0x7773, RZ ;  /* 0x000077730a137816 */ /* 0x000fe400000000ff */
[----:B------:R-:W-:Y:S01]  /*7e460*/  ISETP.LT.AND P2, PT, R16, UR4, !P0 ;  /* 0x0000000410007c0c */ /* 0x000fe2000c741270 */
[----:B------:R-:W3:Y:S01]  /*7e470*/  LDL.LU R10, [R1+0x23ec] ;  /* 0x0023ec00010a7983 */ /* 0x000ee20000300800 */
[----:B------:R-:W-:Y:S01]  /*7e480*/  ULDC UR4, c[0x0][0x248] ;  /* 0x0000920000047ab9 */ /* 0x000fe20000000800 */
[----:B------:R-:W-:Y:S01]  /*7e490*/  VIADD R16, R28, 0x9e ;  /* 0x0000009e1c107836 */ /* 0x000fe20000000000 */
[C---:B0-----:R-:W-:Y:S01]  /*7e4a0*/  LEA.HI.X.SX32 R15, R0.reuse, R3, 0x1, P5 ;  /* 0x00000003000f7211 */ /* 0x041fe200028f0eff */
[----:B------:R-:W-:Y:S01]  /*7e4b0*/  VIADD R0, R0, UR4 ;  /* 0x0000000400007c36 */ /* 0x000fe20008000000 */
[----:B------:R-:W-:-:S03]  /*7e4c0*/  ULDC UR4, c[0x0][0x22c] ;  /* 0x00008b0000047ab9 */ /* 0x000fc60000000800 */
[----:B------:R0:W-:Y:S01]  /*7e4d0*/  @P4 STG.E.U8 desc[UR6][R14.64], R17 ;  /* 0x000000110e004986 */ /* 0x0001e2000c101106 */
[----:B------:R-:W-:Y:S02]  /*7e4e0*/  IADD3 R12, P4, R0, R2, RZ ;  /* 0x00000002000c7210 */ /* 0x000fe40007f9e0ff */
[----:B------:R-:W-:Y:S01]  /*7e4f0*/  ISETP.LT.AND P5, PT, R16, UR4, !P0 ;  /* 0x0000000410007c0c */ /* 0x000fe2000c7a1270 */
[----:B------:R-:W-:Y:S01]  /*7e500*/  ULDC UR4, c[0x0][0x248] ;  /* 0x0000920000047ab9 */ /* 0x000fe20000000800 */
[C---:B------:R-:W-:Y:S01]  /*7e510*/  LEA.HI.X.SX32 R13, R0.reuse, R3, 0x1, P4 ;  /* 0x00000003000d7211 */ /* 0x040fe200020f0eff */
[----:B------:R-:W-:Y:S01]  /*7e520*/  VIADD R0, R0, UR4 ;  /* 0x0000000400007c36 */ /* 0x000fe20008000000 */
[----:B------:R-:W-:-:S03]  /*7e530*/  ULDC UR4, c[0x0][0x248] ;  /* 0x0000920000047ab9 */ /* 0x000fc60000000800 */
[----:B------:R1:W-:Y:S01]  /*7e540*/  @P3 STG.E.U8 desc[UR6][R12.64], R19 ;  /* 0x000000130c003986 */ /* 0x0003e2000c101106 */
[C---:B0-----:R-:W-:Y:S02]  /*7e550*/  IADD3 R14, P3, R0.reuse, R2, RZ ;  /* 0x00000002000e7210 */ /* 0x041fe40007f7e0ff */
[C---:B------:R-:W-:Y:S02]  /*7e560*/  PRMT R18, R11.reuse, 0x7772, RZ ;  /* 0x000077720b127816 */ /* 0x040fe400000000ff */
[C---:B------:R-:W-:Y:S01]  /*7e570*/  LEA.HI.X.SX32 R15, R0.reuse, R3, 0x1, P3 ;  /* 0x00000003000f7211 */ /* 0x040fe200018f0eff */
[----:B-1----:R-:W-:Y:S01]  /*7e580*/  VIADD R13, R0, UR4 ;  /* 0x00000004000d7c36 */ /* 0x002fe20008000000 */
[----:B------:R-:W-:Y:S01]  /*7e590*/  PRMT R0, R11, 0x7773, RZ ;  /* 0x000077730b007816 */ /* 0x000fe200000000ff */
[C---:B------:R-:W-:Y:S01]  /*7e5a0*/  VIADD R16, R28.reuse, 0x9f ;  /* 0x0000009f1c107836 */ /* 0x040fe20000000000 */
[----:B------:R-:W3:Y:S01]  /*7e5b0*/  LDL.LU R11, [R1+0x23e8] ;  /* 0x0023e800010b7983 */ /* 0x000ee20000300800 */
[----:B------:R-:W-:Y:S01]  /*7e5c0*/  VIADD R17, R28, 0xa0 ;  /* 0x000000a01c117836 */ /* 0x000fe20000000000 */
[----:B------:R-:W-:-:S02]  /*7e5d0*/  ULDC UR4, c[0x0][0x22c] ;  /* 0x00008b0000047ab9 */ /* 0x000fc40000000800 */
[----:B------:R-:W-:Y:S01]  /*7e5e0*/  ISETP.LT.AND P4, PT, R16, UR5, !P0 ;  /* 0x0000000510007c0c */ /* 0x000fe2000c781270 */
[----:B------:R-:W-:Y:S02]  /*7e5f0*/  ULDC UR5, c[0x0][0x248] ;  /* 0x0000920000057ab9 */ /* 0x000fe40000000800 */
[C---:B------:R-:W-:Y:S01]  /*7e600*/  VIADD R16, R13.reuse, UR5 ;  /* 0x000000050d107c36 */ /* 0x040fe20008000000 */
[C---:B------:R-:W-:Y:S01]  /*7e610*/  IADD3 R12, P3, R13.reuse, R2, RZ ;  /* 0x000000020d0c7210 */ /* 0x040fe20007f7e0ff */
[----:B------:R0:W-:Y:S01]  /*7e620*/  @P6 STG.E.U8 desc[UR6][R14.64], R18 ;  /* 0x000000120e006986 */ /* 0x0001e2000c101106 */
[----:B------:R-:W-:Y:S01]  /*7e630*/  VIADD R19, R28, 0xa1 ;  /* 0x000000a11c137836 */ /* 0x000fe20000000000 */
[----:B------:R-:W-:Y:S01]  /*7e640*/  ULDC UR5, c[0x0][0x22c] ;  /* 0x00008b0000057ab9 */ /* 0x000fe20000000800 */
[----:B------:R-:W-:Y:S02]  /*7e650*/  LEA.HI.X.SX32 R13, R13, R3, 0x1, P3 ;  /* 0x000000030d0d7211 */ /* 0x000fe400018f0eff */
[----:B------:R-:W-:Y:S01]  /*7e660*/  ISETP.LT.AND P3, PT, R17, UR4, !P0 ;  /* 0x0000000411007c0c */ /* 0x000fe2000c761270 */
[----:B------:R-:W-:Y:S01]  /*7e670*/  ULDC UR4, c[0x0][0x248] ;  /* 0x0000920000047ab9 */ /* 0x000fe20000000800 */
[----:B------:R-:W-:-:S02]  /*7e680*/  PRMT R17, R29, 0x7772, RZ ;  /* 0x000077721d117816 */ /* 0x000fc400000000ff */
[-C--:B0-----:R-:W-:Y:S01]  /*7e690*/  IADD3 R14, P6, R16, R2.reuse, RZ ;  /* 0x00000002100e7210 */ /* 0x081fe20007fde0ff */
[----:B------:R-:W-:Y:S01]  /*7e6a0*/  VIADD R18, R28, 0xa2 ;  /* 0x000000a21c127836 */ /* 0x000fe20000000000 */
[----:B------:R0:W-:Y:S02]  /*7e6b0*/  @P2 STG.E.U8 desc[UR6][R12.64], R0 ;  /* 0x000000000c002986 */ /* 0x0001e4000c101106 */
[C---:B------:R-:W-:Y:S01]  /*7e6c0*/  LEA.HI.X.SX32 R15, R16.reuse, R3, 0x1, P6 ;  /* 0x00000003100f7211 */ /* 0x040fe200030f0eff */
[----:B------:R-:W-:Y:S01]  /*7e6d0*/  VIADD R16, R16, UR4 ;  /* 0x0000000410107c36 */ /* 0x000fe20008000000 */
[----:B------:R-:W-:Y:S01]  /*7e6e0*/  ISETP.LT.AND P2, PT, R19, UR5, !P0 ;  /* 0x0000000513007c0c */ /* 0x000fe2000c741270 */
[----:B------:R-:W-:Y:S01]  /*7e6f0*/  ULDC UR5, c[0x0][0x22c] ;  /* 0x00008b0000057ab9 */ /* 0x000fe20000000800 */
[----:B------:R-:W-:Y:S01]  /*7e700*/  ULDC UR4, c[0x0][0x248] ;  /* 0x0000920000047ab9 */ /* 0x000fe20000000800 */
[----:B------:R1:W-:Y:S01]  /*7e710*/  @P5 STG.E.U8 desc[UR6][R14.64], R17 ;  /* 0x000000110e005986 */ /* 0x0003e2000c101106 */
[----:B------:R-:W-:Y:S01]  /*7e720*/  ISETP.LT.AND P6, PT, R18, UR5, !P0 ;  /* 0x0000000512007c0c */ /* 0x000fe2000c7c1270 */
[----:B------:R-:W-:Y:S01]  /*7e730*/  IMAD.MOV.U32 R18, RZ, RZ, R28 ;  /* 0x000000ffff127224 */ /* 0x000fe200078e001c */
[----:B------:R-:W-:Y:S01]  /*7e740*/  PRMT R19, R29, 0x7773, RZ ;  /* 0x000077731d137816 */ /* 0x000fe200000000ff */
[----:B------:R-:W-:Y:S01]  /*7e750*/  ULDC UR5, c[0x0][0x22c] ;  /* 0x00008b0000057ab9 */ /* 0x000fe20000000800 */
[C---:B0-----:R-:W-:Y:S01]  /*7e760*/  IADD3 R12, P5, R16.reuse, R2, RZ ;  /* 0x00000002100c7210 */ /* 0x041fe20007fbe0ff */
[----:B------:R-:W-:Y:S01]  /*7e770*/  VIADD R0, R16, UR4 ;  /* 0x0000000410007c36 */ /* 0x000fe20008000000 */
[----:B------:R-:W-:-:S02]  /*7e780*/  ULDC UR4, c[0x0][0x22c] ;  /* 0x00008b0000047ab9 */ /* 0x000fc40000000800 */
[----:B------:R-:W-:Y:S01]  /*7e790*/  LEA.HI.X.SX32 R13, R16, R3, 0x1, P5 ;  /* 0x00000003100d7211 */ /* 0x000fe200028f0eff */
[----:B------:R-:W-:Y:S01]  /*7e7a0*/  VIADD R16, R18, 0xa3 ;  /* 0x000000a312107836 */ /* 0x000fe20000000000 */
[----:B-1----:R-:W-:-:S03]  /*7e7b0*/  IADD3 R14, P5, R0, R2, RZ ;  /* 0x00000002000e7210 */ /* 0x002fc60007fbe0ff */
[----:B------:R0:W-:Y:S01]  /*7e7c0*/  @P4 STG.E.U8 desc[UR6][R12.64], R19 ;  /* 0x000000130c004986 */ /* 0x0001e2000c101106 */
[----:B------:R-:W-:Y:S01]  /*7e7d0*/  ISETP.LT.AND P4, PT, R16, UR4, !P0 ;  /* 0x0000000410007c0c */ /* 0x000fe2000c781270 */
[----:B------:R-:W-:Y:S01]  /*7e7e0*/  ULDC UR4, c[0x0][0x248] ;  /* 0x0000920000047ab9 */ /* 0x000fe20000000800 */
[C---:B------:R-:W-:Y:S01]  /*7e7f0*/  LEA.HI.X.SX32 R15, R0.reuse, R3, 0x1, P5 ;  /* 0x00000003000f7211 */ /* 0x040fe200028f0eff */
[----:B------:R-:W-:Y:S01]  /*7e800*/  VIADD R0, R0, UR4 ;  /* 0x0000000400007c36 */ /* 0x000fe20008000000 */
[----:B------:R-:W-:Y:S01]  /*7e810*/  ULDC UR4, c[0x0][0x22c] ;  /* 0x00008b0000047ab9 */ /* 0x000fe20000000800 */
[----:B------:R-:W-:-:S05]  /*7e820*/  VIADD R17, R18, 0xa4 ;  /* 0x000000a412117836 */ /* 0x000fca0000000000 */
[----:B------:R-:W-:Y:S01]  /*7e830*/  ISETP.LT.AND P5, PT, R17, UR4, !P0 ;  /* 0x0000000411007c0c */ /* 0x000fe2000c7a1270 */
[----:B------:R-:W-:Y:S01]  /*7e840*/  ULDC UR4, c[0x0][0x248] ;  /* 0x0000920000047ab9 */ /* 0x000fe20000000800 */
[----:B0-----:R-:W-:Y:S01]  /*7e850*/  VIADD R12, R18, 0xa5 ;  /* 0x000000a5120c7836 */ /* 0x001fe20000000000 */
[----:B----4-:R-:W-:-:S05]  /*7e860*/  PRMT R29, R8, 0x7770, RZ ;  /* 0x00007770081d7816 */ /* 0x010fca00000000ff */
[----:B------:R0:W-:Y:S01]  /*7e870*/  @P3 STG.E.U8 desc[UR6][R14.64], R29 ;  /* 0x0000001d0e003986 */ /* 0x0001e2000c101106 */
[----:B------:R-:W-:Y:S02]  /*7e880*/  IADD3 R16, P3, R0, R2, RZ ;  /* 0x0000000200107210 */ /* 0x000fe40007f7e0ff */
[----:B------:R-:W-:Y:S02]  /*7e890*/  PRMT R28, R8, 0x7771, RZ ;  /* 0x00007771081c7816 */ /* 0x000fe400000000ff */
[C---:B------:R-:W-:Y:S01]  /*7e8a0*/  LEA.HI.X.SX32 R17, R0.reuse, R3, 0x1, P3 ;  /* 0x0000000300117211 */ /* 0x040fe200018f0eff */
[----:B------:R-:W-:Y:S01]  /*7e8b0*/  VIADD R0, R0, UR4 ;  /* 0x0000000400007c36 */ /* 0x000fe20008000000 */
[----:B------:R-:W-:-:S03]  /*7e8c0*/  ULDC UR4, c[0x0][0x248] ;  /* 0x0000920000047ab9 */ /* 0x000fc60000000800 */
[----:B------:R1:W-:Y:S01]  /*7e8d0*/  @P2 STG.E.U8 desc[UR6][R16.64], R28 ;  /* 0x0000001c10002986 */ /* 0x0003e2000c101106 */
[C---:B------:R-:W-:Y:S01]  /*7e8e0*/  VIADD R13, R0.reuse, UR4 ;  /* 0x00000004000d7c36 */ /* 0x040fe20008000000 */
[-C--:B0-----:R-:W-:Y:S01]  /*7e8f0*/  IADD3 R14, P2, R0, R2.reuse, RZ ;  /* 0x00000002000e7210 */ /* 0x081fe20007f5e0ff */
[----:B------:R-:W-:Y:S01]  /*7e900*/  ULDC UR4, c[0x0][0x22c] ;  /* 0x00008b0000047ab9 */ /* 0x000fe20000000800 */
[----:B------:R-:W-:Y:S01]  /*7e910*/  ISETP.LT.AND P3, PT, R12, UR5, !P0 ;  /* 0x000000050c007c0c */ /* 0x000fe2000c761270 */
[----:B------:R-:W-:Y:S01]  /*7e920*/  ULDC UR5, c[0x0][0x248] ;  /* 0x0000920000057ab9 */ /* 0x000fe20000000800 */
[----:B------:R-:W-:Y:S01]  /*7e930*/  LEA.HI.X.SX32 R15, R0, R3, 0x1, P2 ;  /* 0x00000003000f7211 */ /* 0x000fe200010f0eff */
[C---:B------:R-:W-:Y:S01]  /*7e940*/  VIADD R0, R13.reuse, UR5 ;  /* 0x000000050d007c36 */ /* 0x040fe20008000000 */
[----:B------:R-:W-:Y:S01]  /*7e950*/  IADD3 R12, P2, R13, R2, RZ ;  /* 0x000000020d0c7210 */ /* 0x000fe20007f5e0ff */
[----:B------:R-:W-:Y:S01]  /*7e960*/  ULDC UR5, c[0x0][0x22c] ;  /* 0x00008b0000057ab9 */ /* 0x000fe20000000800 */
[----:B-1----:R-:W-:-:S02]  /*7e970*/  IMAD.MOV.U32 R17, RZ, RZ, R18 ;  /* 0x000000ffff117224 */ /* 0x002fc400078e0012 */
[----:B------:R-:W-:Y:S02]  /*7e980*/  LEA.HI.X.SX32 R13, R13, R3, 0x1, P2 ;  /* 0x000000030d0d7211 */ /* 0x000fe400010f0eff */
[----:B------:R-:W-:-:S05]  /*7e990*/  VIADD R18, R17, 0xa6 ;  /* 0x000000a611127836 */ /* 0x000fca0000000000 */
[----:B------:R-:W-:Y:S01]  /*7e9a0*/  ISETP.LT.AND P2, PT, R18, UR4, !P0 ;  /* 0x0000000412007c0c */ /* 0x000fe2000c741270 */
[----:B------:R-:W-:Y:S01]  /*7e9b0*/  ULDC UR4, c[0x0][0x248] ;  /* 0x0000920000047ab9 */ /* 0x000fe20000000800 */
[----:B--2---:R-:W-:-:S05]  /*7e9c0*/  PRMT R29, R9, 0x7770, RZ ;  /* 0x00007770091d7816 */ /* 0x004fca00000000ff */
[----:B------:R0:W-:Y:S01]  /*7e9d0*/  @P6 STG.E.U8 desc[UR6][R14.64], R29 ;  /* 0x0000001d0e006986 */ /* 0x0001e2000c101106 */
[C---:B------:R-:W-:Y:S02]  /*7e9e0*/  IADD3 R16, P6, R0.reuse, R2, RZ ;  /* 0x0000000200107210 */ /* 0x040fe40007fde0ff */
[----:B------:R-:W-:Y:S01]  /*7e9f0*/  PRMT R19, R9, 0x7771, RZ ;  /* 0x0000777109137816 */ /* 0x000fe200000000ff */
[----:B0-----:R-:W-:Y:S01]  /*7ea00*/  IMAD.MOV.U32 R15, RZ, RZ, R17 ;  /* 0x000000ffff0f7224 */ /* 0x001fe200078e0011 */
[----:B------:R-:W-:Y:S02]  /*7ea10*/  LEA.HI.X.SX32 R17, R0, R3, 0x1, P6 ;  /* 0x0000000300117211 */ /* 0x000fe400030f0eff */
[----:B---3--:R-:W-:Y:S01]  /*7ea20*/  PRMT R28, R10, 0x7770, RZ ;  /* 0x000077700a1c7816 */ /* 0x008fe200000000ff */
[----:B------:R-:W-:Y:S01]  /*7ea30*/  VIADD R18, R15, 0xa7 ;  /* 0x000000a70f127836 */ /* 0x000fe20000000000 */
[----:B------:R-:W-:Y:S04]  /*7ea40*/  @P4 STG.E.U8 desc[UR6][R12.64], R19 ;  /* 0x000000130c004986 */ /* 0x000fe8000c101106 */
[----:B------:R0:W-:Y:S01]  /*7ea50*/  @P5 STG.E.U8 desc[UR6][R16.64], R28 ;  /* 0x0000001c10005986 */ /* 0x0001e2000c101106 */
[----:B------:R-:W-:Y:S01]  /*7ea60*/  ISETP.LT.AND P4, PT, R18, UR5, !P0 ;  /* 0x0000000512007c0c */ /* 0x000fe2000c781270 */
[----:B------:R-:W-:Y:S01]  /*7ea70*/  VIADD R18, R0, UR4 ;  /* 0x0000000400127c36 */ /* 0x000fe20008000000 */
[----:B------:R-:W-:Y:S01]  /*7ea80*/  ULDC UR5, c[0x0][0x22c] ;  /* 0x00008b0000057ab9 */ /* 0x000fe20000000800 */
[----:B------:R-:W-:Y:S01]  /*7ea90*/  ULDC UR4, c[0x0][0x248] ;  /* 0x0000920000047ab9 */ /* 0x000fe20000000800 */
[----:B0-----:R-:W-:-:S02]  /*7eaa0*/  IMAD.MOV.U32 R28, RZ, RZ, R15 ;  /* 0x000000ffff1c7224 */ /* 0x001fc400078e000f */
[-C--:B------:R-:W-:Y:S02]  /*7eab0*/  IADD3 R12, P5, R18, R2.reuse, RZ ;  /* 0x00000002120c7210 */ /* 0x080fe40007fbe0ff */
[----:B------:R-:W-:Y:S02]  /*7eac0*/  VIADD R0, R28, 0xa8 ;  /* 0x000000a81c007836 */ /* 0x000fe40000000000 */
[----:B------:R-:W-:Y:S01]  /*7ead0*/  LEA.HI.X.SX32 R13, R18, R3, 0x1, P5 ;  /* 0x00000003120d7211 */ /* 0x000fe200028f0eff */
[----:B------:R-:W-:Y:S01]  /*7eae0*/  VIADD R15, R28, 0xa9 ;  /* 0x000000a91c0f7836 */ /* 0x000fe20000000000 */
[----:B------:R-:W-:Y:S02]  /*7eaf0*/  PRMT R29, R10, 0x7771, RZ ;  /* 0x000077710a1d7816 */ /* 0x000fe400000000ff */
[----:B------:R-:W-:Y:S01]  /*7eb00*/  ISETP.LT.AND P6, PT, R0, UR5, !P0 ;  /* 0x0000000500007c0c */ /* 0x000fe2000c7c1270 */
[----:B------:R-:W-:Y:S01]  /*7eb10*/  VIADD R0, R18, UR4 ;  /* 0x0000000412007c36 */ /* 0x000fe20008000000 */
[----:B------:R-:W-:Y:S01]  /*7eb20*/  ULDC UR4, c[0x0][0x22c] ;  /* 0x00008b0000047ab9 */ /* 0x000fe20000000800 */
[----:B------:R0:W-:Y:S01]  /*7eb30*/  @P3 STG.E.U8 desc[UR6][R12.64], R29 ;  /* 0x0000001d0c003986 */ /* 0x0001e2000c101106 */
[----:B------:R-:W-:Y:S01]  /*7eb40*/  ISETP.LT.AND P3, PT, R15, UR4, !P0 ;  /* 0x000000040f007c0c */ /* 0x000fe2000c761270 */
[----:B------:R-:W-:Y:S01]  /*7eb50*/  ULDC UR4, c[0x0][0x248] ;  /* 0x0000920000047ab9 */ /* 0x000fe20000000800 */
[----:B------:R-:W-:Y:S01]  /*7eb60*/  IADD3 R14, P5, R0, R2, RZ ;  /* 0x00000002000e7210 */ /* 0x000fe20007fbe0ff */
[----:B------:R-:W-:Y:S01]  /*7eb70*/  VIADD R17, R28, 0xaa ;  /* 0x000000aa1c117836 */ /* 0x000fe20000000000 */
[----:B------:R-:W-:-:S02]  /*7eb80*/  ULDC UR5, c[0x0][0x22c] ;  /* 0x00008b0000057ab9 */ /* 0x000fc40000000800 */
[C---:B------:R-:W-:Y:S01]  /*7eb90*/  LEA.HI.X.SX32 R15, R0.reuse, R3, 0x1, P5 ;  /* 0x00000003000f7211 */ /* 0x040fe200028f0eff */
[----:B------:R-:W-:Y:S01]  /*7eba0*/  VIADD R0, R0, UR4 ;  /* 0x0000000400007c36 */ /* 0x000fe20008000000 */
[----:B------:R-:W-:Y:S01]  /*7ebb0*/  PRMT R19, R11, 0x7770, RZ ;  /* 0x000077700b137816 */ /* 0x000fe200000000ff */
[----:B------:R-:W-:-:S04]  /*7ebc0*/  ULDC UR4, c[0x0][0x22c] ;  /* 0x00008b0000047ab9 */ /* 0x000fc80000000800 */
[----:B------:R1:W-:Y:S01]  /*7ebd0*/  @P2 STG.E.U8 desc[UR6][R14.64], R19 ;  /* 0x000000130e002986 */ /* 0x0003e2000c101106 */
[C---:B------:R-:W-:Y:S02]  /*7ebe0*/  IADD3 R16, P2, R0.reuse, R2, RZ ;  /* 0x0000000200107210 */ /* 0x040fe40007f5e0ff */
[----:B------:R-:W-:Y:S01]  /*7ebf0*/  ISETP.LT.AND P5, PT, R17, UR4, !P0 ;  /* 0x0000000411007c0c */ /* 0x000fe2000c7a1270 */
[----:B------:R-:W-:Y:S01]  /*7ec00*/  ULDC UR4, c[0x0][0x248] ;  /* 0x0000920000047ab9 */ /* 0x000fe20000000800 */
[C---:B------:R-:W-:Y:S01]  /*7ec10*/  LEA.HI.X.SX32 R17, R0.reuse, R3, 0x1, P2 ;  /* 0x0000000300117211 */ /* 0x040fe200010f0eff */
[----:B------:R-:W-:Y:S01]  /*7ec20*/  VIADD R0, R0, UR4 ;  /* 0x0000000400007c36 */ /* 0x000fe20008000000 */
[----:B0-----:R-:W-:Y:S01]  /*7ec30*/  PRMT R29, R11, 0x7771, RZ ;  /* 0x000077710b1d7816 */ /* 0x001fe200000000ff */
[----:B------:R-:W-:Y:S01]  /*7ec40*/  VIADD R12, R28, 0xab ;  /* 0x000000ab1c0c7836 */ /* 0x000fe20000000000 */
[----:B------:R-:W-:-:S03]  /*7ec50*/  ULDC UR4, c[0x0][0x248] ;  /* 0x0000920000047ab9 */ /* 0x000fc60000000800 */
[----:B------:R0:W-:Y:S01]  /*7ec60*/  @P4 STG.E.U8 desc[UR6][R16.64], R29 ;  /* 0x0000001d10004986 */ /* 0x0001e2000c101106 */
[CC--:B-1----:R-:W-:Y:S01]  /*7ec70*/  IADD3 R14, P4, R0.reuse, R2.reuse, RZ ;  /* 0x00000002000e7210 */ /* 0x0c2fe20007f9e0ff */
[----:B------:R-:W-:Y:S01]  /*7ec80*/  VIADD R13, R0, UR4 ;  /* 0x00000004000d7c36 */ /* 0x000fe20008000000 */
[----:B------:R-:W-:Y:S01]  /*7ec90*/  ISETP.LT.AND P2, PT, R12, UR5, !P0 ;  /* 0x000000050c007c0c */ /* 0x000fe2000c741270 */
[----:B------:R-:W-:Y:S01]  /*7eca0*/  ULDC UR5, c[0x0][0x248] ;  /* 0x0000920000057ab9 */ /* 0x000fe20000000800 */
[----:B------:R-:W-:Y:S01]  /*7ecb0*/  LEA.HI.X.SX32 R15, R0, R3, 0x1, P4 ;  /* 0x00000003000f7211 */ /* 0x000fe200020f0eff */
[C---:B------:R-:W-:Y:S01]  /*7ecc0*/  VIADD R0, R13.reuse, UR5 ;  /* 0x000000050d007c36 */ /* 0x040fe20008000000 */
[----:B------:R-:W-:Y:S01]  /*7ecd0*/  IADD3 R12, P4, R13, R2, RZ ;  /* 0x000000020d0c7210 */ /* 0x000fe20007f9e0ff */
[----:B------:R-:W-:Y:S01]  /*7ece0*/  VIADD R18, R28, 0xac ;  /* 0x000000ac1c127836 */ /* 0x000fe20000000000 */
[----:B------:R-:W-:Y:S01]  /*7ecf0*/  ULDC UR4, c[0x0][0x22c] ;  /* 0x00008b0000047ab9 */ /* 0x000fe20000000800 */
[C---:B------:R-:W-:Y:S01]  /*7ed00*/  PRMT R19, R4.reuse, 0x7771, RZ ;  /* 0x0000777104137816 */ /* 0x040fe200000000ff */
[----:B------:R-:W-:Y:S01]  /*7ed10*/  ULDC UR5, c[0x0][0x22c] ;  /* 0x00008b0000057ab9 */ /* 0x000fe20000000800 */
[----:B0-----:R-:W-:-:S05]  /*7ed20*/  PRMT R29, R4, 0x7770, RZ ;  /* 0x00007770041d7816 */ /* 0x001fca00000000ff */
[----:B------:R0:W-:Y:S01]  /*7ed30*/  @P6 STG.E.U8 desc[UR6][R14.64], R29 ;  /* 0x0000001d0e006986 */ /* 0x0001e2000c101106 */
[C---:B------:R-:W-:Y:S02]  /*7ed40*/  IADD3 R16, P6, R0.reuse, R2, RZ ;  /* 0x0000000200107210 */ /* 0x040fe40007fde0ff */
[-C--:B------:R-:W-:Y:S02]  /*7ed50*/  LEA.HI.X.SX32 R13, R13, R3.reuse, 0x1, P4 ;  /* 0x000000030d0d7211 */ /* 0x080fe400020f0eff */
[----:B------:R-:W-:Y:S02]  /*7ed60*/  LEA.HI.X.SX32 R17, R0, R3, 0x1, P6 ;  /* 0x0000000300117211 */ /* 0x000fe400030f0eff */
[----:B------:R-:W-:Y:S01]  /*7ed70*/  ISETP.LT.AND P4, PT, R18, UR4, !P0 ;  /* 0x0000000412007c0c */ /* 0x000fe2000c781270 */
[----:B0-----:R-:W-:Y:S01]  /*7ed80*/  IMAD.MOV.U32 R15, RZ, RZ, R28 ;  /* 0x000000ffff0f7224 */ /* 0x001fe200078e001c */
[----:B------:R-:W-:Y:S01]  /*7ed90*/  PRMT R28, R5, 0x7770, RZ ;  /* 0x00007770051c7816 */ /* 0x000fe200000000ff */
[----:B------:R-:W-:Y:S01]  /*7eda0*/  @P3 STG.E.U8 desc[UR6][R12.64], R19 ;  /* 0x000000130c003986 */ /* 0x000fe2000c101106 */
[----:B------:R-:W-:Y:S01]  /*7edb0*/  ULDC UR4, c[0x0][0x248] ;  /* 0x0000920000047ab9 */ /* 0x000fe20000000800 */
[----:B------:R-:W-:-:S02]  /*7edc0*/  VIADD R18, R15, 0xad ;  /* 0x000000ad0f127836 */ /* 0x000fc40000000000 */
[----:B------:R0:W-:Y:S03]  /*7edd0*/  @P5 STG.E.U8 desc[UR6][R16.64], R28 ;  /* 0x0000001c10005986 */ /* 0x0001e6000c101106 */
[----:B------:R-:W-:Y:S01]  /*7ede0*/  ISETP.LT.AND P3, PT, R18, UR5, !P0 ;  /* 0x0000000512007c0c */ /* 0x000fe2000c761270 */
[----:B------:R-:W-:Y:S01]  /*7edf0*/  VIADD R18, R0, UR4 ;  /* 0x0000000400127c36 */ /* 0x000fe20008000000 */
[----:B------:R-:W-:Y:S01]  /*7ee00*/  ULDC UR5, c[0x0][0x22c] ;  /* 0x00008b0000057ab9 */ /* 0x000fe20000000800 */
[----:B------:R-:W-:Y:S01]  /*7ee10*/  ULDC UR4, c[0x0][0x248] ;  /* 0x0000920000047ab9 */ /* 0x000fe20000000800 */
[----:B0-----:R-:W-:Y:S02]  /*7ee20*/  IMAD.MOV.U32 R28, RZ, RZ, R15 ;  /* 0x000000ffff1c7224 */ /* 0x001fe400078e000f */
[----:B------:R-:W-:Y:S02]  /*7ee30*/  IADD3 R12, P5, R18, R2, RZ ;  /* 0x00000002120c7210 */ /* 0x000fe40007fbe0ff */
[----:B------:R-:W-:-:S02]  /*7ee40*/  VIADD R0, R28, 0xae ;  /* 0x000000ae1c007836 */ /* 0x000fc40000000000 */
        /* <DEDUP_REMOVED lines=9> */
[----:B------:R-:W-:-:S02]  /*7eee0*/  IADD3 R14, P5, R0, R2, RZ ;  /* 0x00000002000e7210 */ /* 0x000fc40007fbe0ff */
[----:B------:R-:W-:Y:S01]  /*7eef0*/  PRMT R19, R6, 0x7770, RZ ;  /* 0x0000777006137816 */ /* 0x000fe200000000ff */
[----:B------:R-:W-:Y:S01]  /*7ef00*/  VIADD R17, R28, 0xb0 ;  /* 0x000000b01c117836 */ /* 0x000fe20000000000 */
[CC--:B------:R-:W-:Y:S01]  /*7ef10*/  LEA.HI.X.SX32 R15, R0.reuse, R3.reuse, 0x1, P5 ;  /* 0x00000003000f7211 */ /* 0x0c0fe200028f0eff */
[----:B------:R-:W-:Y:S01]  /*7ef20*/  VIADD R0, R0, UR4 ;  /* 0x0000000400007c36 */ /* 0x000fe20008000000 */
[----:B------:R-:W-:Y:S01]  /*7ef30*/  ULDC UR4, c[0x0][0x22c] ;  /* 0x00008b0000047ab9 */ /* 0x000fe20000000800 */
[----:B------:R-:W-:Y:S02]  /*7ef40*/  ULDC UR5, c[0x0][0x22c] ;  /* 0x00008b0000057ab9 */ /* 0x000fe40000000800 */
        /* <DEDUP_REMOVED lines=9> */
[----:B------:R-:W-:Y:S01]  /*7efe0*/  @P3 STG.E.U8 desc[UR6][R16.64], R29 ;  /* 0x0000001d10003986 */ /* 0x000fe2000c101106 */
[----:B-1----:R-:W-:Y:S01]  /*7eff0*/  IADD3 R14, P3, R0, R2, RZ ;  /* 0x00000002000e7210 */ /* 0x002fe20007f7e0ff */
[----:B------:R-:W-:Y:S01]  /*7f000*/  VIADD R18, R28, 0xb2 ;  /* 0x000000b21c127836 */ /* 0x000fe20000000000 */
[----:B------:R-:W-:Y:S02]  /*7f010*/  PRMT R28, R7, 0x7770, RZ ;  /* 0x00007770071c7816 */ /* 0x000fe400000000ff */
[----:B------:R-:W-:-:S05]  /*7f020*/  LEA.HI.X.SX32 R15, R0, R3, 0x1, P3 ;  /* 0x00000003000f7211 */ /* 0x000fca00018f0eff */
[----:B------:R0:W-:Y:S04]  /*7f030*/  @P6 STG.E.U8 desc[UR6][R14.64], R28 ;  /* 0x0000001c0e006986 */ /* 0x0001e8000c101106 */
[----:B0-----:R-:W2:Y:S01]  /*7f040*/  LDL.LU R28, [R1+0x728] ;  /* 0x00072800011c7983 */ /* 0x001ea20000300800 */
[----:B------:R-:W-:Y:S01]  /*7f050*/  VIADD R13, R0, UR4 ;  /* 0x00000004000d7c36 */ /* 0x000fe20008000000 */
[----:B------:R-:W-:Y:S01]  /*7f060*/  ISETP.LT.AND P4, PT, R12, UR5, !P0 ;  /* 0x000000050c007c0c */ /* 0x000fe2000c781270 */
[----:B------:R-:W-:Y:S01]  /*7f070*/  ULDC UR5, c[0x0][0x248] ;  /* 0x0000920000057ab9 */ /* 0x000fe20000000800 */
[----:B------:R-:W-:Y:S02]  /*7f080*/  ULDC UR4, c[0x0][0x22c] ;  /* 0x00008b0000047ab9 */ /* 0x000fe40000000800 */
[C---:B------:R-:W-:Y:S01]  /*7f090*/  IADD3 R12, P3, R13.reuse, R2, RZ ;  /* 0x000000020d0c7210 */ /* 0x040fe20007f7e0ff */
[----:B------:R-:W-:Y:S01]  /*7f0a0*/  VIADD R0, R13, UR5 ;  /* 0x000000050d007c36 */ /* 0x000fe20008000000 */
[----:B------:R-:W-:Y:S01]  /*7f0b0*/  PRMT R19, R7, 0x7771, RZ ;  /* 0x0000777107137816 */ /* 0x000fe200000000ff */
[----:B------:R-:W-:Y:S01]  /*7f0c0*/  ULDC UR5, c[0x0][0x22c] ;  /* 0x00008b0000057ab9 */ /* 0x000fe20000000800 */
[----:B------:R-:W-:-:S02]  /*7f0d0*/  LEA.HI.X.SX32 R13, R13, R3, 0x1, P3 ;  /* 0x000000030d0d7211 */ /* 0x000fc400018f0eff */
[----:B------:R-:W-:Y:S01]  /*7f0e0*/  ISETP.LT.AND P3, PT, R18, UR4, !P0 ;  /* 0x0000000412007c0c */ /* 0x000fe2000c761270 */
[----:B------:R-:W-:Y:S01]  /*7f0f0*/  ULDC UR4, c[0x0][0x248] ;  /* 0x0000920000047ab9 */ /* 0x000fe20000000800 */
[----:B------:R-:W-:Y:S01]  /*7f100*/  IADD3 R16, P6, R0, R2, RZ ;  /* 0x0000000200107210 */ /* 0x000fe20007fde0ff */
[----:B------:R0:W-:Y:S01]  /*7f110*/  @P2 STG.E.U8 desc[UR6][R12.64], R19 ;  /* 0x000000130c002986 */ /* 0x0001e2000c101106 */
[----:B------:R-:W-:Y:S02]  /*7f120*/  PRMT R29, R8, 0x7772, RZ ;  /* 0x00007772081d7816 */ /* 0x000fe400000000ff */
[----:B------:R-:W-:-:S05]  /*7f130*/  LEA.HI.X.SX32 R17, R0, R3, 0x1, P6 ;  /* 0x0000000300117211 */ /* 0x000fca00030f0eff */
[----:B------:R1:W-:Y:S01]  /*7f140*/  @P5 STG.E.U8 desc[UR6][R16.64], R29 ;  /* 0x0000001d10005986 */ /* 0x0003e2000c101106 */
[----:B0-----:R-:W-:Y:S02]  /*7f150*/  PRMT R19, R8, 0x7773, RZ ;  /* 0x0000777308137816 */ /* 0x001fe400000000ff */
[----:B-1----:R-:W-:Y:S01]  /*7f160*/  PRMT R29, R9, 0x7772, RZ ;  /* 0x00007772091d7816 */ /* 0x002fe200000000ff */
[----:B--2---:R-:W-:-:S05]  /*7f170*/  VIADD R18, R28, 0xb3 ;  /* 0x000000b31c127836 */ /* 0x004fca0000000000 */
[----:B------:R-:W-:Y:S01]  /*7f180*/  ISETP.LT.AND P2, PT, R18, UR5, !P0 ;  /* 0x0000000512007c0c */ /* 0x000fe2000c741270 */
[----:B------:R-:W-:Y:S01]  /*7f190*/  VIADD R18, R0, UR4 ;  /* 0x0000000400127c36 */ /* 0x000fe20008000000 */
[----:B------:R-:W-:Y:S01]  /*7f1a0*/  ULDC UR5, c[0x0][0x22c] ;  /* 0x00008b0000057ab9 */ /* 0x000fe20000000800 */
[----:B------:R-:W-:Y:S01]  /*7f1b0*/  VIADD R0, R28, 0xb4 ;  /* 0x000000b41c007836 */ /* 0x000fe20000000000 */
[----:B------:R-:W-:Y:S02]  /*7f1c0*/  ULDC UR4, c[0x0][0x248] ;  /* 0x0000920000047ab9 */ /* 0x000fe40000000800 */
[-C--:B------:R-:W-:Y:S02]  /*7f1d0*/  IADD3 R12, P5, R18, R2.reuse, RZ ;  /* 0x00000002120c7210 */ /* 0x080fe40007fbe0ff */
[----:B------:R-:W-:Y:S01]  /*7f1e0*/  ISETP.LT.AND P6, PT, R0, UR5, !P0 ;  /* 0x0000000500007c0c */ /* 0x000fe2000c7c1270 */
[C---:B------:R-:W-:Y:S01]  /*7f1f0*/  VIADD R0, R18.reuse, UR4 ;  /* 0x0000000412007c36 */ /* 0x040fe20008000000 */
[-C--:B------:R-:W-:Y:S01]  /*7f200*/  LEA.HI.X.SX32 R13, R18, R3.reuse, 0x1, P5 ;  /* 0x00000003120d7211 */ /* 0x080fe200028f0eff */
[----:B------:R-:W-:Y:S01]  /*7f210*/  VIADD R8, R28, 0xb5 ;  /* 0x000000b51c087836 */ /* 0x000fe20000000000 */
[----:B------:R-:W-:Y:S01]  /*7f220*/  ULDC UR4, c[0x0][0x22c] ;  /* 0x00008b0000047ab9 */ /* 0x000fe20000000800 */
[----:B------:R-:W-:Y:S01]  /*7f230*/  ULDC UR5, c[0x0][0x22c] ;  /* 0x00008b0000057ab9 */ /* 0x000fe20000000800 */
[----:B------:R-:W-:Y:S01]  /*7f240*/  IADD3 R14, P5, R0, R2, RZ ;  /* 0x00000002000e7210 */ /* 0x000fe20007fbe0ff */
[----:B------:R0:W-:Y:S01]  /*7f250*/  @P4 STG.E.U8 desc[UR6][R12.64], R19 ;  /* 0x000000130c004986 */ /* 0x0001e2000c101106 */
[----:B------:R-:W-:Y:S01]  /*7f260*/  ISETP.LT.AND P4, PT, R8, UR4, !P0 ;  /* 0x0000000408007c0c */ /* 0x000fe2000c781270 */
[----:B------:R-:W-:Y:S01]  /*7f270*/  ULDC UR4, c[0x0][0x248] ;  /* 0x0000920000047ab9 */ /* 0x000fe20000000800 */
[C---:B------:R-:W-:Y:S01]  /*7f280*/  LEA.HI.X.SX32 R15, R0.reuse, R3, 0x1, P5 ;  /* 0x00000003000f7211 */ /* 0x040fe200028f0eff */
[----:B------:R-:W-:Y:S01]  /*7f290*/  VIADD R0, R0, UR4 ;  /* 0x0000000400007c36 */ /* 0x000fe20008000000 */
[----:B------:R-:W-:Y:S01]  /*7f2a0*/  ULDC UR4, c[0x0][0x22c] ;  /* 0x00008b0000047ab9 */ /* 0x000fe20000000800 */
[----:B------:R-:W-:-:S02]  /*7f2b0*/  VIADD R8, R28, 0xb6 ;  /* 0x000000b61c087836 */ /* 0x000fc40000000000 */
[----:B------:R1:W-:Y:S01]  /*7f2c0*/  @P3 STG.E.U8 desc[UR6][R14.64], R29 ;  /* 0x0000001d0e003986 */ /* 0x0003e2000c101106 */
[-C--:B------:R-:W-:Y:S02]  /*7f2d0*/  IADD3 R16, P3, R0, R2.reuse, RZ ;  /* 0x0000000200107210 */ /* 0x080fe40007f7e0ff */
[----:B------:R-:W-:Y:S01]  /*7f2e0*/  ISETP.LT.AND P5, PT, R8, UR4, !P0 ;  /* 0x0000000408007c0c */ /* 0x000fe2000c7a1270 */
[----:B------:R-:W-:Y:S01]  /*7f2f0*/  ULDC UR4, c[0x0][0x248] ;  /* 0x0000920000047ab9 */ /* 0x000fe20000000800 */
[CC--:B------:R-:W-:Y:S01]  /*7f300*/  LEA.HI.X.SX32 R17, R0.reuse, R3.reuse, 0x1, P3 ;  /* 0x0000000300117211 */ /* 0x0c0fe200018f0eff */
[----:B------:R-:W-:Y:S01]  /*7f310*/  VIADD R0, R0, UR4 ;  /* 0x0000000400007c36 */ /* 0x000fe20008000000 */
[----:B0-----:R-:W-:Y:S01]  /*7f320*/  PRMT R19, R9, 0x7773, RZ ;  /* 0x0000777309137816 */ /* 0x001fe200000000ff */
[----:B------:R-:W-:Y:S01]  /*7f330*/  VIADD R8, R28, 0xb7 ;  /* 0x000000b71c087836 */ /* 0x000fe20000000000 */
[----:B------:R-:W-:Y:S02]  /*7f340*/  ULDC UR4, c[0x0][0x248] ;  /* 0x0000920000047ab9 */ /* 0x000fe40000000800 */
[C---:B------:R-:W-:Y:S01]  /*7f350*/  VIADD R9, R0.reuse, UR4 ;  /* 0x0000000400097c36 */ /* 0x040fe20008000000 */
[----:B------:R0:W-:Y:S01]  /*7f360*/  @P2 STG.E.U8 desc[UR6][R16.64], R19 ;  /* 0x0000001310002986 */ /* 0x0001e2000c101106 */
[-C--:B------:R-:W-:Y:S01]  /*7f370*/  IADD3 R12, P2, R0, R2.reuse, RZ ;  /* 0x00000002000c7210 */ /* 0x080fe20007f5e0ff */
[----:B-1----:R-:W-:Y:S01]  /*7f380*/  VIADD R14, R28, 0xb8 ;  /* 0x000000b81c0e7836 */ /* 0x002fe20000000000 */
[----:B------:R-:W-:Y:S01]  /*7f390*/  ISETP.LT.AND P3, PT, R8, UR5, !P0 ;  /* 0x0000000508007c0c */ /* 0x000fe2000c761270 */
[----:B------:R-:W-:Y:S01]  /*7f3a0*/  ULDC UR5, c[0x0][0x248] ;  /* 0x0000920000057ab9 */ /* 0x000fe20000000800 */
[-C--:B------:R-:W-:Y:S01]  /*7f3b0*/  LEA.HI.X.SX32 R13, R0, R3.reuse, 0x1, P2 ;  /* 0x00000003000d7211 */ /* 0x080fe200010f0eff */
[C---:B------:R-:W-:Y:S01]  /*7f3c0*/  VIADD R0, R9.reuse, UR5 ;  /* 0x0000000509007c36 */ /* 0x040fe20008000000 */
[C---:B------:R-:W-:Y:S01]  /*7f3d0*/  IADD3 R8, P2, R9.reuse, R2, RZ ;  /* 0x0000000209087210 */ /* 0x040fe20007f5e0ff */
[----:B------:R-:W-:Y:S01]  /*7f3e0*/  ULDC UR4, c[0x0][0x22c] ;  /* 0x00008b0000047ab9 */ /* 0x000fe20000000800 */
[----:B------:R-:W-:Y:S01]  /*7f3f0*/  PRMT R18, R10, 0x7772, RZ ;  /* 0x000077720a127816 */ /* 0x000fe200000000ff */
[----:B------:R-:W-:Y:S01]  /*7f400*/  ULDC UR5, c[0x0][0x22c] ;  /* 0x00008b0000057ab9 */ /* 0x000fe20000000800 */
[----:B------:R-:W-:Y:S01]  /*7f410*/  LEA.HI.X.SX32 R9, R9, R3, 0x1, P2 ;  /* 0x0000000309097211 */ /* 0x000fe200010f0eff */
[----:B0-----:R-:W2:Y:S01]  /*7f420*/  LDL.LU R16, [R1+0x10] ;  /* 0x0000100001107983 */ /* 0x001ea20000300800 */
[----:B------:R-:W-:Y:S01]  /*7f430*/  ISETP.LT.AND P2, PT, R14, UR4, !P0 ;  /* 0x000000040e007c0c */ /* 0x000fe2000c741270 */
[----:B------:R-:W-:-:S02]  /*7f440*/  ULDC UR4, c[0x0][0x248] ;  /* 0x0000920000047ab9 */ /* 0x000fc40000000800 */
[----:B------:R0:W-:Y:S01]  /*7f450*/  @P6 STG.E.U8 desc[UR6][R12.64], R18 ;  /* 0x000000120c006986 */ /* 0x0001e2000c101106 */
[----:B------:R-:W-:Y:S02]  /*7f460*/  IADD3 R14, P6, R0, R2, RZ ;  /* 0x00000002000e7210 */ /* 0x000fe40007fde0ff */
[----:B------:R-:W-:Y:S02]  /*7f470*/  PRMT R29, R10, 0x7773, RZ ;  /* 0x000077730a1d7816 */ /* 0x000fe400000000ff */
[C---:B------:R-:W-:Y:S01]  /*7f480*/  LEA.HI.X.SX32 R15, R0.reuse, R3, 0x1, P6 ;  /* 0x00000003000f7211 */ /* 0x040fe200030f0eff */
[----:B------:R-:W-:Y:S01]  /*7f490*/  VIADD R0, R0, UR4 ;  /* 0x0000000400007c36 */ /* 0x000fe20008000000 */
[----:B------:R-:W-:Y:S01]  /*7f4a0*/  PRMT R19, R11, 0x7772, RZ ;  /* 0x000077720b137816 */ /* 0x000fe200000000ff */
[----:B------:R-:W-:Y:S01]  /*7f4b0*/  VIADD R10, R28, 0xb9 ;  /* 0x000000b91c0a7836 */ /* 0x000fe20000000000 */
[----:B------:R1:W-:Y:S01]  /*7f4c0*/  @P4 STG.E.U8 desc[UR6][R8.64], R29 ;  /* 0x0000001d08004986 */ /* 0x0003e2000c101106 */
[----:B------:R-:W-:-:S03]  /*7f4d0*/  ULDC UR4, c[0x0][0x248] ;  /* 0x0000920000047ab9 */ /* 0x000fc60000000800 */
[----:B------:R3:W-:Y:S01]  /*7f4e0*/  @P5 STG.E.U8 desc[UR6][R14.64], R19 ;  /* 0x000000130e005986 */ /* 0x0007e2000c101106 */
[----:B------:R-:W-:Y:S01]  /*7f4f0*/  ISETP.LT.AND P4, PT, R10, UR5, !P0 ;  /* 0x000000050a007c0c */ /* 0x000fe2000c781270 */
[----:B------:R-:W-:Y:S01]  /*7f500*/  VIADD R10, R28, 0xba ;  /* 0x000000ba1c0a7836 */ /* 0x000fe20000000000 */
[----:B------:R-:W-:Y:S01]  /*7f510*/  PRMT R17, R11, 0x7773, RZ ;  /* 0x000077730b117816 */ /* 0x000fe200000000ff */
[C---:B0-----:R-:W-:Y:S01]  /*7f520*/  VIADD R12, R0.reuse, UR4 ;  /* 0x00000004000c7c36 */ /* 0x041fe20008000000 */
[----:B------:R-:W-:Y:S01]  /*7f530*/  ULDC UR5, c[0x0][0x22c] ;  /* 0x00008b0000057ab9 */ /* 0x000fe20000000800 */
[----:B------:R-:W-:Y:S01]  /*7f540*/  ULDC UR4, c[0x0][0x22c] ;  /* 0x00008b0000047ab9 */ /* 0x000fe20000000800 */
[----:B-1----:R-:W-:-:S04]  /*7f550*/  IADD3 R8, P5, R0, R2, RZ ;  /* 0x0000000200087210 */ /* 0x002fc80007fbe0ff */
[-C--:B------:R-:W-:Y:S01]  /*7f560*/  LEA.HI.X.SX32 R9, R0, R3.reuse, 0x1, P5 ;  /* 0x0000000300097211 */ /* 0x080fe200028f0eff */
[----:B------:R-:W-:Y:S01]  /*7f570*/  VIADD R0, R28, 0xbb ;  /* 0x000000bb1c007836 */ /* 0x000fe20000000000 */
[----:B------:R-:W-:Y:S01]  /*7f580*/  ISETP.LT.AND P6, PT, R10, UR5, !P0 ;  /* 0x000000050a007c0c */ /* 0x000fe2000c7c1270 */
[----:B------:R-:W-:Y:S01]  /*7f590*/  VIADD R13, R28, 0xbc ;  /* 0x000000bc1c0d7836 */ /* 0x000fe20000000000 */
[----:B------:R-:W-:Y:S01]  /*7f5a0*/  IADD3 R10, P5, R12, R2, RZ ;  /* 0x000000020c0a7210 */ /* 0x000fe20007fbe0ff */
[----:B------:R0:W-:Y:S01]  /*7f5b0*/  @P3 STG.E.U8 desc[UR6][R8.64], R17 ;  /* 0x0000001108003986 */ /* 0x0001e2000c101106 */
[----:B------:R-:W-:Y:S01]  /*7f5c0*/  ISETP.LT.AND P3, PT, R0, UR4, !P0 ;  /* 0x0000000400007c0c */ /* 0x000fe2000c761270 */
[----:B------:R-:W-:Y:S01]  /*7f5d0*/  ULDC UR4, c[0x0][0x248] ;  /* 0x0000920000047ab9 */ /* 0x000fe20000000800 */
[C---:B------:R-:W-:Y:S01]  /*7f5e0*/  LEA.HI.X.SX32 R11, R12.reuse, R3, 0x1, P5 ;  /* 0x000000030c0b7211 */ /* 0x040fe200028f0eff */
[----:B------:R-:W-:Y:S01]  /*7f5f0*/  VIADD R0, R12, UR4 ;  /* 0x000000040c007c36 */ /* 0x000fe20008000000 */
[C---:B---3--:R-:W-:Y:S01]  /*7f600*/  PRMT R15, R4.reuse, 0x7772, RZ ;  /* 0x00007772040f7816 */ /* 0x048fe200000000ff */
[----:B------:R-:W-:Y:S01]  /*7f610*/  ULDC UR4, c[0x0][0x22c] ;  /* 0x00008b0000047ab9 */ /* 0x000fe20000000800 */
[----:B------:R-:W-:Y:S01]  /*7f620*/  PRMT R19, R4, 0x7773, RZ ;  /* 0x0000777304137816 */ /* 0x000fe200000000ff */
[----:B------:R-:W-:-:S02]  /*7f630*/  ULDC UR5, c[0x0][0x22c] ;  /* 0x00008b0000057ab9 */ /* 0x000fc40000000800 */
[----:B------:R1:W-:Y:S01]  /*7f640*/  @P2 STG.E.U8 desc[UR6][R10.64], R15 ;  /* 0x0000000f0a002986 */ /* 0x0003e2000c101106 */
[-C--:B------:R-:W-:Y:S02]  /*7f650*/  IADD3 R12, P2, R0, R2.reuse, RZ ;  /* 0x00000002000c7210 */ /* 0x080fe40007f5e0ff */
[----:B------:R-:W-:Y:S01]  /*7f660*/  ISETP.LT.AND P5, PT, R13, UR4, !P0 ;  /* 0x000000040d007c0c */ /* 0x000fe2000c7a1270 */
[----:B------:R-:W-:Y:S01]  /*7f670*/  ULDC UR4, c[0x0][0x248] ;  /* 0x0000920000047ab9 */ /* 0x000fe20000000800 */
[----:B0-----:R-:W-:Y:S01]  /*7f680*/  VIADD R8, R28, 0xbd ;  /* 0x000000bd1c087836 */ /* 0x001fe20000000000 */
[CC--:B------:R-:W-:Y:S01]  /*7f690*/  LEA.HI.X.SX32 R13, R0.reuse, R3.reuse, 0x1, P2 ;  /* 0x00000003000d7211 */ /* 0x0c0fe200010f0eff */
[----:B------:R-:W-:Y:S01]  /*7f6a0*/  VIADD R0, R0, UR4 ;  /* 0x0000000400007c36 */ /* 0x000fe20008000000 */
[----:B------:R-:W-:Y:S02]  /*7f6b0*/  ULDC UR4, c[0x0][0x248] ;  /* 0x0000920000047ab9 */ /* 0x000fe40000000800 */
[----:B------:R-:W-:Y:S01]  /*7f6c0*/  ISETP.LT.AND P2, PT, R8, UR5, !P0 ;  /* 0x0000000508007c0c */ /* 0x000fe2000c741270 */
[----:B------:R0:W-:Y:S01]  /*7f6d0*/  @P4 STG.E.U8 desc[UR6][R12.64], R19 ;  /* 0x000000130c004986 */ /* 0x0001e2000c101106 */
[CC--:B------:R-:W-:Y:S01]  /*7f6e0*/  IADD3 R8, P4, R0.reuse, R2.reuse, RZ ;  /* 0x0000000200087210 */ /* 0x0c0fe20007f9e0ff */
[----:B-1----:R-:W-:Y:S01]  /*7f6f0*/  VIADD R10, R0, UR4 ;  /* 0x00000004000a7c36 */ /* 0x002fe20008000000 */
[----:B------:R-:W-:Y:S01]  /*7f700*/  ULDC UR5, c[0x0][0x248] ;  /* 0x0000920000057ab9 */ /* 0x000fe20000000800 */
[C---:B------:R-:W-:Y:S01]  /*7f710*/  PRMT R17, R5.reuse, 0x7772, RZ ;  /* 0x0000777205117816 */ /* 0x040fe200000000ff */
[----:B------:R-:W-:Y:S01]  /*7f720*/  VIADD R11, R28, 0xbe ;  /* 0x000000be1c0b7836 */ /* 0x000fe20000000000 */
[-C--:B------:R-:W-:Y:S01]  /*7f730*/  LEA.HI.X.SX32 R9, R0, R3.reuse, 0x1, P4 ;  /* 0x0000000300097211 */ /* 0x080fe200020f0eff */
[C---:B------:R-:W-:Y:S01]  /*7f740*/  VIADD R0, R10.reuse, UR5 ;  /* 0x000000050a007c36 */ /* 0x040fe20008000000 */
[CC--:B------:R-:W-:Y:S01]  /*7f750*/  IADD3 R4, P4, R10.reuse, R2.reuse, RZ ;  /* 0x000000020a047210 */ /* 0x0c0fe20007f9e0ff */
[----:B------:R-:W-:Y:S01]  /*7f760*/  ULDC UR4, c[0x0][0x22c] ;  /* 0x00008b0000047ab9 */ /* 0x000fe20000000800 */
[----:B------:R-:W-:Y:S01]  /*7f770*/  PRMT R15, R5, 0x7773, RZ ;  /* 0x00007773050f7816 */ /* 0x000fe200000000ff */
[----:B------:R1:W-:Y:S01]  /*7f780*/  @P6 STG.E.U8 desc[UR6][R8.64], R17 ;  /* 0x0000001108006986 */ /* 0x0003e2000c101106 */
[-C--:B------:R-:W-:Y:S01]  /*7f790*/  LEA.HI.X.SX32 R5, R10, R3.reuse, 0x1, P4 ;  /* 0x000000030a057211 */ /* 0x080fe200020f0eff */
[----:B0-----:R-:W-:Y:S01]  /*7f7a0*/  VIADD R12, R28, 0xbf ;  /* 0x000000bf1c0c7836 */ /* 0x001fe20000000000 */
[C---:B------:R-:W-:Y:S01]  /*7f7b0*/  IADD3 R10, P6, R0.reuse, R2, RZ ;  /* 0x00000002000a7210 */ /* 0x040fe20007fde0ff */
[----:B------:R-:W-:Y:S01]  /*7f7c0*/  ULDC UR5, c[0x0][0x22c] ;  /* 0x00008b0000057ab9 */ /* 0x000fe20000000800 */
[----:B------:R-:W-:Y:S01]  /*7f7d0*/  ISETP.LT.AND P4, PT, R11, UR4, !P0 ;  /* 0x000000040b007c0c */ /* 0x000fe2000c781270 */
[----:B------:R-:W-:Y:S01]  /*7f7e0*/  ULDC UR4, c[0x0][0x248] ;  /* 0x0000920000047ab9 */ /* 0x000fe20000000800 */
[C---:B------:R-:W-:Y:S01]  /*7f7f0*/  LEA.HI.X.SX32 R11, R0.reuse, R3, 0x1, P6 ;  /* 0x00000003000b7211 */ /* 0x040fe200030f0eff */
[----:B------:R-:W-:Y:S01]  /*7f800*/  VIADD R0, R0, UR4 ;  /* 0x0000000400007c36 */ /* 0x000fe20008000000 */
[----:B------:R-:W-:Y:S01]  /*7f810*/  PRMT R13, R6, 0x7772, RZ ;  /* 0x00007772060d7816 */ /* 0x000fe200000000ff */
[----:B------:R0:W-:Y:S01]  /*7f820*/  @P3 STG.E.U8 desc[UR6][R4.64], R15 ;  /* 0x0000000f04003986 */ /* 0x0001e2000c101106 */
[----:B-1----:R-:W-:Y:S01]  /*7f830*/  VIADD R9, R28, 0xc0 ;  /* 0x000000c01c097836 */ /* 0x002fe20000000000 */
[----:B------:R-:W-:-:S02]  /*7f840*/  ISETP.LT.AND P3, PT, R12, UR5, !P0 ;  /* 0x000000050c007c0c */ /* 0x000fc4000c761270 */
[----:B------:R1:W-:Y:S01]  /*7f850*/  @P5 STG.E.U8 desc[UR6][R10.64], R13 ;  /* 0x0000000d0a005986 */ /* 0x0003e2000c101106 */
[CC--:B------:R-:W-:Y:S01]  /*7f860*/  IADD3 R8, P5, R0.reuse, R2.reuse, RZ ;  /* 0x0000000200087210 */ /* 0x0c0fe20007fbe0ff */
[----:B------:R-:W-:Y:S01]  /*7f870*/  ULDC UR5, c[0x0][0x22c] ;  /* 0x00008b0000057ab9 */ /* 0x000fe20000000800 */
[----:B------:R-:W-:Y:S01]  /*7f880*/  ULDC UR4, c[0x0][0x248] ;  /* 0x0000920000047ab9 */ /* 0x000fe20000000800 */
[----:B------:R-:W-:Y:S01]  /*7f890*/  ISETP.LT.AND P6, PT, R9, UR5, !P0 ;  /* 0x0000000509007c0c */ /* 0x000fe2000c7c1270 */
[C---:B------:R-:W-:Y:S01]  /*7f8a0*/  VIADD R12, R0.reuse, UR4 ;  /* 0x00000004000c7c36 */ /* 0x040fe20008000000 */
[----:B------:R-:W-:Y:S01]  /*7f8b0*/  LEA.HI.X.SX32 R9, R0, R3, 0x1, P5 ;  /* 0x0000000300097211 */ /* 0x000fe200028f0eff */
[----:B------:R-:W-:Y:S01]  /*7f8c0*/  VIADD R0, R28, 0xc1 ;  /* 0x000000c11c007836 */ /* 0x000fe20000000000 */
[----:B0-----:R-:W-:Y:S01]  /*7f8d0*/  PRMT R15, R6, 0x7773, RZ ;  /* 0x00007773060f7816 */ /* 0x001fe200000000ff */
[----:B------:R-:W-:Y:S01]  /*7f8e0*/  ULDC UR4, c[0x0][0x22c] ;  /* 0x00008b0000047ab9 */ /* 0x000fe20000000800 */
[----:B------:R-:W-:Y:S01]  /*7f8f0*/  IADD3 R4, P5, R12, R2, RZ ;  /* 0x000000020c047210 */ /* 0x000fe20007fbe0ff */
[----:B------:R-:W-:-:S02]  /*7f900*/  ULDC UR5, c[0x0][0x22c] ;  /* 0x00008b0000057ab9 */ /* 0x000fc40000000800 */
[----:B------:R0:W-:Y:S01]  /*7f910*/  @P2 STG.E.U8 desc[UR6][R8.64], R15 ;  /* 0x0000000f08002986 */ /* 0x0001e2000c101106 */
[----:B------:R-:W-:Y:S01]  /*7f920*/  ISETP.LT.AND P2, PT, R0, UR4, !P0 ;  /* 0x0000000400007c0c */ /* 0x000fe2000c741270 */
[----:B------:R-:W-:Y:S01]  /*7f930*/  ULDC UR4, c[0x0][0x248] ;  /* 0x0000920000047ab9 */ /* 0x000fe20000000800 */
[C---:B------:R-:W-:Y:S01]  /*7f940*/  LEA.HI.X.SX32 R5, R12.reuse, R3, 0x1, P5 ;  /* 0x000000030c057211 */ /* 0x040fe200028f0eff */
[----:B------:R-:W-:Y:S01]  /*7f950*/  VIADD R12, R12, UR4 ;  /* 0x000000040c0c7c36 */ /* 0x000fe20008000000 */
[----:B-1----:R-:W-:Y:S01]  /*7f960*/  PRMT R13, R7, 0x7772, RZ ;  /* 0x00007772070d7816 */ /* 0x002fe200000000ff */
[----:B------:R-:W-:Y:S01]  /*7f970*/  VIADD R0, R28, 0xc2 ;  /* 0x000000c21c007836 */ /* 0x000fe20000000000 */
[----:B------:R-:W-:-:S03]  /*7f980*/  ULDC UR4, c[0x0][0x22c] ;  /* 0x00008b0000047ab9 */ /* 0x000fc60000000800 */
[----:B------:R1:W-:Y:S01]  /*7f990*/  @P4 STG.E.U8 desc[UR6][R4.64], R13 ;  /* 0x0000000d04004986 */ /* 0x0003e2000c101106 */
[-C--:B------:R-:W-:Y:S02]  /*7f9a0*/  IADD3 R10, P4, R12, R2.reuse, RZ ;  /* 0x000000020c0a7210 */ /* 0x080fe40007f9e0ff */
[----:B------:R-:W-:Y:S01]  /*7f9b0*/  ISETP.LT.AND P5, PT, R0, UR4, !P0 ;  /* 0x0000000400007c0c */ /* 0x000fe2000c7a1270 */
[----:B------:R-:W-:Y:S01]  /*7f9c0*/  ULDC UR4, c[0x0][0x248] ;  /* 0x0000920000047ab9 */ /* 0x000fe20000000800 */
[----:B0-----:R-:W-:Y:S01]  /*7f9d0*/  PRMT R9, R7, 0x7773, RZ ;  /* 0x0000777307097816 */ /* 0x001fe200000000ff */
[----:B------:R-:W-:Y:S01]  /*7f9e0*/  VIADD R0, R28, 0xc3 ;  /* 0x000000c31c007836 */ /* 0x000fe20000000000 */
[CC--:B------:R-:W-:Y:S01]  /*7f9f0*/  LEA.HI.X.SX32 R11, R12.reuse, R3.reuse, 0x1, P4 ;  /* 0x000000030c0b7211 */ /* 0x0c0fe200020f0eff */
[----:B------:R-:W-:Y:S01]  /*7fa00*/  VIADD R12, R12, UR4 ;  /* 0x000000040c0c7c36 */ /* 0x000fe20008000000 */
[----:B------:R-:W-:Y:S02]  /*7fa10*/  ULDC UR4, c[0x0][0x248] ;  /* 0x0000920000047ab9 */ /* 0x000fe40000000800 */
[----:B------:R-:W-:Y:S01]  /*7fa20*/  ISETP.LT.AND P4, PT, R0, UR5, !P0 ;  /* 0x0000000500007c0c */ /* 0x000fe2000c781270 */
[----:B------:R0:W-:Y:S01]  /*7fa30*/  @P3 STG.E.U8 desc[UR6][R10.64], R9 ;  /* 0x000000090a003986 */ /* 0x0001e2000c101106 */
[CC--:B------:R-:W-:Y:S01]  /*7fa40*/  IADD3 R6, P3, R12.reuse, R2.reuse, RZ ;  /* 0x000000020c067210 */ /* 0x0c0fe20007f7e0ff */
[----:B------:R-:W-:Y:S01]  /*7fa50*/  VIADD R0, R12, UR4 ;  /* 0x000000040c007c36 */ /* 0x000fe20008000000 */
[----:B------:R-:W-:Y:S01]  /*7fa60*/  ULDC UR5, c[0x0][0x248] ;  /* 0x0000920000057ab9 */ /* 0x000fe20000000800 */
[----:B------:R-:W-:Y:S01]  /*7fa70*/  VIADD R8, R28, 0xc4 ;  /* 0x000000c41c087836 */ /* 0x000fe20000000000 */
[----:B------:R-:W-:Y:S01]  /*7fa80*/  LEA.HI.X.SX32 R7, R12, R3, 0x1, P3 ;  /* 0x000000030c077211 */ /* 0x000fe200018f0eff */
[----:B------:R-:W-:Y:S01]  /*7fa90*/  ULDC UR4, c[0x0][0x22c] ;  /* 0x00008b0000047ab9 */ /* 0x000fe20000000800 */
[----:B-1----:R-:W-:-:S02]  /*7faa0*/  IADD3 R4, P3, R0, R2, RZ ;  /* 0x0000000200047210 */ /* 0x002fc40007f7e0ff */
[----:B------:R-:W-:Y:S01]  /*7fab0*/  PRMT R15, R20, 0x7770, RZ ;  /* 0x00007770140f7816 */ /* 0x000fe200000000ff */
[C---:B0-----:R-:W-:Y:S01]  /*7fac0*/  VIADD R10, R0.reuse, UR5 ;  /* 0x00000005000a7c36 */ /* 0x041fe20008000000 */
[----:B------:R-:W-:-:S03]  /*7fad0*/  LEA.HI.X.SX32 R5, R0, R3, 0x1, P3 ;  /* 0x0000000300057211 */ /* 0x000fc600018f0eff */
[----:B------:R-:W-:Y:S01]  /*7fae0*/  @P6 STG.E.U8 desc[UR6][R6.64], R15 ;  /* 0x0000000f06006986 */ /* 0x000fe2000c101106 */
[----:B------:R-:W-:Y:S01]  /*7faf0*/  ISETP.LT.AND P3, PT, R8, UR4, !P0 ;  /* 0x0000000408007c0c */ /* 0x000fe2000c761270 */
[----:B------:R-:W-:Y:S01]  /*7fb00*/  VIADD R0, R28, 0xc5 ;  /* 0x000000c51c007836 */ /* 0x000fe20000000000 */
[----:B------:R-:W-:Y:S01]  /*7fb10*/  PRMT R13, R20, 0x7771, RZ ;  /* 0x00007771140d7816 */ /* 0x000fe200000000ff */
[----:B------:R-:W-:Y:S01]  /*7fb20*/  ULDC UR4, c[0x0][0x248] ;  /* 0x0000920000047ab9 */ /* 0x000fe20000000800 */
[C---:B------:R-:W-:Y:S01]  /*7fb30*/  IADD3 R8, P6, R10.reuse, R2, RZ ;  /* 0x000000020a087210 */ /* 0x040fe20007fde0ff */
[----:B------:R-:W-:Y:S01]  /*7fb40*/  ULDC UR5, c[0x0][0x22c] ;  /* 0x00008b0000057ab9 */ /* 0x000fe20000000800 */
[----:B------:R-:W-:Y:S01]  /*7fb50*/  PRMT R11, R21, 0x7770, RZ ;  /* 0x00007770150b7816 */ /* 0x000fe200000000ff */
[----:B------:R0:W-:Y:S01]  /*7fb60*/  @P2 STG.E.U8 desc[UR6][R4.64], R13 ;  /* 0x0000000d04002986 */ /* 0x0001e2000c101106 */
[C---:B------:R-:W-:Y:S01]  /*7fb70*/  LEA.HI.X.SX32 R9, R10.reuse, R3, 0x1, P6 ;  /* 0x000000030a097211 */ /* 0x040fe200030f0eff */
[----:B------:R-:W-:Y:S01]  /*7fb80*/  VIADD R10, R10, UR4 ;  /* 0x000000040a0a7c36 */ /* 0x000fe20008000000 */
[----:B------:R-:W-:Y:S01]  /*7fb90*/  ISETP.LT.AND P2, PT, R0, UR5, !P0 ;  /* 0x0000000500007c0c */ /* 0x000fe2000c741270 */
[----:B------:R-:W-:Y:S01]  /*7fba0*/  VIADD R0, R28, 0xc6 ;  /* 0x000000c61c007836 */ /* 0x000fe20000000000 */
[----:B------:R-:W-:Y:S01]  /*7fbb0*/  ULDC UR5, c[0x0][0x22c] ;  /* 0x00008b0000057ab9 */ /* 0x000fe20000000800 */
[----:B------:R1:W-:Y:S01]  /*7fbc0*/  @P5 STG.E.U8 desc[UR6][R8.64], R11 ;  /* 0x0000000b08005986 */ /* 0x0003e2000c101106 */
[----:B------:R-:W-:-:S02]  /*7fbd0*/  ULDC UR4, c[0x0][0x248] ;  /* 0x0000920000047ab9 */ /* 0x000fc40000000800 */
[----:B------:R-:W-:Y:S02]  /*7fbe0*/  ISETP.LT.AND P6, PT, R0, UR5, !P0 ;  /* 0x0000000500007c0c */ /* 0x000fe4000c7c1270 */
[CC--:B0-----:R-:W-:Y:S01]  /*7fbf0*/  IADD3 R4, P5, R10.reuse, R2.reuse, RZ ;  /* 0x000000020a047210 */ /* 0x0c1fe20007fbe0ff */
[----:B------:R-:W-:Y:S01]  /*7fc00*/  VIADD R0, R10, UR4 ;  /* 0x000000040a007c36 */ /* 0x000fe20008000000 */
[----:B------:R-:W-:Y:S01]  /*7fc10*/  PRMT R13, R21, 0x7771, RZ ;  /* 0x00007771150d7816 */ /* 0x000fe200000000ff */
[----:B------:R-:W-:Y:S01]  /*7fc20*/  VIADD R7, R28, 0xc7 ;  /* 0x000000c71c077836 */ /* 0x000fe20000000000 */
[-C--:B------:R-:W-:Y:S01]  /*7fc30*/  LEA.HI.X.SX32 R5, R10, R3.reuse, 0x1, P5 ;  /* 0x000000030a057211 */ /* 0x080fe200028f0eff */
[----:B------:R-:W-:Y:S01]  /*7fc40*/  ULDC UR4, c[0x0][0x22c] ;  /* 0x00008b0000047ab9 */ /* 0x000fe20000000800 */
[-C--:B------:R-:W-:Y:S02]  /*7fc50*/  IADD3 R6, P5, R0, R2.reuse, RZ ;  /* 0x0000000200067210 */ /* 0x080fe40007fbe0ff */
[----:B-1----:R-:W-:Y:S01]  /*7fc60*/  PRMT R11, R22, 0x7770, RZ ;  /* 0x00007770160b7816 */ /* 0x002fe200000000ff */
[----:B------:R0:W-:Y:S01]  /*7fc70*/  @P4 STG.E.U8 desc[UR6][R4.64], R13 ;  /* 0x0000000d04004986 */ /* 0x0001e2000c101106 */
[----:B------:R-:W-:Y:S01]  /*7fc80*/  ISETP.LT.AND P4, PT, R7, UR4, !P0 ;  /* 0x0000000407007c0c */ /* 0x000fe2000c781270 */
[----:B------:R-:W-:Y:S01]  /*7fc90*/  ULDC UR4, c[0x0][0x248] ;  /* 0x0000920000047ab9 */ /* 0x000fe20000000800 */
[CC--:B------:R-:W-:Y:S01]  /*7fca0*/  LEA.HI.X.SX32 R7, R0.reuse, R3.reuse, 0x1, P5 ;  /* 0x0000000300077211 */ /* 0x0c0fe200028f0eff */
[----:B------:R-:W-:Y:S01]  /*7fcb0*/  VIADD R0, R0, UR4 ;  /* 0x0000000400007c36 */ /* 0x000fe20008000000 */
[----:B------:R-:W-:Y:S01]  /*7fcc0*/  ULDC UR4, c[0x0][0x22c] ;  /* 0x00008b0000047ab9 */ /* 0x000fe20000000800 */
[----:B------:R-:W-:Y:S01]  /*7fcd0*/  VIADD R9, R28, 0xc8 ;  /* 0x000000c81c097836 */ /* 0x000fe20000000000 */
[----:B------:R-:W-:Y:S01]  /*7fce0*/  PRMT R15, R22, 0x7771, RZ ;  /* 0x00007771160f7816 */ /* 0x000fe200000000ff */
[----:B------:R1:W-:Y:S01]  /*7fcf0*/  @P3 STG.E.U8 desc[UR6][R6.64], R11 ;  /* 0x0000000b06003986 */ /* 0x0003e2000c101106 */
[C---:B------:R-:W-:Y:S01]  /*7fd00*/  IADD3 R8, P3, R0.reuse, R2, RZ ;  /* 0x0000000200087210 */ /* 0x040fe20007f7e0ff */
[----:B------:R-:W-:Y:S01]  /*7fd10*/  ULDC UR5, c[0x0][0x22c] ;  /* 0x00008b0000057ab9 */ /* 0x000fe20000000800 */
[----:B------:R-:W-:Y:S01]  /*7fd20*/  ISETP.LT.AND P5, PT, R9, UR4, !P0 ;  /* 0x0000000409007c0c */ /* 0x000fe2000c7a1270 */
[----:B------:R-:W-:Y:S01]  /*7fd30*/  ULDC UR4, c[0x0][0x248] ;  /* 0x0000920000047ab9 */ /* 0x000fe20000000800 */
[C---:B------:R-:W-:Y:S01]  /*7fd40*/  LEA.HI.X.SX32 R9, R0.reuse, R3, 0x1, P3 ;  /* 0x0000000300097211 */ /* 0x040fe200018f0eff */
[----:B------:R-:W-:Y:S01]  /*7fd50*/  VIADD R0, R0, UR4 ;  /* 0x0000000400007c36 */ /* 0x000fe20008000000 */
[----:B------:R-:W-:Y:S01]  /*7fd60*/  ULDC UR4, c[0x0][0x248] ;  /* 0x0000920000047ab9 */ /* 0x000fe20000000800 */
[----:B0-----:R-:W-:-:S02]  /*7fd70*/  VIADD R4, R28, 0xc9 ;  /* 0x000000c91c047836 */ /* 0x001fc40000000000 */
[----:B------:R0:W-:Y:S01]  /*7fd80*/  @P2 STG.E.U8 desc[UR6][R8.64], R15 ;  /* 0x0000000f08002986 */ /* 0x0001e2000c101106 */
[C---:B------:R-:W-:Y:S01]  /*7fd90*/  VIADD R5, R0.reuse, UR4 ;  /* 0x0000000400057c36 */ /* 0x040fe20008000000 */
[-C--:B-1----:R-:W-:Y:S01]  /*7fda0*/  IADD3 R6, P2, R0, R2.reuse, RZ ;  /* 0x0000000200067210 */ /* 0x082fe20007f5e0ff */
[----:B------:R-:W-:Y:S01]  /*7fdb0*/  VIADD R10, R28, 0xca ;  /* 0x000000ca1c0a7836 */ /* 0x000fe20000000000 */
[----:B------:R-:W-:Y:S01]  /*7fdc0*/  ISETP.LT.AND P3, PT, R4, UR5, !P0 ;  /* 0x0000000504007c0c */ /* 0x000fe2000c761270 */
[----:B------:R-:W-:Y:S01]  /*7fdd0*/  ULDC UR5, c[0x0][0x248] ;  /* 0x0000920000057ab9 */ /* 0x000fe20000000800 */
[----:B------:R-:W-:Y:S01]  /*7fde0*/  LEA.HI.X.SX32 R7, R0, R3, 0x1, P2 ;  /* 0x0000000300077211 */ /* 0x000fe200010f0eff */
[----:B------:R-:W-:Y:S01]  /*7fdf0*/  VIADD R0, R5, UR5 ;  /* 0x0000000505007c36 */ /* 0x000fe20008000000 */
[----:B------:R-:W-:Y:S01]  /*7fe00*/  PRMT R13, R23, 0x7770, RZ ;  /* 0x00007770170d7816 */ /* 0x000fe200000000ff */
[----:B------:R-:W-:Y:S01]  /*7fe10*/  ULDC UR4, c[0x0][0x22c] ;  /* 0x00008b0000047ab9 */ /* 0x000fe20000000800 */
[----:B------:R-:W-:Y:S01]  /*7fe20*/  IADD3 R4, P2, R5, R2, RZ ;  /* 0x0000000205047210 */ /* 0x000fe20007f5e0ff */
[----:B------:R-:W-:-:S02]  /*7fe30*/  ULDC UR5, c[0x0][0x22c] ;  /* 0x00008b0000057ab9 */ /* 0x000fc40000000800 */
[----:B------:R1:W-:Y:S01]  /*7fe40*/  @P6 STG.E.U8 desc[UR6][R6.64], R13 ;  /* 0x0000000d06006986 */ /* 0x0003e2000c101106 */
[----:B0-----:R-:W-:Y:S02]  /*7fe50*/  IADD3 R8, P6, R0, R2, RZ ;  /* 0x0000000200087210 */ /* 0x001fe40007fde0ff */
[-C--:B------:R-:W-:Y:S02]  /*7fe60*/  LEA.HI.X.SX32 R5, R5, R3.reuse, 0x1, P2 ;  /* 0x0000000305057211 */ /* 0x080fe400010f0eff */
[----:B------:R-:W-:Y:S01]  /*7fe70*/  ISETP.LT.AND P2, PT, R10, UR4, !P0 ;  /* 0x000000040a007c0c */ /* 0x000fe2000c741270 */
[----:B------:R-:W-:Y:S01]  /*7fe80*/  ULDC UR4, c[0x0][0x248] ;  /* 0x0000920000047ab9 */ /* 0x000fe20000000800 */
        /* <DEDUP_REMOVED lines=9> */
[----:B-1----:R-:W-:Y:S01]  /*7ff20*/  VIADD R6, R28, 0xcc ;  /* 0x000000cc1c067836 */ /* 0x002fe20000000000 */
[----:B------:R-:W-:Y:S01]  /*7ff30*/  PRMT R13, R24, 0x7771, RZ ;  /* 0x00007771180d7816 */ /* 0x000fe200000000ff */
[C---:B------:R-:W-:Y:S01]  /*7ff40*/  VIADD R10, R0.reuse, UR4 ;  /* 0x00000004000a7c36 */ /* 0x040fe20008000000 */
[----:B------:R-:W-:Y:S01]  /*7ff50*/  ULDC UR5, c[0x0][0x22c] ;  /* 0x00008b0000057ab9 */ /* 0x000fe20000000800 */
[----:B------:R-:W-:Y:S01]  /*7ff60*/  ULDC UR4, c[0x0][0x22c] ;  /* 0x00008b0000047ab9 */ /* 0x000fe20000000800 */
[----:B0-----:R-:W-:-:S04]  /*7ff70*/  IADD3 R4, P5, R0, R2, RZ ;  /* 0x0000000200047210 */ /* 0x001fc80007fbe0ff */
[-C--:B------:R-:W-:Y:S01]  /*7ff80*/  LEA.HI.X.SX32 R5, R0, R3.reuse, 0x1, P5 ;  /* 0x0000000300057211 */ /* 0x080fe200028f0eff */
[----:B------:R-:W-:Y:S01]  /*7ff90*/  VIADD R0, R28, 0xcd ;  /* 0x000000cd1c007836 */ /* 0x000fe20000000000 */
[----:B------:R-:W-:Y:S01]  /*7ffa0*/  ISETP.LT.AND P6, PT, R6, UR5, !P0 ;  /* 0x0000000506007c0c */ /* 0x000fe2000c7c1270 */
[----:B------:R-:W-:Y:S01]  /*7ffb0*/  ULDC UR5, c[0x0][0x22c] ;  /* 0x00008b0000057ab9 */ /* 0x000fe20000000800 */
[----:B------:R-:W-:Y:S01]  /*7ffc0*/  IADD3 R6, P5, R10, R2, RZ ;  /* 0x000000020a067210 */ /* 0x000fe20007fbe0ff */
[----:B------:R0:W-:Y:S01]  /*7ffd0*/  @P3 STG.E.U8 desc[UR6][R4.64], R13 ;  /* 0x0000000d04003986 */ /* 0x0001e2000c101106 */
[----:B------:R-:W-:Y:S01]  /*7ffe0*/  ISETP.LT.AND P3, PT, R0, UR4, !P0 ;  /* 0x0000000400007c0c */ /* 0x000fe2000c761270 */
[----:B------:R-:W-:Y:S01]  /*7fff0*/  ULDC UR4, c[0x0][0x248] ;  /* 0x0000920000047ab9 */ /* 0x000fe20000000800 */
[C---:B------:R-:W-:Y:S01]  /*80000*/  LEA.HI.X.SX32 R7, R10.reuse, R3, 0x1, P5 ;  /* 0x000000030a077211 */ /* 0x040fe200028f0eff */
[----:B------:R-:W-:Y:S01]  /*80010*/  VIADD R10, R10, UR4 ;  /* 0x000000040a0a7c36 */ /* 0x000fe20008000000 */
[----:B------:R-:W-:Y:S01]  /*80020*/  PRMT R11, R25, 0x7770, RZ ;  /* 0x00007770190b7816 */ /* 0x000fe200000000ff */
[----:B------:R-:W-:Y:S01]  /*80030*/  VIADD R0, R28, 0xce ;  /* 0x000000ce1c007836 */ /* 0x000fe20000000000 */
[----:B------:R-:W-:-:S03]  /*80040*/  ULDC UR4, c[0x0][0x22c] ;  /* 0x00008b0000047ab9 */ /* 0x000fc60000000800 */
[----:B------:R1:W-:Y:S01]  /*80050*/  @P2 STG.E.U8 desc[UR6][R6.64], R11 ;  /* 0x0000000b06002986 */ /* 0x0003e2000c101106 */
[-C--:B---3--:R-:W-:Y:S02]  /*80060*/  IADD3 R8, P2, R10, R2.reuse, RZ ;  /* 0x000000020a087210 */ /* 0x088fe40007f5e0ff */
[----:B------:R-:W-:Y:S01]  /*80070*/  ISETP.LT.AND P5, PT, R0, UR4, !P0 ;  /* 0x0000000400007c0c */ /* 0x000fe2000c7a1270 */
[----:B------:R-:W-:Y:S01]  /*80080*/  ULDC UR4, c[0x0][0x248] ;  /* 0x0000920000047ab9 */ /* 0x000fe20000000800 */
[-C--:B------:R-:W-:Y:S01]  /*80090*/  LEA.HI.X.SX32 R9, R10, R3.reuse, 0x1, P2 ;  /* 0x000000030a097211 */ /* 0x080fe200010f0eff */
[----:B------:R-:W-:Y:S01]  /*800a0*/  VIADD R0, R28, 0xcf ;  /* 0x000000cf1c007836 */ /* 0x000fe20000000000 */
[----:B0-----:R-:W-:Y:S01]  /*800b0*/  PRMT R13, R25, 0x7771, RZ ;  /* 0x00007771190d7816 */ /* 0x001fe200000000ff */
[----:B------:R-:W-:Y:S01]  /*800c0*/  VIADD R10, R10, UR4 ;  /* 0x000000040a0a7c36 */ /* 0x000fe20008000000 */
[----:B------:R-:W-:Y:S02]  /*800d0*/  ULDC UR4, c[0x0][0x248] ;  /* 0x0000920000047ab9 */ /* 0x000fe40000000800 */
[----:B------:R-:W-:Y:S01]  /*800e0*/  ISETP.LT.AND P2, PT, R0, UR5, !P0 ;  /* 0x0000000500007c0c */ /* 0x000fe2000c741270 */
[----:B------:R0:W-:Y:S01]  /*800f0*/  @P4 STG.E.U8 desc[UR6][R8.64], R13 ;  /* 0x0000000d08004986 */ /* 0x0001e2000c101106 */
[CC--:B-1----:R-:W-:Y:S01]  /*80100*/  IADD3 R6, P4, R10.reuse, R2.reuse, RZ ;  /* 0x000000020a067210 */ /* 0x0c2fe20007f9e0ff */
[----:B------:R-:W-:Y:S01]  /*80110*/  VIADD R0, R10, UR4 ;  /* 0x000000040a007c36 */ /* 0x000fe20008000000 */
[----:B------:R-:W-:Y:S01]  /*80120*/  ULDC UR5, c[0x0][0x248] ;  /* 0x0000920000057ab9 */ /* 0x000fe20000000800 */
[----:B------:R-:W-:Y:S01]  /*80130*/  PRMT R15, R26, 0x7770, RZ ;  /* 0x000077701a0f7816 */ /* 0x000fe200000000ff */
[----:B------:R-:W-:Y:S01]  /*80140*/  VIADD R12, R28, 0xd0 ;  /* 0x000000d01c0c7836 */ /* 0x000fe20000000000 */
[-C--:B------:R-:W-:Y:S01]  /*80150*/  LEA.HI.X.SX32 R7, R10, R3.reuse, 0x1, P4 ;  /* 0x000000030a077211 */ /* 0x080fe200020f0eff */
[C---:B------:R-:W-:Y:S01]  /*80160*/  VIADD R10, R0.reuse, UR5 ;  /* 0x00000005000a7c36 */ /* 0x040fe20008000000 */
[-C--:B------:R-:W-:Y:S01]  /*80170*/  IADD3 R4, P4, R0, R2.reuse, RZ ;  /* 0x0000000200047210 */ /* 0x080fe20007f9e0ff */
[----:B------:R-:W-:Y:S01]  /*80180*/  ULDC UR4, c[0x0][0x22c] ;  /* 0x00008b0000047ab9 */ /* 0x000fe20000000800 */
[----:B------:R-:W-:Y:S01]  /*80190*/  PRMT R11, R26, 0x7771, RZ ;  /* 0x000077711a0b7816 */ /* 0x000fe200000000ff */
[----:B------:R-:W-:Y:S01]  /*801a0*/  @P6 STG.E.U8 desc[UR6][R6.64], R15 ;  /* 0x0000000f06006986 */ /* 0x000fe2000c101106 */
[-C--:B------:R-:W-:Y:S01]  /*801b0*/  LEA.HI.X.SX32 R5, R0, R3.reuse, 0x1, P4 ;  /* 0x0000000300057211 */ /* 0x080fe200020f0eff */
[----:B------:R-:W-:Y:S01]  /*801c0*/  VIADD R0, R28, 0xd1 ;  /* 0x000000d11c007836 */ /* 0x000fe20000000000 */
[----:B0-----:R-:W-:Y:S01]  /*801d0*/  IADD3 R8, P6, R10, R2, RZ ;  /* 0x000000020a087210 */ /* 0x001fe20007fde0ff */
[----:B------:R-:W-:Y:S01]  /*801e0*/  ULDC UR5, c[0x0][0x22c] ;  /* 0x00008b0000057ab9 */ /* 0x000fe20000000800 */
[----:B------:R-:W-:Y:S01]  /*801f0*/  ISETP.LT.AND P4, PT, R12, UR4, !P0 ;  /* 0x000000040c007c0c */ /* 0x000fe2000c781270 */
[----:B------:R-:W-:Y:S01]  /*80200*/  ULDC UR4, c[0x0][0x248] ;  /* 0x0000920000047ab9 */ /* 0x000fe20000000800 */
[C---:B------:R-:W-:Y:S01]  /*80210*/  LEA.HI.X.SX32 R9, R10.reuse, R3, 0x1, P6 ;  /* 0x000000030a097211 */ /* 0x040fe200030f0eff */
[----:B------:R0:W-:Y:S01]  /*80220*/  @P3 STG.E.U8 desc[UR6][R4.64], R11 ;  /* 0x0000000b04003986 */ /* 0x0001e2000c101106 */
[----:B------:R-:W-:Y:S01]  /*80230*/  PRMT R13, R27, 0x7770, RZ ;  /* 0x000077701b0d7816 */ /* 0x000fe200000000ff */
        /* <DEDUP_REMOVED lines=18> */
[C---:B------:R-:W-:Y:S01]  /*80360*/  LEA.HI.X.SX32 R7, R0.reuse, R3, 0x1, P5 ;  /* 0x0000000300077211 */ /* 0x040fe200028f0eff */
[----:B------:R-:W-:Y:S01]  /*80370*/  VIADD R0, R0, UR4 ;  /* 0x0000000400007c36 */ /* 0x000fe20008000000 */
[----:B------:R-:W-:Y:S01]  /*80380*/  ULDC UR4, c[0x0][0x22c] ;  /* 0x00008b0000047ab9 */ /* 0x000fe20000000800 */
[----:B------:R-:W-:Y:S01]  /*80390*/  VIADD R9, R28, 0xd4 ;  /* 0x000000d41c097836 */ /* 0x000fe20000000000 */
[----:B------:R-:W-:Y:S01]  /*803a0*/  ULDC UR5, c[0x0][0x22c] ;  /* 0x00008b0000057ab9 */ /* 0x000fe20000000800 */
[----:B------:R1:W-:Y:S01]  /*803b0*/  @P4 STG.E.U8 desc[UR6][R6.64], R13 ;  /* 0x0000000d06004986 */ /* 0x0003e2000c101106 */
[----:B------:R-:W-:-:S02]  /*803c0*/  IADD3 R8, P4, R0, R2, RZ ;  /* 0x0000000200087210 */ /* 0x000fc40007f9e0ff */
        /* <DEDUP_REMOVED lines=13> */
[----:B------:R-:W-:Y:S01]  /*804a0*/  VIADD R0, R5, UR5 ;  /* 0x0000000505007c36 */ /* 0x000fe20008000000 */
[----:B------:R-:W-:Y:S01]  /*804b0*/  PRMT R13, R21, 0x7772, RZ ;  /* 0x00007772150d7816 */ /* 0x000fe200000000ff */
[----:B------:R-:W-:Y:S01]  /*804c0*/  VIADD R10, R28, 0xd6 ;  /* 0x000000d61c0a7836 */ /* 0x000fe20000000000 */
[-C--:B------:R-:W-:Y:S01]  /*804d0*/  IADD3 R4, P3, R5, R2.reuse, RZ ;  /* 0x0000000205047210 */ /* 0x080fe20007f7e0ff */
[----:B------:R-:W-:Y:S01]  /*804e0*/  ULDC UR4, c[0x0][0x22c] ;  /* 0x00008b0000047ab9 */ /* 0x000fe20000000800 */
[----:B------:R-:W-:Y:S01]  /*804f0*/  ULDC UR5, c[0x0][0x22c] ;  /* 0x00008b0000057ab9 */ /* 0x000fe20000000800 */
[----:B------:R1:W-:Y:S01]  /*80500*/  @P6 STG.E.U8 desc[UR6][R6.64], R13 ;  /* 0x0000000d06006986 */ /* 0x0003e2000c101106 */
[----:B0-----:R-:W-:-:S02]  /*80510*/  IADD3 R8, P6, R0, R2, RZ ;  /* 0x0000000200087210 */ /* 0x001fc40007fde0ff */
[-C--:B------:R-:W-:Y:S02]  /*80520*/  LEA.HI.X.SX32 R5, R5, R3.reuse, 0x1, P3 ;  /* 0x0000000305057211 */ /* 0x080fe400018f0eff */
[----:B------:R-:W-:Y:S01]  /*80530*/  ISETP.LT.AND P3, PT, R10, UR4, !P0 ;  /* 0x000000040a007c0c */ /* 0x000fe2000c761270 */
[----:B------:R-:W-:Y:S01]  /*80540*/  ULDC UR4, c[0x0][0x248] ;  /* 0x0000920000047ab9 */ /* 0x000fe20000000800 */
[----:B------:R-:W-:Y:S01]  /*80550*/  PRMT R21, R21, 0x7773, RZ ;  /* 0x0000777315157816 */ /* 0x000fe200000000ff */
[----:B------:R-:W-:Y:S01]  /*80560*/  VIADD R10, R28, 0xd7 ;  /* 0x000000d71c0a7836 */ /* 0x000fe20000000000 */
[CC--:B------:R-:W-:Y:S01]  /*80570*/  LEA.HI.X.SX32 R9, R0.reuse, R3.reuse, 0x1, P6 ;  /* 0x0000000300097211 */ /* 0x0c0fe200030f0eff */
[----:B------:R-:W-:Y:S01]  /*80580*/  VIADD R0, R0, UR4 ;  /* 0x0000000400007c36 */ /* 0x000fe20008000000 */
[----:B------:R-:W-:Y:S01]  /*80590*/  PRMT R11, R22, 0x7772, RZ ;  /* 0x00007772160b7816 */ /* 0x000fe200000000ff */
[----:B------:R0:W-:Y:S01]  /*805a0*/  @P2 STG.E.U8 desc[UR6][R4.64], R21 ;  /* 0x0000001504002986 */ /* 0x0001e2000c101106 */
[----:B-1----:R-:W-:Y:S01]  /*805b0*/  VIADD R7, R28, 0xd8 ;  /* 0x000000d81c077836 */ /* 0x002fe20000000000 */
[----:B------:R-:W-:Y:S01]  /*805c0*/  ISETP.LT.AND P2, PT, R10, UR5, !P0 ;  /* 0x000000050a007c0c */ /* 0x000fe2000c741270 */
[----:B------:R-:W-:Y:S01]  /*805d0*/  ULDC UR5, c[0x0][0x22c] ;  /* 0x00008b0000057ab9 */ /* 0x000fe20000000800 */
[----:B------:R1:W-:Y:S01]  /*805e0*/  @P5 STG.E.U8 desc[UR6][R8.64], R11 ;  /* 0x0000000b08005986 */ /* 0x0003e2000c101106 */
[CC--:B------:R-:W-:Y:S01]  /*805f0*/  IADD3 R6, P5, R0.reuse, R2.reuse, RZ ;  /* 0x0000000200067210 */ /* 0x0c0fe20007fbe0ff */
[----:B------:R-:W-:Y:S01]  /*80600*/  ULDC UR4, c[0x0][0x248] ;  /* 0x0000920000047ab9 */ /* 0x000fe20000000800 */
[----:B------:R-:W-:Y:S01]  /*80610*/  ISETP.LT.AND P6, PT, R7, UR5, !P0 ;  /* 0x0000000507007c0c */ /* 0x000fe2000c7c1270 */
[C---:B------:R-:W-:Y:S01]  /*80620*/  VIADD R10, R0.reuse, UR4 ;  /* 0x00000004000a7c36 */ /* 0x040fe20008000000 */
[----:B------:R-:W-:Y:S01]  /*80630*/  LEA.HI.X.SX32 R7, R0, R3, 0x1, P5 ;  /* 0x0000000300077211 */ /* 0x000fe200028f0eff */
[----:B------:R-:W-:Y:S01]  /*80640*/  VIADD R0, R28, 0xd9 ;  /* 0x000000d91c007836 */ /* 0x000fe20000000000 */
[----:B------:R-:W-:Y:S01]  /*80650*/  PRMT R13, R22, 0x7773, RZ ;  /* 0x00007773160d7816 */ /* 0x000fe200000000ff */
[----:B------:R-:W-:Y:S01]  /*80660*/  ULDC UR4, c[0x0][0x22c] ;  /* 0x00008b0000047ab9 */ /* 0x000fe20000000800 */
[----:B0-----:R-:W-:Y:S01]  /*80670*/  IADD3 R4, P5, R10, R2, RZ ;  /* 0x000000020a047210 */ /* 0x001fe20007fbe0ff */
[----:B------:R-:W-:-:S02]  /*80680*/  ULDC UR5, c[0x0][0x22c] ;  /* 0x00008b0000057ab9 */ /* 0x000fc40000000800 */
[----:B------:R-:W-:Y:S01]  /*80690*/  @P4 STG.E.U8 desc[UR6][R6.64], R13 ;  /* 0x0000000d06004986 */ /* 0x000fe2000c101106 */
        /* <DEDUP_REMOVED lines=11> */
[----:B------:R-:W-:Y:S01]  /*80750*/  PRMT R23, R23, 0x7773, RZ ;  /* 0x0000777317177816 */ /* 0x000fe200000000ff */
[----:B------:R-:W-:Y:S01]  /*80760*/  VIADD R0, R28, 0xdb ;  /* 0x000000db1c007836 */ /* 0x000fe20000000000 */
[CC--:B------:R-:W-:Y:S01]  /*80770*/  LEA.HI.X.SX32 R9, R10.reuse, R3.reuse, 0x1, P3 ;  /* 0x000000030a097211 */ /* 0x0c0fe200018f0eff */
[----:B------:R-:W-:Y:S01]  /*80780*/  VIADD R10, R10, UR4 ;  /* 0x000000040a0a7c36 */ /* 0x000fe20008000000 */
[----:B------:R-:W-:Y:S02]  /*80790*/  ULDC UR4, c[0x0][0x248] ;  /* 0x0000920000047ab9 */ /* 0x000fe40000000800 */
[----:B------:R-:W-:Y:S01]  /*807a0*/  ISETP.LT.AND P3, PT, R0, UR5, !P0 ;  /* 0x0000000500007c0c */ /* 0x000fe2000c761270 */
[----:B------:R1:W-:Y:S01]  /*807b0*/  @P2 STG.E.U8 desc[UR6][R8.64], R23 ;  /* 0x0000001708002986 */ /* 0x0003e2000c101106 */
[CC--:B0-----:R-:W-:Y:S01]  /*807c0*/  IADD3 R4, P2, R10.reuse, R2.reuse, RZ ;  /* 0x000000020a047210 */ /* 0x0c1fe20007f5e0ff */
        /* <DEDUP_REMOVED lines=9> */
[----:B------:R0:W-:Y:S01]  /*80860*/  @P6 STG.E.U8 desc[UR6][R4.64], R15 ;  /* 0x0000000f04006986 */ /* 0x0001e2000c101106 */
[-C--:B------:R-:W-:Y:S01]  /*80870*/  LEA.HI.X.SX32 R7, R0, R3.reuse, 0x1, P2 ;  /* 0x0000000300077211 */ /* 0x080fe200010f0eff */
[----:B------:R-:W-:Y:S01]  /*80880*/  VIADD R0, R28, 0xdd ;  /* 0x000000dd1c007836 */ /* 0x000fe20000000000 */
[----:B-1----:R-:W-:Y:S01]  /*80890*/  IADD3 R8, P6, R10, R2, RZ ;  /* 0x000000020a087210 */ /* 0x002fe20007fde0ff */
[----:B------:R-:W-:Y:S01]  /*808a0*/  ULDC UR5, c[0x0][0x22c] ;  /* 0x00008b0000057ab9 */ /* 0x000fe20000000800 */
[----:B------:R-:W-:Y:S01]  /*808b0*/  ISETP.LT.AND P2, PT, R12, UR4, !P0 ;  /* 0x000000040c007c0c */ /* 0x000fe2000c741270 */
[----:B------:R1:W-:Y:S01]  /*808c0*/  @P4 STG.E.U8 desc[UR6][R6.64], R11 ;  /* 0x0000000b06004986 */ /* 0x0003e2000c101106 */
[----:B------:R-:W-:Y:S01]  /*808d0*/  ULDC UR4, c[0x0][0x248] ;  /* 0x0000920000047ab9 */ /* 0x000fe20000000800 */
[----:B------:R-:W-:-:S02]  /*808e0*/  LEA.HI.X.SX32 R9, R10, R3, 0x1, P6 ;  /* 0x000000030a097211 */ /* 0x000fc400030f0eff */
[C---:B------:R-:W-:Y:S02]  /*808f0*/  PRMT R13, R25.reuse, 0x7772, RZ ;  /* 0x00007772190d7816 */ /* 0x040fe400000000ff */
[----:B------:R-:W-:Y:S01]  /*80900*/  ISETP.LT.AND P4, PT, R0, UR5, !P0 ;  /* 0x0000000500007c0c */ /* 0x000fe2000c781270 */
[----:B------:R-:W-:Y:S01]  /*80910*/  VIADD R0, R10, UR4 ;  /* 0x000000040a007c36 */ /* 0x000fe20008000000 */
[----:B------:R-:W-:Y:S01]  /*80920*/  ULDC UR5, c[0x0][0x22c] ;  /* 0x00008b0000057ab9 */ /* 0x000fe20000000800 */
[----:B0-----:R-:W-:Y:S01]  /*80930*/  VIADD R4, R28, 0xde ;  /* 0x000000de1c047836 */ /* 0x001fe20000000000 */
[----:B------:R0:W-:Y:S01]  /*80940*/  @P5 STG.E.U8 desc[UR6][R8.64], R13 ;  /* 0x0000000d08005986 */ /* 0x0001e2000c101106 */
[----:B------:R-:W-:Y:S01]  /*80950*/  ULDC UR4, c[0x0][0x248] ;  /* 0x0000920000047ab9 */ /* 0x000fe20000000800 */
[-C--:B------:R-:W-:Y:S02]  /*80960*/  IADD3 R10, P5, R0, R2.reuse, RZ ;  /* 0x00000002000a7210 */ /* 0x080fe40007fbe0ff */
[----:B------:R-:W-:Y:S01]  /*80970*/  ISETP.LT.AND P6, PT, R4, UR5, !P0 ;  /* 0x0000000504007c0c */ /* 0x000fe2000c7c1270 */
[C---:B------:R-:W-:Y:S01]  /*80980*/  VIADD R12, R0.reuse, UR4 ;  /* 0x00000004000c7c36 */ /* 0x040fe20008000000 */
[----:B--2---:R-:W2:Y:S01]  /*80990*/  LDS.128 R4, [R16] ;  /* 0x0000000010047984 */ /* 0x004ea20000000c00 */
[-C--:B-1----:R-:W-:Y:S01]  /*809a0*/  LEA.HI.X.SX32 R11, R0, R3.reuse, 0x1, P5 ;  /* 0x00000003000b7211 */ /* 0x082fe200028f0eff */
[----:B------:R-:W-:Y:S01]  /*809b0*/  VIADD R0, R28, 0xdf ;  /* 0x000000df1c007836 */ /* 0x000fe20000000000 */
[----:B------:R-:W-:Y:S01]  /*809c0*/  PRMT R25, R25, 0x7773, RZ ;  /* 0x0000777319197816 */ /* 0x000fe200000000ff */
[----:B------:R-:W-:Y:S01]  /*809d0*/  ULDC UR4, c[0x0][0x22c] ;  /* 0x00008b0000047ab9 */ /* 0x000fe20000000800 */
[----:B------:R-:W-:Y:S01]  /*809e0*/  PRMT R15, R26, 0x7772, RZ ;  /* 0x000077721a0f7816 */ /* 0x000fe200000000ff */
[----:B0-----:R-:W-:Y:S01]  /*809f0*/  VIADD R13, R28, 0xe0 ;  /* 0x000000e01c0d7836 */ /* 0x001fe20000000000 */
[-C--:B------:R-:W-:Y:S01]  /*80a00*/  IADD3 R8, P5, R12, R2.reuse, RZ ;  /* 0x000000020c087210 */ /* 0x080fe20007fbe0ff */
[----:B------:R0:W-:Y:S01]  /*80a10*/  @P3 STG.E.U8 desc[UR6][R10.64], R25 ;  /* 0x000000190a003986 */ /* 0x0001e2000c101106 */
[----:B------:R-:W-:Y:S01]  /*80a20*/  ISETP.LT.AND P3, PT, R0, UR4, !P0 ;  /* 0x0000000400007c0c */ /* 0x000fe2000c761270 */
[----:B------:R-:W-:Y:S01]  /*80a30*/  ULDC UR4, c[0x0][0x248] ;  /* 0x0000920000047ab9 */ /* 0x000fe20000000800 */
[C---:B------:R-:W-:Y:S01]  /*80a40*/  LEA.HI.X.SX32 R9, R12.reuse, R3, 0x1, P5 ;  /* 0x000000030c097211 */ /* 0x040fe200028f0eff */
[----:B------:R-:W-:Y:S01]  /*80a50*/  VIADD R0, R12, UR4 ;  /* 0x000000040c007c36 */ /* 0x000fe20008000000 */
[----:B------:R-:W-:Y:S01]  /*80a60*/  ULDC UR4, c[0x0][0x22c] ;  /* 0x00008b0000047ab9 */ /* 0x000fe20000000800 */
[----:B------:R-:W-:Y:S01]  /*80a70*/  PRMT R17, R26, 0x7773, RZ ;  /* 0x000077731a117816 */ /* 0x000fe200000000ff */
[----:B------:R-:W-:Y:S01]  /*80a80*/  ULDC UR5, c[0x0][0x22c] ;  /* 0x00008b0000057ab9 */ /* 0x000fe20000000800 */
[----:B------:R1:W-:Y:S01]  /*80a90*/  @P2 STG.E.U8 desc[UR6][R8.64], R15 ;  /* 0x0000000f08002986 */ /* 0x0003e2000c101106 */
[----:B------:R-:W-:-:S02]  /*80aa0*/  IADD3 R12, P2, R0, R2, RZ ;  /* 0x00000002000c7210 */ /* 0x000fc40007f5e0ff */
[----:B------:R-:W-:Y:S01]  /*80ab0*/  ISETP.LT.AND P5, PT, R13, UR4, !P0 ;  /* 0x000000040d007c0c */ /* 0x000fe2000c7a1270 */
[----:B------:R-:W-:Y:S01]  /*80ac0*/  ULDC UR4, c[0x0][0x248] ;  /* 0x0000920000047ab9 */ /* 0x000fe20000000800 */
[C---:B------:R-:W-:Y:S01]  /*80ad0*/  LEA.HI.X.SX32 R13, R0.reuse, R3, 0x1, P2 ;  /* 0x00000003000d7211 */ /* 0x040fe200010f0eff */
[----:B------:R-:W-:Y:S01]  /*80ae0*/  VIADD R0, R0, UR4 ;  /* 0x0000000400007c36 */ /* 0x000fe20008000000 */
[----:B------:R-:W-:-:S03]  /*80af0*/  ULDC UR4, c[0x0][0x248] ;  /* 0x0000920000047ab9 */ /* 0x000fc60000000800 */
[----:B------:R3:W-:Y:S01]  /*80b00*/  @P4 STG.E.U8 desc[UR6][R12.64], R17 ;  /* 0x000000110c004986 */ /* 0x0007e2000c101106 */
[C---:B0-----:R-:W-:Y:S01]  /*80b10*/  VIADD R11, R0.reuse, UR4 ;  /* 0x00000004000b7c36 */ /* 0x041fe20008000000 */
[-C--:B-1----:R-:W-:Y:S01]  /*80b20*/  IADD3 R8, P4, R0, R2.reuse, RZ ;  /* 0x0000000200087210 */ /* 0x082fe20007f9e0ff */
[----:B------:R-:W-:Y:S01]  /*80b30*/  VIADD R10, R28, 0xe1 ;  /* 0x000000e11c0a7836 */ /* 0x000fe20000000000 */
[C---:B------:R-:W-:Y:S01]  /*80b40*/  PRMT R15, R27.reuse, 0x7773, RZ ;  /* 0x000077731b0f7816 */ /* 0x040fe200000000ff */
[----:B------:R-:W-:Y:S01]  /*80b50*/  ULDC UR4, c[0x0][0x248] ;  /* 0x0000920000047ab9 */ /* 0x000fe20000000800 */
[----:B------:R-:W-:Y:S02]  /*80b60*/  PRMT R27, R27, 0x7772, RZ ;  /* 0x000077721b1b7816 */ /* 0x000fe400000000ff */
[-C--:B------:R-:W-:Y:S01]  /*80b70*/  LEA.HI.X.SX32 R9, R0, R3.reuse, 0x1, P4 ;  /* 0x0000000300097211 */ /* 0x080fe200020f0eff */
[C---:B------:R-:W-:Y:S01]  /*80b80*/  VIADD R0, R11.reuse, UR4 ;  /* 0x000000040b007c36 */ /* 0x040fe20008000000 */
[----:B------:R-:W-:Y:S01]  /*80b90*/  ISETP.LT.AND P2, PT, R10, UR5, !P0 ;  /* 0x000000050a007c0c */ /* 0x000fe2000c741270 */
[----:B------:R-:W-:Y:S01]  /*80ba0*/  VIADD R14, R28, 0xe2 ;  /* 0x000000e21c0e7836 */ /* 0x000fe20000000000 */
[CC--:B------:R-:W-:Y:S01]  /*80bb0*/  IADD3 R10, P4, R11.reuse, R2.reuse, RZ ;  /* 0x000000020b0a7210 */ /* 0x0c0fe20007f9e0ff */
[----:B------:R0:W-:Y:S01]  /*80bc0*/  @P6 STG.E.U8 desc[UR6][R8.64], R27 ;  /* 0x0000001b08006986 */ /* 0x0001e2000c101106 */
[-C--:B---3--:R-:W-:Y:S01]  /*80bd0*/  IADD3 R12, P6, R0, R2.reuse, RZ ;  /* 0x00000002000c7210 */ /* 0x088fe20007fde0ff */
[----:B------:R-:W-:Y:S01]  /*80be0*/  ULDC UR5, c[0x0][0x22c] ;  /* 0x00008b0000057ab9 */ /* 0x000fe20000000800 */
[-C--:B------:R-:W-:Y:S01]  /*80bf0*/  LEA.HI.X.SX32 R11, R11, R3.reuse, 0x1, P4 ;  /* 0x000000030b0b7211 */ /* 0x080fe200020f0eff */
[----:B------:R-:W-:Y:S01]  /*80c00*/  ULDC UR4, c[0x0][0x248] ;  /* 0x0000920000047ab9 */ /* 0x000fe20000000800 */
[----:B------:R-:W-:Y:S01]  /*80c10*/  ISETP.LT.AND P4, PT, R14, UR5, !P0 ;  /* 0x000000050e007c0c */ /* 0x000fe2000c781270 */
[----:B------:R-:W-:Y:S01]  /*80c20*/  VIADD R14, R28, 0xe3 ;  /* 0x000000e31c0e7836 */ /* 0x000fe20000000000 */
[CC--:B------:R-:W-:Y:S01]  /*80c30*/  LEA.HI.X.SX32 R13, R0.reuse, R3.reuse, 0x1, P6 ;  /* 0x00000003000d7211 */ /* 0x0c0fe200030f0eff */
[----:B------:R-:W-:Y:S01]  /*80c40*/  VIADD R0, R0, UR4 ;  /* 0x0000000400007c36 */ /* 0x000fe20008000000 */
[----:B--2---:R-:W-:Y:S01]  /*80c50*/  PRMT R19, R4, 0x7770, RZ ;  /* 0x0000777004137816 */ /* 0x004fe200000000ff */
[----:B------:R1:W-:Y:S01]  /*80c60*/  @P3 STG.E.U8 desc[UR6][R10.64], R15 ;  /* 0x0000000f0a003986 */ /* 0x0003e2000c101106 */
[----:B------:R-:W-:Y:S01]  /*80c70*/  ULDC UR5, c[0x0][0x22c] ;  /* 0x00008b0000057ab9 */ /* 0x000fe20000000800 */
[----:B0-----:R-:W-:Y:S01]  /*80c80*/  VIADD R9, R28, 0xe4 ;  /* 0x000000e41c097836 */ /* 0x001fe20000000000 */
[----:B------:R-:W-:Y:S01]  /*80c90*/  ISETP.LT.AND P3, PT, R14, UR5, !P0 ;  /* 0x000000050e007c0c */ /* 0x000fe2000c761270 */
        /* <DEDUP_REMOVED lines=8> */
[----:B------:R-:W-:Y:S01]  /*80d20*/  PRMT R17, R4, 0x7771, RZ ;  /* 0x0000777104117816 */ /* 0x000fe200000000ff */
[----:B------:R-:W-:Y:S01]  /*80d30*/  ULDC UR4, c[0x0][0x22c] ;  /* 0x00008b0000047ab9 */ /* 0x000fe20000000800 */
[----:B-1----:R-:W-:Y:S01]  /*80d40*/  IADD3 R10, P5, R14, R2, RZ ;  /* 0x000000020e0a7210 */ /* 0x002fe20007fbe0ff */
[----:B------:R-:W-:-:S02]  /*80d50*/  ULDC UR5, c[0x0][0x22c] ;  /* 0x00008b0000057ab9 */ /* 0x000fc40000000800 */
[----:B------:R1:W-:Y:S01]  /*80d60*/  @P2 STG.E.U8 desc[UR6][R8.64], R17 ;  /* 0x0000001108002986 */ /* 0x0003e2000c101106 */
        /* <DEDUP_REMOVED lines=8> */
[-C--:B------:R-:W-:Y:S02]  /*80df0*/  IADD3 R14, P4, R0, R2.reuse, RZ ;  /* 0x00000002000e7210 */ /* 0x080fe40007f9e0ff */
[----:B------:R-:W-:Y:S01]  /*80e00*/  ISETP.LT.AND P5, PT, R12, UR4, !P0 ;  /* 0x000000040c007c0c */ /* 0x000fe2000c7a1270 */
[----:B------:R-:W-:Y:S01]  /*80e10*/  ULDC UR4, c[0x0][0x248] ;  /* 0x0000920000047ab9 */ /* 0x000fe20000000800 */
[----:B-1----:R-:W-:Y:S01]  /*80e20*/  VIADD R8, R28, 0xe7 ;  /* 0x000000e71c087836 */ /* 0x002fe20000000000 */
[C---:B------:R-:W-:Y:S01]  /*80e30*/  LEA.HI.X.SX32 R15, R0.reuse, R3, 0x1, P4 ;  /* 0x00000003000f7211 */ /* 0x040fe200020f0eff */
[----:B------:R-:W-:Y:S01]  /*80e40*/  VIADD R0, R0, UR4 ;  /* 0x0000000400007c36 */ /* 0x000fe20008000000 */
[----:B------:R-:W-:Y:S01]  /*80e50*/  PRMT R23, R5, 0x7771, RZ ;  /* 0x0000777105177816 */ /* 0x000fe200000000ff */
[----:B------:R-:W-:Y:S01]  /*80e60*/  ULDC UR4, c[0x0][0x248] ;  /* 0x0000920000047ab9 */ /* 0x000fe20000000800 */
[----:B------:R-:W-:Y:S01]  /*80e70*/  ISETP.LT.AND P4, PT, R8, UR5, !P0 ;  /* 0x0000000508007c0c */ /* 0x000fe2000c781270 */
[----:B------:R-:W-:Y:S01]  /*80e80*/  VIADD R18, R0, UR4 ;  /* 0x0000000400127c36 */ /* 0x000fe20008000000 */
[----:B------:R1:W2:Y:S01]  /*80e90*/  LDS.128 R8, [R16+0x400] ;  /* 0x0004000010087984 */ /* 0x0002a20000000c00 */
[----:B------:R-:W-:Y:S01]  /*80ea0*/  ULDC UR4, c[0x0][0x22c] ;  /* 0x00008b0000047ab9 */ /* 0x000fe20000000800 */
[----:B------:R-:W-:Y:S01]  /*80eb0*/  PRMT R19, R6, 0x7770, RZ ;  /* 0x0000777006137816 */ /* 0x000fe200000000ff */
[----:B------:R-:W-:Y:S01]  /*80ec0*/  ULDC UR5, c[0x0][0x22c] ;  /* 0x00008b0000057ab9 */ /* 0x000fe20000000800 */
[----:B------:R3:W-:Y:S01]  /*80ed0*/  @P3 STG.E.U8 desc[UR6][R14.64], R23 ;  /* 0x000000170e003986 */ /* 0x0007e2000c101106 */
[----:B------:R-:W-:-:S04]  /*80ee0*/  IADD3 R12, P3, R0, R2, RZ ;  /* 0x00000002000c7210 */ /* 0x000fc80007f7e0ff */
[----:B0-----:R-:W-:Y:S01]  /*80ef0*/  LEA.HI.X.SX32 R13, R0, R3, 0x1, P3 ;  /* 0x00000003000d7211 */ /* 0x001fe200018f0eff */
[----:B------:R-:W-:Y:S01]  /*80f00*/  VIADD R0, R28, 0xe8 ;  /* 0x000000e81c007836 */ /* 0x000fe20000000000 */
[----:B-1----:R-:W-:-:S04]  /*80f10*/  IADD3 R16, P3, R18, R2, RZ ;  /* 0x0000000212107210 */ /* 0x002fc80007f7e0ff */
[-C--:B------:R-:W-:Y:S02]  /*80f20*/  LEA.HI.X.SX32 R17, R18, R3.reuse, 0x1, P3 ;  /* 0x0000000312117211 */ /* 0x080fe400018f0eff */
[----:B------:R-:W-:Y:S01]  /*80f30*/  ISETP.LT.AND P3, PT, R0, UR4, !P0 ;  /* 0x0000000400007c0c */ /* 0x000fe2000c761270 */
[----:B------:R-:W-:Y:S02]  /*80f40*/  ULDC UR4, c[0x0][0x248] ;  /* 0x0000920000047ab9 */ /* 0x000fe40000000800 */
[----:B------:R-:W-:Y:S01]  /*80f50*/  VIADD R18, R18, UR4 ;  /* 0x0000000412127c36 */ /* 0x000fe20008000000 */
[----:B------:R-:W-:Y:S01]  /*80f60*/  PRMT R21, R6, 0x7771, RZ ;  /* 0x0000777106157816 */ /* 0x000fe200000000ff */
[----:B---3--:R-:W-:Y:S01]  /*80f70*/  VIADD R15, R28, 0xe9 ;  /* 0x000000e91c0f7836 */ /* 0x008fe20000000000 */
[----:B------:R0:W-:Y:S01]  /*80f80*/  @P6 STG.E.U8 desc[UR6][R12.64], R19 ;  /* 0x000000130c006986 */ /* 0x0001e2000c101106 */
[----:B------:R-:W-:Y:S01]  /*80f90*/  ULDC UR4, c[0x0][0x248] ;  /* 0x0000920000047ab9 */ /* 0x000fe20000000800 */
[CC--:B------:R-:W-:Y:S01]  /*80fa0*/  IADD3 R14, P6, R18.reuse, R2.reuse, RZ ;  /* 0x00000002120e7210 */ /* 0x0c0fe20007fde0ff */
[C---:B------:R-:W-:Y:S01]  /*80fb0*/  VIADD R0, R18.reuse, UR4 ;  /* 0x0000000412007c36 */ /* 0x040fe20008000000 */
[----:B------:R1:W-:Y:S01]  /*80fc0*/  @P2 STG.E.U8 desc[UR6][R16.64], R21 ;  /* 0x0000001510002986 */ /* 0x0003e2000c101106 */
[----:B------:R-:W-:Y:S01]  /*80fd0*/  ISETP.LT.AND P2, PT, R15, UR5, !P0 ;  /* 0x000000050f007c0c */ /* 0x000fe2000c741270 */
[----:B------:R-:W-:Y:S01]  /*80fe0*/  ULDC UR4, c[0x0][0x22c] ;  /* 0x00008b0000047ab9 */ /* 0x000fe20000000800 */
[----:B------:R-:W-:Y:S01]  /*80ff0*/  LEA.HI.X.SX32 R15, R18, R3, 0x1, P6 ;  /* 0x00000003120f7211 */ /* 0x000fe200030f0eff */
[----:B------:R-:W-:Y:S01]  /*81000*/  ULDC UR5, c[0x0][0x22c] ;  /* 0x00008b0000057ab9 */ /* 0x000fe20000000800 */
[----:B------:R-:W-:Y:S01]  /*81010*/  IADD3 R18, P6, R0, R2, RZ ;  /* 0x0000000200127210 */ /* 0x000fe20007fde0ff */
[----:B0-----:R-:W-:Y:S01]  /*81020*/  VIADD R12, R28, 0xea ;  /* 0x000000ea1c0c7836 */ /* 0x001fe20000000000 */
[----:B-1----:R-:W-:-:S02]  /*81030*/  PRMT R17, R7, 0x7770, RZ ;  /* 0x0000777007117816 */ /* 0x002fc400000000ff */
[----:B------:R-:W-:-:S03]  /*81040*/  LEA.HI.X.SX32 R19, R0, R3, 0x1, P6 ;  /* 0x0000000300137211 */ /* 0x000fc600030f0eff */
[----:B------:R0:W-:Y:S01]  /*81050*/  @P5 STG.E.U8 desc[UR6][R14.64], R17 ;  /* 0x000000110e005986 */ /* 0x0001e2000c101106 */
[----:B------:R-:W-:Y:S01]  /*81060*/  ISETP.LT.AND P5, PT, R12, UR4, !P0 ;  /* 0x000000040c007c0c */ /* 0x000fe2000c7a1270 */
[----:B------:R-:W-:Y:S02]  /*81070*/  ULDC UR4, c[0x0][0x248] ;  /* 0x0000920000047ab9 */ /* 0x000fe40000000800 */
[----:B------:R-:W-:Y:S01]  /*81080*/  VIADD R0, R0, UR4 ;  /* 0x0000000400007c36 */ /* 0x000fe20008000000 */
[----:B------:R-:W-:Y:S01]  /*81090*/  PRMT R21, R7, 0x7771, RZ ;  /* 0x0000777107157816 */ /* 0x000fe200000000ff */
[----:B------:R-:W-:Y:S01]  /*810a0*/  VIADD R13, R28, 0xeb ;  /* 0x000000eb1c0d7836 */ /* 0x000fe20000000000 */
[----:B------:R-:W-:Y:S02]  /*810b0*/  ULDC UR4, c[0x0][0x248] ;  /* 0x0000920000047ab9 */ /* 0x000fe40000000800 */
[CC--:B------:R-:W-:Y:S01]  /*810c0*/  IADD3 R12, P6, R0.reuse, R2.reuse, RZ ;  /* 0x00000002000c7210 */ /* 0x0c0fe20007fde0ff */
[----:B------:R2:W-:Y:S01]  /*810d0*/  @P4 STG.E.U8 desc[UR6][R18.64], R21 ;  /* 0x0000001512004986 */ /* 0x0005e2000c101106 */
[C---:B------:R-:W-:Y:S01]  /*810e0*/  VIADD R20, R0.reuse, UR4 ;  /* 0x0000000400147c36 */ /* 0x040fe20008000000 */
[----:B------:R-:W-:Y:S01]  /*810f0*/  ISETP.LT.AND P4, PT, R13, UR5, !P0 ;  /* 0x000000050d007c0c */ /* 0x000fe2000c781270 */
[----:B------:R-:W-:Y:S01]  /*81100*/  ULDC UR4, c[0x0][0x22c] ;  /* 0x00008b0000047ab9 */ /* 0x000fe20000000800 */
[----:B------:R-:W-:Y:S01]  /*81110*/  LEA.HI.X.SX32 R13, R0, R3, 0x1, P6 ;  /* 0x00000003000d7211 */ /* 0x000fe200030f0eff */
[----:B------:R-:W-:Y:S01]  /*81120*/  VIADD R0, R28, 0xec ;  /* 0x000000ec1c007836 */ /* 0x000fe20000000000 */
[----:B------:R-:W-:Y:S01]  /*81130*/  IADD3 R16, P6, R20, R2, RZ ;  /* 0x0000000214107210 */ /* 0x000fe20007fde0ff */
[----:B0-----:R-:W-:Y:S01]  /*81140*/  VIADD R15, R28, 0xed ;  /* 0x000000ed1c0f7836 */ /* 0x001fe20000000000 */
[----:B------:R-:W-:Y:S01]  /*81150*/  ULDC UR5, c[0x0][0x22c] ;  /* 0x00008b0000057ab9 */ /* 0x000fe20000000800 */
[----:B--2---:R-:W-:-:S02]  /*81160*/  PRMT R19, R8, 0x7770, RZ ;  /* 0x0000777008137816 */ /* 0x004fc400000000ff */
[----:B------:R-:W-:-:S03]  /*81170*/  LEA.HI.X.SX32 R17, R20, R3, 0x1, P6 ;  /* 0x0000000314117211 */ /* 0x000fc600030f0eff */
[----:B------:R0:W-:Y:S01]  /*81180*/  @P3 STG.E.U8 desc[UR6][R12.64], R19 ;  /* 0x000000130c003986 */ /* 0x0001e2000c101106 */
[----:B------:R-:W-:Y:S01]  /*81190*/  ISETP.LT.AND P3, PT, R0, UR4, !P0 ;  /* 0x0000000400007c0c */ /* 0x000fe2000c761270 */
[----:B------:R-:W-:Y:S02]  /*811a0*/  ULDC UR4, c[0x0][0x248] ;  /* 0x0000920000047ab9 */ /* 0x000fe40000000800 */
[----:B------:R-:W-:Y:S01]  /*811b0*/  VIADD R20, R20, UR4 ;  /* 0x0000000414147c36 */ /* 0x000fe20008000000 */
[----:B------:R-:W-:Y:S01]  /*811c0*/  PRMT R21, R8, 0x7771, RZ ;  /* 0x0000777108157816 */ /* 0x000fe200000000ff */
[----:B------:R-:W-:-:S03]  /*811d0*/  ULDC UR4, c[0x0][0x248] ;  /* 0x0000920000047ab9 */ /* 0x000fc60000000800 */
[CC--:B------:R-:W-:Y:S01]  /*811e0*/  IADD3 R14, P6, R20.reuse, R2.reuse, RZ ;  /* 0x00000002140e7210 */ /* 0x0c0fe20007fde0ff */
[----:B------:R1:W-:Y:S01]  /*811f0*/  @P2 STG.E.U8 desc[UR6][R16.64], R21 ;  /* 0x0000001510002986 */ /* 0x0003e2000c101106 */
[----:B------:R-:W-:Y:S01]  /*81200*/  VIADD R0, R20, UR4 ;  /* 0x0000000414007c36 */ /* 0x000fe20008000000 */
[----:B------:R-:W-:Y:S01]  /*81210*/  ISETP.LT.AND P2, PT, R15, UR5, !P0 ;  /* 0x000000050f007c0c */ /* 0x000fe2000c741270 */
[----:B0-----:R-:W-:Y:S01]  /*81220*/  VIADD R12, R28, 0xee ;  /* 0x000000ee1c0c7836 */ /* 0x001fe20000000000 */
[----:B------:R-:W-:Y:S01]  /*81230*/  LEA.HI.X.SX32 R15, R20, R3, 0x1, P6 ;  /* 0x00000003140f7211 */ /* 0x000fe200030f0eff */
[----:B------:R-:W-:Y:S01]  /*81240*/  ULDC UR4, c[0x0][0x22c] ;  /* 0x00008b0000047ab9 */ /* 0x000fe20000000800 */
[----:B------:R-:W-:Y:S01]  /*81250*/  IADD3 R18, P6, R0, R2, RZ ;  /* 0x0000000200127210 */ /* 0x000fe20007fde0ff */
[----:B------:R-:W-:Y:S01]  /*81260*/  VIADD R13, R28, 0xef ;  /* 0x000000ef1c0d7836 */ /* 0x000fe20000000000 */
[----:B------:R-:W-:Y:S01]  /*81270*/  ULDC UR5, c[0x0][0x22c] ;  /* 0x00008b0000057ab9 */ /* 0x000fe20000000800 */
[----:B-1----:R-:W-:-:S02]  /*81280*/  PRMT R17, R9, 0x7770, RZ ;  /* 0x0000777009117816 */ /* 0x002fc400000000ff */
        /* <DEDUP_REMOVED lines=37> */
[----:B------:R-:W-:Y:S01]  /*814e0*/  @P5 STG.E.U8 desc[UR6][R14.64], R17 ;  /* 0x000000110e005986 */ /* 0x000fe2000c101106 */
        /* <DEDUP_REMOVED lines=10> */
[-C--:B------:R-:W-:Y:S01]  /*81590*/  LEA.HI.X.SX32 R13, R0, R3.reuse, 0x1, P6 ;  /* 0x00000003000d7211 */ /* 0x080fe200030f0eff */
[----:B------:R-:W-:Y:S01]  /*815a0*/  VIADD R0, R28, 0xf4 ;  /* 0x000000f41c007836 */ /* 0x000fe20000000000 */
[----:B------:R-:W-:Y:S01]  /*815b0*/  IADD3 R16, P6, R20, R2, RZ ;  /* 0x0000000214107210 */ /* 0x000fe20007fde0ff */
[----:B------:R-:W-:Y:S01]  /*815c0*/  ULDC UR5, c[0x0][0x22c] ;  /* 0x00008b0000057ab9 */ /* 0x000fe20000000800 */
[----:B0-----:R-:W-:Y:S02]  /*815d0*/  PRMT R21, R4, 0x7772, RZ ;  /* 0x0000777204157816 */ /* 0x001fe400000000ff */
[----:B------:R-:W-:-:S03]  /*815e0*/  LEA.HI.X.SX32 R17, R20, R3, 0x1, P6 ;  /* 0x0000000314117211 */ /* 0x000fc600030f0eff */
[----:B------:R0:W-:Y:S01]  /*815f0*/  @P3 STG.E.U8 desc[UR6][R12.64], R21 ;  /* 0x000000150c003986 */ /* 0x0001e2000c101106 */
[----:B------:R-:W-:Y:S01]  /*81600*/  ISETP.LT.AND P3, PT, R0, UR4, !P0 ;  /* 0x0000000400007c0c */ /* 0x000fe2000c761270 */
[----:B------:R-:W-:Y:S02]  /*81610*/  ULDC UR4, c[0x0][0x248] ;  /* 0x0000920000047ab9 */ /* 0x000fe40000000800 */
[----:B------:R-:W-:Y:S01]  /*81620*/  VIADD R20, R20, UR4 ;  /* 0x0000000414147c36 */ /* 0x000fe20008000000 */
[----:B------:R-:W-:Y:S01]  /*81630*/  PRMT R19, R4, 0x7773, RZ ;  /* 0x0000777304137816 */ /* 0x000fe200000000ff */
[----:B------:R-:W-:Y:S01]  /*81640*/  ULDC UR4, c[0x0][0x248] ;  /* 0x0000920000047ab9 */ /* 0x000fe20000000800 */
[----:B------:R-:W-:Y:S02]  /*81650*/  VIADD R4, R28, 0xf5 ;  /* 0x000000f51c047836 */ /* 0x000fe40000000000 */
[C---:B------:R-:W-:Y:S01]  /*81660*/  IADD3 R14, P6, R20.reuse, R2, RZ ;  /* 0x00000002140e7210 */ /* 0x040fe20007fde0ff */
[----:B------:R1:W-:Y:S01]  /*81670*/  @P2 STG.E.U8 desc[UR6][R16.64], R19 ;  /* 0x0000001310002986 */ /* 0x0003e2000c101106 */
[----:B------:R-:W-:-:S02]  /*81680*/  VIADD R0, R20, UR4 ;  /* 0x0000000414007c36 */ /* 0x000fc40008000000 */
[----:B------:R-:W-:Y:S01]  /*81690*/  LEA.HI.X.SX32 R15, R20, R3, 0x1, P6 ;  /* 0x00000003140f7211 */ /* 0x000fe200030f0eff */
[----:B0-----:R-:W-:Y:S01]  /*816a0*/  VIADD R12, R28, 0xf6 ;  /* 0x000000f61c0c7836 */ /* 0x001fe20000000000 */
[----:B------:R-:W-:Y:S01]  /*816b0*/  ISETP.LT.AND P2, PT, R4, UR5, !P0 ;  /* 0x0000000504007c0c */ /* 0x000fe2000c741270 */
[----:B------:R-:W-:Y:S01]  /*816c0*/  ULDC UR4, c[0x0][0x22c] ;  /* 0x00008b0000047ab9 */ /* 0x000fe20000000800 */
[----:B------:R-:W-:Y:S01]  /*816d0*/  IADD3 R4, P6, R0, R2, RZ ;  /* 0x0000000200047210 */ /* 0x000fe20007fde0ff */
[----:B------:R-:W-:Y:S01]  /*816e0*/  VIADD R13, R28, 0xf7 ;  /* 0x000000f71c0d7836 */ /* 0x000fe20000000000 */
[----:B------:R-:W-:Y:S01]  /*816f0*/  ULDC UR5, c[0x0][0x22c] ;  /* 0x00008b0000057ab9 */ /* 0x000fe20000000800 */
[C---:B-1----:R-:W-:Y:S02]  /*81700*/  PRMT R19, R5.reuse, 0x7772, RZ ;  /* 0x0000777205137816 */ /* 0x042fe400000000ff */
[----:B------:R-:W-:-:S03]  /*81710*/  PRMT R17, R5, 0x7773, RZ ;  /* 0x0000777305117816 */ /* 0x000fc600000000ff */
[----:B------:R0:W-:Y:S01]  /*81720*/  @P5 STG.E.U8 desc[UR6][R14.64], R19 ;  /* 0x000000130e005986 */ /* 0x0001e2000c101106 */
[----:B------:R-:W-:Y:S01]  /*81730*/  ISETP.LT.AND P5, PT, R12, UR4, !P0 ;  /* 0x000000040c007c0c */ /* 0x000fe2000c7a1270 */
[----:B------:R-:W-:Y:S01]  /*81740*/  ULDC UR4, c[0x0][0x248] ;  /* 0x0000920000047ab9 */ /* 0x000fe20000000800 */
[C---:B------:R-:W-:Y:S01]  /*81750*/  LEA.HI.X.SX32 R5, R0.reuse, R3, 0x1, P6 ;  /* 0x0000000300057211 */ /* 0x040fe200030f0eff */
[----:B------:R-:W-:Y:S01]  /*81760*/  VIADD R0, R0, UR4 ;  /* 0x0000000400007c36 */ /* 0x000fe20008000000 */
[----:B------:R-:W-:-:S04]  /*81770*/  ULDC UR4, c[0x0][0x248] ;  /* 0x0000920000047ab9 */ /* 0x000fc80000000800 */
[CC--:B------:R-:W-:Y:S01]  /*81780*/  IADD3 R12, P6, R0.reuse, R2.reuse, RZ ;  /* 0x00000002000c7210 */ /* 0x0c0fe20007fde0ff */
[----:B------:R1:W-:Y:S01]  /*81790*/  @P4 STG.E.U8 desc[UR6][R4.64], R17 ;  /* 0x0000001104004986 */ /* 0x0003e2000c101106 */
[C---:B------:R-:W-:Y:S01]  /*817a0*/  VIADD R16, R0.reuse, UR4 ;  /* 0x0000000400107c36 */ /* 0x040fe20008000000 */
[----:B------:R-:W-:Y:S01]  /*817b0*/  ISETP.LT.AND P4, PT, R13, UR5, !P0 ;  /* 0x000000050d007c0c */ /* 0x000fe2000c781270 */
[----:B------:R-:W-:Y:S01]  /*817c0*/  ULDC UR4, c[0x0][0x22c] ;  /* 0x00008b0000047ab9 */ /* 0x000fe20000000800 */
[-C--:B------:R-:W-:Y:S01]  /*817d0*/  LEA.HI.X.SX32 R13, R0, R3.reuse, 0x1, P6 ;  /* 0x00000003000d7211 */ /* 0x080fe200030f0eff */
[----:B------:R-:W-:Y:S01]  /*817e0*/  VIADD R0, R28, 0xf8 ;  /* 0x000000f81c007836 */ /* 0x000fe20000000000 */
[----:B0-----:R-:W-:Y:S01]  /*817f0*/  IADD3 R14, P6, R16, R2, RZ ;  /* 0x00000002100e7210 */ /* 0x001fe20007fde0ff */
[----:B------:R-:W-:Y:S01]  /*81800*/  ULDC UR5, c[0x0][0x22c] ;  /* 0x00008b0000057ab9 */ /* 0x000fe20000000800 */
[----:B-1----:R-:W-:Y:S02]  /*81810*/  PRMT R17, R6, 0x7772, RZ ;  /* 0x0000777206117816 */ /* 0x002fe400000000ff */
        /* <DEDUP_REMOVED lines=10> */
[----:B------:R-:W-:Y:S01]  /*818c0*/  VIADD R0, R16, UR4 ;  /* 0x0000000410007c36 */ /* 0x000fe20008000000 */
[----:B------:R-:W-:Y:S01]  /*818d0*/  ISETP.LT.AND P2, PT, R5, UR5, !P0 ;  /* 0x0000000505007c0c */ /* 0x000fe2000c741270 */
[----:B0-----:R-:W-:Y:S01]  /*818e0*/  VIADD R12, R28, 0xfa ;  /* 0x000000fa1c0c7836 */ /* 0x001fe20000000000 */
[----:B------:R-:W-:Y:S01]  /*818f0*/  LEA.HI.X.SX32 R5, R16, R3, 0x1, P6 ;  /* 0x0000000310057211 */ /* 0x000fe200030f0eff */
[----:B------:R-:W-:Y:S01]  /*81900*/  ULDC UR4, c[0x0][0x22c] ;  /* 0x00008b0000047ab9 */ /* 0x000fe20000000800 */
[----:B------:R-:W-:-:S02]  /*81910*/  IADD3 R6, P6, R0, R2, RZ ;  /* 0x0000000200067210 */ /* 0x000fc40007fde0ff */
[C---:B------:R-:W-:Y:S01]  /*81920*/  PRMT R17, R7.reuse, 0x7773, RZ ;  /* 0x0000777307117816 */ /* 0x040fe200000000ff */
[----:B------:R-:W-:Y:S01]  /*81930*/  VIADD R13, R28, 0xfb ;  /* 0x000000fb1c0d7836 */ /* 0x000fe20000000000 */
[----:B------:R-:W-:Y:S01]  /*81940*/  ULDC UR5, c[0x0][0x22c] ;  /* 0x00008b0000057ab9 */ /* 0x000fe20000000800 */
[----:B-1----:R-:W-:Y:S02]  /*81950*/  PRMT R15, R7, 0x7772, RZ ;  /* 0x00007772070f7816 */ /* 0x002fe400000000ff */
[----:B------:R-:W-:-:S03]  /*81960*/  LEA.HI.X.SX32 R7, R0, R3, 0x1, P6 ;  /* 0x0000000300077211 */ /* 0x000fc600030f0eff */
[----:B------:R0:W-:Y:S01]  /*81970*/  @P5 STG.E.U8 desc[UR6][R4.64], R15 ;  /* 0x0000000f04005986 */ /* 0x0001e2000c101106 */
[----:B------:R-:W-:Y:S01]  /*81980*/  ISETP.LT.AND P5, PT, R12, UR4, !P0 ;  /* 0x000000040c007c0c */ /* 0x000fe2000c7a1270 */
[----:B------:R-:W-:Y:S02]  /*81990*/  ULDC UR4, c[0x0][0x248] ;  /* 0x0000920000047ab9 */ /* 0x000fe40000000800 */
[----:B------:R-:W-:Y:S01]  /*819a0*/  VIADD R0, R0, UR4 ;  /* 0x0000000400007c36 */ /* 0x000fe20008000000 */
[----:B------:R-:W-:Y:S01]  /*819b0*/  ULDC UR4, c[0x0][0x248] ;  /* 0x0000920000047ab9 */ /* 0x000fe20000000800 */
[----:B------:R1:W-:Y:S03]  /*819c0*/  @P4 STG.E.U8 desc[UR6][R6.64], R17 ;  /* 0x0000001106004986 */ /* 0x0003e6000c101106 */
[CC--:B------:R-:W-:Y:S01]  /*819d0*/  IADD3 R12, P6, R0.reuse, R2.reuse, RZ ;  /* 0x00000002000c7210 */ /* 0x0c0fe20007fde0ff */
[C---:B------:R-:W-:Y:S01]  /*819e0*/  VIADD R16, R0.reuse, UR4 ;  /* 0x0000000400107c36 */ /* 0x040fe20008000000 */
[----:B------:R-:W-:Y:S01]  /*819f0*/  ISETP.LT.AND P4, PT, R13, UR5, !P0 ;  /* 0x000000050d007c0c */ /* 0x000fe2000c781270 */
[----:B------:R-:W-:Y:S01]  /*81a00*/  ULDC UR4, c[0x0][0x22c] ;  /* 0x00008b0000047ab9 */ /* 0x000fe20000000800 */
[----:B------:R-:W-:Y:S01]  /*81a10*/  LEA.HI.X.SX32 R13, R0, R3, 0x1, P6 ;  /* 0x00000003000d7211 */ /* 0x000fe200030f0eff */
[----:B------:R-:W-:Y:S01]  /*81a20*/  VIADD R0, R28, 0xfc ;  /* 0x000000fc1c007836 */ /* 0x000fe20000000000 */
[----:B0-----:R-:W-:Y:S01]  /*81a30*/  PRMT R5, R8, 0x7772, RZ ;  /* 0x0000777208057816 */ /* 0x001fe200000000ff */
[----:B------:R-:W-:Y:S01]  /*81a40*/  ULDC UR5, c[0x0][0x248] ;  /* 0x0000920000057ab9 */ /* 0x000fe20000000800 */
[----:B------:R-:W-:-:S03]  /*81a50*/  IADD3 R14, P6, R16, R2, RZ ;  /* 0x00000002100e7210 */ /* 0x000fc60007fde0ff */
[----:B------:R0:W-:Y:S01]  /*81a60*/  @P3 STG.E.U8 desc[UR6][R12.64], R5 ;  /* 0x000000050c003986 */ /* 0x0001e2000c101106 */
[----:B------:R-:W-:Y:S01]  /*81a70*/  ISETP.LT.AND P3, PT, R0, UR4, !P0 ;  /* 0x0000000400007c0c */ /* 0x000fe2000c761270 */
[----:B------:R-:W-:Y:S01]  /*81a80*/  ULDC UR4, c[0x0][0x248] ;  /* 0x0000920000047ab9 */ /* 0x000fe20000000800 */
[C---:B------:R-:W-:Y:S01]  /*81a90*/  LEA.HI.X.SX32 R15, R16.reuse, R3, 0x1, P6 ;  /* 0x00000003100f7211 */ /* 0x040fe200030f0eff */
[----:B------:R-:W-:Y:S01]  /*81aa0*/  VIADD R16, R16, UR4 ;  /* 0x0000000410107c36 */ /* 0x000fe20008000000 */
[----:B------:R-:W-:Y:S01]  /*81ab0*/  ULDC UR4, c[0x0][0x248] ;  /* 0x0000920000047ab9 */ /* 0x000fe20000000800 */
[----:B-1----:R-:W-:Y:S02]  /*81ac0*/  PRMT R7, R8, 0x7773, RZ ;  /* 0x0000777308077816 */ /* 0x002fe400000000ff */
[----:B------:R-:W-:Y:S01]  /*81ad0*/  VIADD R0, R16, UR4 ;  /* 0x0000000410007c36 */ /* 0x000fe20008000000 */
[----:B------:R-:W-:-:S03]  /*81ae0*/  ULDC UR4, c[0x0][0x248] ;  /* 0x0000920000047ab9 */ /* 0x000fc60000000800 */
[----:B------:R-:W-:Y:S01]  /*81af0*/  VIADD R8, R0, UR5 ;  /* 0x0000000500087c36 */ /* 0x000fe20008000000 */
[----:B------:R1:W-:Y:S01]  /*81b00*/  @P2 STG.E.U8 desc[UR6][R14.64], R7 ;  /* 0x000000070e002986 */ /* 0x0003e2000c101106 */
[-C--:B------:R-:W-:Y:S01]  /*81b10*/  IADD3 R4, P2, R16, R2.reuse, RZ ;  /* 0x0000000210047210 */ /* 0x080fe20007f5e0ff */
[C---:B------:R-:W-:Y:S01]  /*81b20*/  VIADD R19, R28.reuse, 0xfd ;  /* 0x000000fd1c137836 */ /* 0x040fe20000000000 */
[----:B------:R-:W-:Y:S01]  /*81b30*/  PRMT R25, R9, 0x7772, RZ ;  /* 0x0000777209197816 */ /* 0x000fe200000000ff */
[----:B------:R-:W-:Y:S01]  /*81b40*/  VIADD R20, R28, 0xfe ;  /* 0x000000fe1c147836 */ /* 0x000fe20000000000 */
[----:B0-----:R-:W-:Y:S01]  /*81b50*/  LEA.HI.X.SX32 R5, R16, R3, 0x1, P2 ;  /* 0x0000000310057211 */ /* 0x001fe200010f0eff */
[----:B------:R-:W-:Y:S01]  /*81b60*/  ULDC UR5, c[0x0][0x248] ;  /* 0x0000920000057ab9 */ /* 0x000fe20000000800 */
[CC--:B------:R-:W-:Y:S01]  /*81b70*/  IADD3 R12, P6, R8.reuse, R2.reuse, RZ ;  /* 0x00000002080c7210 */ /* 0x0c0fe20007fde0ff */
[----:B-1----:R-:W-:Y:S01]  /*81b80*/  VIADD R15, R8, UR8 ;  /* 0x00000008080f7c36 */ /* 0x002fe20008000000 */
[----:B------:R-:W-:-:S03]  /*81b90*/  IADD3 R6, P2, R0, R2, RZ ;  /* 0x0000000200067210 */ /* 0x000fc60007f5e0ff */
[C---:B------:R-:W-:Y:S01]  /*81ba0*/  VIADD R18, R15.reuse, UR4 ;  /* 0x000000040f127c36 */ /* 0x040fe20008000000 */
[-C--:B------:R-:W-:Y:S01]  /*81bb0*/  LEA.HI.X.SX32 R13, R8, R3.reuse, 0x1, P6 ;  /* 0x00000003080d7211 */ /* 0x080fe200030f0eff */
[----:B------:R-:W-:Y:S01]  /*81bc0*/  ULDC UR4, c[0x0][0x22c] ;  /* 0x00008b0000047ab9 */ /* 0x000fe20000000800 */
[-C--:B------:R-:W-:Y:S02]  /*81bd0*/  LEA.HI.X.SX32 R7, R0, R3.reuse, 0x1, P2 ;  /* 0x0000000300077211 */ /* 0x080fe400010f0eff */
[CC--:B------:R-:W-:Y:S02]  /*81be0*/  IADD3 R16, P6, R15.reuse, R2.reuse, RZ ;  /* 0x000000020f107210 */ /* 0x0c0fe40007fde0ff */
[C---:B------:R-:W-:Y:S02]  /*81bf0*/  IADD3 R14, P2, R18.reuse, R2, RZ ;  /* 0x00000002120e7210 */ /* 0x040fe40007f5e0ff */
[-C--:B------:R-:W-:Y:S02]  /*81c00*/  LEA.HI.X.SX32 R17, R15, R3.reuse, 0x1, P6 ;  /* 0x000000030f117211 */ /* 0x080fe400030f0eff */
[----:B------:R-:W-:-:S02]  /*81c10*/  LEA.HI.X.SX32 R15, R18, R3, 0x1, P2 ;  /* 0x00000003120f7211 */ /* 0x000fc400010f0eff */
[----:B------:R-:W-:Y:S02]  /*81c20*/  ISETP.LT.AND P2, PT, R19, UR9, !P0 ;  /* 0x0000000913007c0c */ /* 0x000fe4000c741270 */
[----:B------:R-:W-:Y:S02]  /*81c30*/  ISETP.LT.AND P0, PT, R20, UR4, !P0 ;  /* 0x0000000414007c0c */ /* 0x000fe4000c701270 */
[----:B------:R-:W-:Y:S01]  /*81c40*/  PRMT R23, R9, 0x7773, RZ ;  /* 0x0000777309177816 */ /* 0x000fe200000000ff */
[----:B------:R-:W-:Y:S01]  /*81c50*/  VIADD R0, R18, UR5 ;  /* 0x0000000512007c36 */ /* 0x000fe20008000000 */
[C---:B------:R-:W-:Y:S02]  /*81c60*/  PRMT R21, R10.reuse, 0x7772, RZ ;  /* 0x000077720a157816 */ /* 0x040fe400000000ff */
[----:B------:R-:W-:Y:S02]  /*81c70*/  PRMT R19, R10, 0x7773, RZ ;  /* 0x000077730a137816 */ /* 0x000fe400000000ff */
[C---:B------:R-:W-:Y:S01]  /*81c80*/  PRMT R9, R11.reuse, 0x7773, RZ ;  /* 0x000077730b097816 */ /* 0x040fe200000000ff */
[----:B------:R0:W-:Y:S01]  /*81c90*/  @P5 STG.E.U8 desc[UR6][R4.64], R25 ;  /* 0x0000001904005986 */ /* 0x0001e2000c101106 */
[----:B------:R-:W-:-:S03]  /*81ca0*/  PRMT R11, R11, 0x7772, RZ ;  /* 0x000077720b0b7816 */ /* 0x000fc600000000ff */
[----:B------:R0:W-:Y:S01]  /*81cb0*/  @P4 STG.E.U8 desc[UR6][R6.64], R23 ;  /* 0x0000001706004986 */ /* 0x0001e2000c101106 */
[----:B------:R-:W-:-:S03]  /*81cc0*/  IADD3 R2, P6, R0, R2, RZ ;  /* 0x0000000200027210 */ /* 0x000fc60007fde0ff */
[----:B------:R0:W-:Y:S04]  /*81cd0*/  @P3 STG.E.U8 desc[UR6][R12.64], R21 ;  /* 0x000000150c003986 */ /* 0x0001e8000c101106 */
[----:B------:R0:W-:Y:S01]  /*81ce0*/  @P2 STG.E.U8 desc[UR6][R16.64], R19 ;  /* 0x0000001310002986 */ /* 0x0001e2000c101106 */
[----:B------:R-:W-:-:S03]  /*81cf0*/  LEA.HI.X.SX32 R3, R0, R3, 0x1, P6 ;  /* 0x0000000300037211 */ /* 0x000fc600030f0eff */
[----:B------:R0:W-:Y:S01]  /*81d00*/  @P0 STG.E.U8 desc[UR6][R14.64], R11 ;  /* 0x0000000b0e000986 */ /* 0x0001e2000c101106 */
[----:B------:R-:W-:Y:S05]  /*81d10*/  @!P1 EXIT ;  /* 0x000000000000994d */ /* 0x000fea0003800000 */
[----:B------:R-:W-:Y:S01]  /*81d20*/  STG.E.U8 desc[UR6][R2.64], R9 ;  /* 0x0000000902007986 */ /* 0x000fe2000c101106 */
[----:B------:R-:W-:Y:S05]  /*81d30*/  EXIT ;  /* 0x000000000000794d */ /* 0x000fea0003800000 */
.L_x_3:
[----:B------:R-:W-:-:S00]  /*81d40*/  BRA `(.L_x_3) ;  /* 0xfffffffc00fc7947 */ /* 0x000fc0000383ffff */
[----:B------:R-:W-:-:S00]  /*81d50*/  NOP ;  /* 0x0000000000007918 */ /* 0x000fc00000000000 */
        /* <DEDUP_REMOVED lines=10> */
.L_x_4:


//--------------------- .nv.shared.matmul_kernel  --------------------------
	.section	.nv.shared.matmul_kernel,"aw",@nobits
	.sectionflags	@""
	.align	16
	.zero		1024


//--------------------- .nv.shared.reserved.0     --------------------------
	.section	.nv.shared.reserved.0,"aw",@nobits
	.weak		__nv_reservedSMEM_offset_0_alias
	.size		__nv_reservedSMEM_offset_0_alias, 0, 0
	.other		__nv_reservedSMEM_offset_0_alias,@"STO_CUDA_RESERVED_SHARED STV_DEFAULT"
__nv_reservedSMEM_offset_0_alias:
	.zero		0


//--------------------- .nv.constant0.matmul_kernel --------------------------
	.section	.nv.constant0.matmul_kernel,"a",@progbits
	.sectionflags	@""
	.align	4
.nv.constant0.matmul_kernel:
	.zero		608


//--------------------- SYMBOLS --------------------------

	.type		.nv.reservedSmem.offset0,@object
	.size		.nv.reservedSmem.offset0,0x4
